	.target	sm_100a

	.elftype	@"ET_EXEC"


//--------------------- .note.nv.tkinfo           --------------------------
	.section	.note.nv.tkinfo,"",@"SHT_NOTE"
	.sectionflags	@"SHF_NOTE_NV_TKINFO"
	.tkinfo
        /*0018*/ 	.word	0x00000002
        /*0030*/ 	.string	""
        /*0030*/ 	.string	"ptxas"
        /*0030*/ 	.string	"Cuda compilation tools, release 13.0, V13.0.88"
        /*0030*/ 	.string	"Build cuda_13.0.r13.0/compiler.36424714_0"
        /*0030*/ 	.string	"-arch sm_100a -m 64 "



//--------------------- .note.nv.cuinfo           --------------------------
	.section	.note.nv.cuinfo,"",@"SHT_NOTE"
	.sectionflags	@"SHF_NOTE_NV_CUINFO"
        /*0018*/ 	.short	0x0002
        /*001a*/ 	.short	0x0064
        /*001c*/ 	.short	0x0082
	.zero		2


//--------------------- .nv.info                  --------------------------
	.section	.nv.info,"",@"SHT_CUDA_INFO"
	.align	4


	//----- nvinfo : EIATTR_REGCOUNT
	.align		4
        /*0000*/ 	.byte	0x04, 0x2f
        /*0002*/ 	.short	(.L_19 - .L_18)
	.align		4
.L_18:
        /*0004*/ 	.word	index@(_ZN7cutlass13device_kernelINS_4gemm6kernel13GemmUniversalINS1_17GroupProblemShapeIN4cute5tupleIJiiiEEEEENS1_10collective13CollectiveMmaINS1_40MainloopSm100ArrayTmaUmmaWarpSpecializedILi5ELi8ELi4ENS6_IJNS5_1CILi1EEESD_SD_EEEEENS6_IJNSC_ILi128EEESG_NSC_ILi64EEEEEENS_6half_tEPNS6_IJlSD_NSC_ILi0EEEEEESJ_SM_NS5_8TiledMMAINS5_8MMA_AtomIJNS5_20SM100_MMA_F16BF16_SSISJ_SJ_fLi128ELi128ELNS5_4UMMA5MajorE0ELSR_0ELNSQ_7ScaleInE0ELSS_0EEEEEENS5_6LayoutISE_NS6_IJSK_SK_SK_EEEEENS6_IJNS5_10UnderscoreESY_SY_EEEEENS5_13SM90_TMA_LOADENS5_14ComposedLayoutINS5_7SwizzleILi3ELi4ELi3EEENS5_18smem_ptr_flag_bitsILi16EEENSV_INS6_IJNSC_ILi8EEESH_EEENS6_IJSH_SD_EEEEEEEvNS5_8identityES11_S1B_vS1C_EENS_8epilogue10collective18CollectiveEpilogueINS1E_31Sm100PtrArrayTmaWarpSpecializedILi4ELi2ELi32ELb1ELb0EEEJSI_NS6_IJNSV_ISG_SD_EENSV_INSC_ILi32EEESD_EEEEESJ_PNS6_IJSD_lSK_EEESJ_S1O_NS1E_6fusion15FusionCallbacksIS1I_NS1P_17LinearCombinationISJ_fSJ_fLNS_15FloatRoundStyleE2EEESI_S1M_JEEENS5_5SM1004TMEM4LOAD26SM100_TMEM_LOAD_16dp256b4xES11_NS12_IS14_S16_NSV_INS6_IJSH_S17_EEENS6_IJSD_SH_EEEEEEENS5_17SM75_U16x8_LDSM_TENS5_14SM90_TMA_STOREES22_NS5_17SM90_U16x8_STSM_TENS5_39AutoVectorizingCopyWithAssumedAlignmentILi128EEEEEEvvEEEEvNT_6ParamsE)
        /*0008*/ 	.word	0x000000a8


	//----- nvinfo : EIATTR_FRAME_SIZE
	.align		4
.L_19:
        /*000c*/ 	.byte	0x04, 0x11
        /*000e*/ 	.short	(.L_21 - .L_20)
	.align		4
.L_20:
        /*0010*/ 	.word	index@($__internal_3_$__cuda_sm20_div_u64)
        /*0014*/ 	.word	0x00000000


	//----- nvinfo : EIATTR_FRAME_SIZE
	.align		4
.L_21:
        /*0018*/ 	.byte	0x04, 0x11
        /*001a*/ 	.short	(.L_23 - .L_22)
	.align		4
.L_22:
        /*001c*/ 	.word	index@($__internal_2_$__cuda_sm10x_tcgen05_guardrail_trap_unallocated_columns_being_dealloced)
        /*0020*/ 	.word	0x00000000


	//----- nvinfo : EIATTR_FRAME_SIZE
	.align		4
.L_23:
        /*0024*/ 	.byte	0x04, 0x11
        /*0026*/ 	.short	(.L_25 - .L_24)
	.align		4
.L_24:
        /*0028*/ 	.word	index@($__internal_1_$__cuda_sm10x_tcgen05_guardrail_trap_phase_invalid_during_alloc)
        /*002c*/ 	.word	0x00000000


	//----- nvinfo : EIATTR_FRAME_SIZE
	.align		4
.L_25:
        /*0030*/ 	.byte	0x04, 0x11
        /*0032*/ 	.short	(.L_27 - .L_26)
	.align		4
.L_26:
        /*0034*/ 	.word	index@($__internal_0_$__cuda_sm10x_tcgen05_guardrail_trap_col_being_dealloced_not_returned_by_alloc)
        /*0038*/ 	.word	0x00000000


	//----- nvinfo : EIATTR_FRAME_SIZE
	.align		4
.L_27:
        /*003c*/ 	.byte	0x04, 0x11
        /*003e*/ 	.short	(.L_29 - .L_28)
	.align		4
.L_28:
        /*0040*/ 	.word	index@(_ZN7cutlass13device_kernelINS_4gemm6kernel13GemmUniversalINS1_17GroupProblemShapeIN4cute5tupleIJiiiEEEEENS1_10collective13CollectiveMmaINS1_40MainloopSm100ArrayTmaUmmaWarpSpecializedILi5ELi8ELi4ENS6_IJNS5_1CILi1EEESD_SD_EEEEENS6_IJNSC_ILi128EEESG_NSC_ILi64EEEEEENS_6half_tEPNS6_IJlSD_NSC_ILi0EEEEEESJ_SM_NS5_8TiledMMAINS5_8MMA_AtomIJNS5_20SM100_MMA_F16BF16_SSISJ_SJ_fLi128ELi128ELNS5_4UMMA5MajorE0ELSR_0ELNSQ_7ScaleInE0ELSS_0EEEEEENS5_6LayoutISE_NS6_IJSK_SK_SK_EEEEENS6_IJNS5_10UnderscoreESY_SY_EEEEENS5_13SM90_TMA_LOADENS5_14ComposedLayoutINS5_7SwizzleILi3ELi4ELi3EEENS5_18smem_ptr_flag_bitsILi16EEENSV_INS6_IJNSC_ILi8EEESH_EEENS6_IJSH_SD_EEEEEEEvNS5_8identityES11_S1B_vS1C_EENS_8epilogue10collective18CollectiveEpilogueINS1E_31Sm100PtrArrayTmaWarpSpecializedILi4ELi2ELi32ELb1ELb0EEEJSI_NS6_IJNSV_ISG_SD_EENSV_INSC_ILi32EEESD_EEEEESJ_PNS6_IJSD_lSK_EEESJ_S1O_NS1E_6fusion15FusionCallbacksIS1I_NS1P_17LinearCombinationISJ_fSJ_fLNS_15FloatRoundStyleE2EEESI_S1M_JEEENS5_5SM1004TMEM4LOAD26SM100_TMEM_LOAD_16dp256b4xES11_NS12_IS14_S16_NSV_INS6_IJSH_S17_EEENS6_IJSD_SH_EEEEEEENS5_17SM75_U16x8_LDSM_TENS5_14SM90_TMA_STOREES22_NS5_17SM90_U16x8_STSM_TENS5_39AutoVectorizingCopyWithAssumedAlignmentILi128EEEEEEvvEEEEvNT_6ParamsE)
        /*0044*/ 	.word	0x00000000


	//----- nvinfo : EIATTR_MIN_STACK_SIZE
	.align		4
.L_29:
        /*0048*/ 	.byte	0x04, 0x12
        /*004a*/ 	.short	(.L_31 - .L_30)
	.align		4
.L_30:
        /*004c*/ 	.word	index@(_ZN7cutlass13device_kernelINS_4gemm6kernel13GemmUniversalINS1_17GroupProblemShapeIN4cute5tupleIJiiiEEEEENS1_10collective13CollectiveMmaINS1_40MainloopSm100ArrayTmaUmmaWarpSpecializedILi5ELi8ELi4ENS6_IJNS5_1CILi1EEESD_SD_EEEEENS6_IJNSC_ILi128EEESG_NSC_ILi64EEEEEENS_6half_tEPNS6_IJlSD_NSC_ILi0EEEEEESJ_SM_NS5_8TiledMMAINS5_8MMA_AtomIJNS5_20SM100_MMA_F16BF16_SSISJ_SJ_fLi128ELi128ELNS5_4UMMA5MajorE0ELSR_0ELNSQ_7ScaleInE0ELSS_0EEEEEENS5_6LayoutISE_NS6_IJSK_SK_SK_EEEEENS6_IJNS5_10UnderscoreESY_SY_EEEEENS5_13SM90_TMA_LOADENS5_14ComposedLayoutINS5_7SwizzleILi3ELi4ELi3EEENS5_18smem_ptr_flag_bitsILi16EEENSV_INS6_IJNSC_ILi8EEESH_EEENS6_IJSH_SD_EEEEEEEvNS5_8identityES11_S1B_vS1C_EENS_8epilogue10collective18CollectiveEpilogueINS1E_31Sm100PtrArrayTmaWarpSpecializedILi4ELi2ELi32ELb1ELb0EEEJSI_NS6_IJNSV_ISG_SD_EENSV_INSC_ILi32EEESD_EEEEESJ_PNS6_IJSD_lSK_EEESJ_S1O_NS1E_6fusion15FusionCallbacksIS1I_NS1P_17LinearCombinationISJ_fSJ_fLNS_15FloatRoundStyleE2EEESI_S1M_JEEENS5_5SM1004TMEM4LOAD26SM100_TMEM_LOAD_16dp256b4xES11_NS12_IS14_S16_NSV_INS6_IJSH_S17_EEENS6_IJSD_SH_EEEEEEENS5_17SM75_U16x8_LDSM_TENS5_14SM90_TMA_STOREES22_NS5_17SM90_U16x8_STSM_TENS5_39AutoVectorizingCopyWithAssumedAlignmentILi128EEEEEEvvEEEEvNT_6ParamsE)
        /*0050*/ 	.word	0x00000000
.L_31:


//--------------------- .nv.compat                --------------------------
	.section	.nv.compat,"",@"SHT_CUDA_COMPAT_INFO"
	.align	4
        /*0000*/ 	.byte	0x02, 0x09, 0x01, 0x00, 0x02, 0x02, 0x02, 0x00, 0x02, 0x05, 0x05, 0x00, 0x03, 0x07, 0x01, 0x01
        /*0010*/ 	.byte	0x02, 0x03, 0x03, 0x00, 0x02, 0x06, 0x01, 0x00, 0x04, 0x0b, 0x08, 0x00, 0x09, 0x00, 0x00, 0x00
        /*0020*/ 	.byte	0x00, 0x00, 0x00, 0x00


//--------------------- .nv.info._ZN7cutlass13device_kernelINS_4gemm6kernel13GemmUniversalINS1_17GroupProblemShapeIN4cute5tupleIJiiiEEEEENS1_10collective13CollectiveMmaINS1_40MainloopSm100ArrayTmaUmmaWarpSpecializedILi5ELi8ELi4ENS6_IJNS5_1CILi1EEESD_SD_EEEEENS6_IJNSC_ILi128EEESG_NSC_ILi64EEEEEENS_6half_tEPNS6_IJlSD_NSC_ILi0EEEEEESJ_SM_NS5_8TiledMMAINS5_8MMA_AtomIJNS5_20SM100_MMA_F16BF16_SSISJ_SJ_fLi128ELi128ELNS5_4UMMA5MajorE0ELSR_0ELNSQ_7ScaleInE0ELSS_0EEEEEENS5_6LayoutISE_NS6_IJSK_SK_SK_EEEEENS6_IJNS5_10UnderscoreESY_SY_EEEEENS5_13SM90_TMA_LOADENS5_14ComposedLayoutINS5_7SwizzleILi3ELi4ELi3EEENS5_18smem_ptr_flag_bitsILi16EEENSV_INS6_IJNSC_ILi8EEESH_EEENS6_IJSH_SD_EEEEEEEvNS5_8identityES11_S1B_vS1C_EENS_8epilogue10collective18CollectiveEpilogueINS1E_31Sm100PtrArrayTmaWarpSpecializedILi4ELi2ELi32ELb1ELb0EEEJSI_NS6_IJNSV_ISG_SD_EENSV_INSC_ILi32EEESD_EEEEESJ_PNS6_IJSD_lSK_EEESJ_S1O_NS1E_6fusion15FusionCallbacksIS1I_NS1P_17LinearCombinationISJ_fSJ_fLNS_15FloatRoundStyleE2EEESI_S1M_JEEENS5_5SM1004TMEM4LOAD26SM100_TMEM_LOAD_16dp256b4xES11_NS12_IS14_S16_NSV_INS6_IJSH_S17_EEENS6_IJSD_SH_EEEEEEENS5_17SM75_U16x8_LDSM_TENS5_14SM90_TMA_STOREES22_NS5_17SM90_U16x8_STSM_TENS5_39AutoVectorizingCopyWithAssumedAlignmentILi128EEEEEEvvEEEEvNT_6ParamsE --------------------------
	.section	.nv.info._ZN7cutlass13device_kernelINS_4gemm6kernel13GemmUniversalINS1_17GroupProblemShapeIN4cute5tupleIJiiiEEEEENS1_10collective13CollectiveMmaINS1_40MainloopSm100ArrayTmaUmmaWarpSpecializedILi5ELi8ELi4ENS6_IJNS5_1CILi1EEESD_SD_EEEEENS6_IJNSC_ILi128EEESG_NSC_ILi64EEEEEENS_6half_tEPNS6_IJlSD_NSC_ILi0EEEEEESJ_SM_NS5_8TiledMMAINS5_8MMA_AtomIJNS5_20SM100_MMA_F16BF16_SSISJ_SJ_fLi128ELi128ELNS5_4UMMA5MajorE0ELSR_0ELNSQ_7ScaleInE0ELSS_0EEEEEENS5_6LayoutISE_NS6_IJSK_SK_SK_EEEEENS6_IJNS5_10UnderscoreESY_SY_EEEEENS5_13SM90_TMA_LOADENS5_14ComposedLayoutINS5_7SwizzleILi3ELi4ELi3EEENS5_18smem_ptr_flag_bitsILi16EEENSV_INS6_IJNSC_ILi8EEESH_EEENS6_IJSH_SD_EEEEEEEvNS5_8identityES11_S1B_vS1C_EENS_8epilogue10collective18CollectiveEpilogueINS1E_31Sm100PtrArrayTmaWarpSpecializedILi4ELi2ELi32ELb1ELb0EEEJSI_NS6_IJNSV_ISG_SD_EENSV_INSC_ILi32EEESD_EEEEESJ_PNS6_IJSD_lSK_EEESJ_S1O_NS1E_6fusion15FusionCallbacksIS1I_NS1P_17LinearCombinationISJ_fSJ_fLNS_15FloatRoundStyleE2EEESI_S1M_JEEENS5_5SM1004TMEM4LOAD26SM100_TMEM_LOAD_16dp256b4xES11_NS12_IS14_S16_NSV_INS6_IJSH_S17_EEENS6_IJSD_SH_EEEEEEENS5_17SM75_U16x8_LDSM_TENS5_14SM90_TMA_STOREES22_NS5_17SM90_U16x8_STSM_TENS5_39AutoVectorizingCopyWithAssumedAlignmentILi128EEEEEEvvEEEEvNT_6ParamsE,"",@"SHT_CUDA_INFO"
	.sectionflags	@""
	.align	4


	//----- nvinfo : EIATTR_CUDA_API_VERSION
	.align		4
        /*0000*/ 	.byte	0x04, 0x37
        /*0002*/ 	.short	(.L_33 - .L_32)
.L_32:
        /*0004*/ 	.word	0x00000082


	//----- nvinfo : EIATTR_KPARAM_INFO
	.align		4
.L_33:
        /*0008*/ 	.byte	0x04, 0x17
        /*000a*/ 	.short	(.L_35 - .L_34)
.L_34:
        /*000c*/ 	.word	0x00000000
        /*0010*/ 	.short	0x0000
        /*0012*/ 	.short	0x0000
        /*0014*/ 	.byte	0x00, 0xf0, 0x01, 0x24


	//----- nvinfo : EIATTR_AT_ENTRY_FRAGMENTS
	.align		4
.L_35:
        /*0018*/ 	.byte	0x04, 0x4f
        /*001a*/ 	.short	(.L_37 - .L_36)


	//   ....[0]....
.L_36:
        /*001c*/ 	.word	0x00000006


	//----- nvinfo : EIATTR_RESERVED_SMEM_USED
	.align		4
.L_37:
        /*0020*/ 	.byte	0x01, 0x41
	.zero		2


	//----- nvinfo : EIATTR_SPARSE_MMA_MASK
	.align		4
        /*0024*/ 	.byte	0x03, 0x50
        /*0026*/ 	.short	0x0000


	//----- nvinfo : EIATTR_TCGEN05_1CTA_USED
	.align		4
        /*0028*/ 	.byte	0x01, 0x51
	.zero		2


	//----- nvinfo : EIATTR_MAXREG_COUNT
	.align		4
        /*002c*/ 	.byte	0x03, 0x1b
        /*002e*/ 	.short	0x00a8


	//----- nvinfo : EIATTR_NUM_BARRIERS
	.align		4
        /*0030*/ 	.byte	0x02, 0x4c
        /*0032*/ 	.byte	0x07
	.zero		1


	//----- nvinfo : EIATTR_EXTERNS
	.align		4
        /*0034*/ 	.byte	0x04, 0x0f
        /*0036*/ 	.short	(.L_39 - .L_38)


	//   ....[0]....
	.align		4
.L_38:
        /*0038*/ 	.word	index@(__assertfail)


	//----- nvinfo : EIATTR_MERCURY_ISA_VERSION
	.align		4
.L_39:
        /*003c*/ 	.byte	0x03, 0x5f
        /*003e*/ 	.short	0x0101


	//----- nvinfo : EIATTR_INT_WARP_WIDE_INSTR_OFFSETS
	.align		4
        /*0040*/ 	.byte	0x04, 0x31
        /*0042*/ 	.short	(.L_41 - .L_40)


	//   ....[0]....
.L_40:
        /*0044*/ 	.word	0x00010ef0


	//   ....[1]....
        /*0048*/ 	.word	0x00010f10


	//   ....[2]....
        /*004c*/ 	.word	0x00010f40


	//----- nvinfo : EIATTR_COOP_GROUP_MASK_REGIDS
	.align		4
.L_41:
        /*0050*/ 	.byte	0x04, 0x29
        /*0052*/ 	.short	(.L_43 - .L_42)


	//   ....[0]....
.L_42:
        /*0054*/ 	.word	0xffffffff


	//   ....[1]....
        /*0058*/ 	.word	0xffffffff


	//   ....[2]....
        /*005c*/ 	.word	0xffffffff


	//   ....[3]....
        /*0060*/ 	.word	0xffffffff


	//   ....[4]....
        /*0064*/ 	.word	0xffffffff


	//   ....[5]....
        /*0068*/ 	.word	0xffffffff


	//   ....[6]....
        /*006c*/ 	.word	0xffffffff


	//   ....[7]....
        /*0070*/ 	.word	0xffffffff


	//   ....[8]....
        /*0074*/ 	.word	0xffffffff


	//   ....[9]....
        /*0078*/ 	.word	0xffffffff


	//   ....[10]....
        /*007c*/ 	.word	0xffffffff


	//   ....[11]....
        /*0080*/ 	.word	0xffffffff


	//   ....[12]....
        /*0084*/ 	.word	0xffffffff


	//   ....[13]....
        /*0088*/ 	.word	0xffffffff


	//   ....[14]....
        /*008c*/ 	.word	0xffffffff


	//   ....[15]....
        /*0090*/ 	.word	0xffffffff


	//   ....[16]....
        /*0094*/ 	.word	0xffffffff


	//   ....[17]....
        /*0098*/ 	.word	0xffffffff


	//   ....[18]....
        /*009c*/ 	.word	0xffffffff


	//   ....[19]....
        /*00a0*/ 	.word	0xffffffff


	//   ....[20]....
        /*00a4*/ 	.word	0xffffffff


	//   ....[21]....
        /*00a8*/ 	.word	0xffffffff


	//   ....[22]....
        /*00ac*/ 	.word	0xffffffff


	//   ....[23]....
        /*00b0*/ 	.word	0xffffffff


	//   ....[24]....
        /*00b4*/ 	.word	0xffffffff


	//   ....[25]....
        /*00b8*/ 	.word	0xffffffff


	//   ....[26]....
        /*00bc*/ 	.word	0xffffffff


	//   ....[27]....
        /*00c0*/ 	.word	0xffffffff


	//   ....[28]....
        /*00c4*/ 	.word	0xffffffff


	//   ....[29]....
        /*00c8*/ 	.word	0xffffffff


	//   ....[30]....
        /*00cc*/ 	.word	0xffffffff


	//   ....[31]....
        /*00d0*/ 	.word	0xffffffff


	//   ....[32]....
        /*00d4*/ 	.word	0xffffffff


	//   ....[33]....
        /*00d8*/ 	.word	0xffffffff


	//   ....[34]....
        /*00dc*/ 	.word	0xffffffff


	//   ....[35]....
        /*00e0*/ 	.word	0xffffffff


	//   ....[36]....
        /*00e4*/ 	.word	0xffffffff


	//   ....[37]....
        /*00e8*/ 	.word	0xffffffff


	//   ....[38]....
        /*00ec*/ 	.word	0xffffffff


	//   ....[39]....
        /*00f0*/ 	.word	0xffffffff


	//   ....[40]....
        /*00f4*/ 	.word	0xffffffff


	//   ....[41]....
        /*00f8*/ 	.word	0xffffffff


	//   ....[42]....
        /*00fc*/ 	.word	0xffffffff


	//   ....[43]....
        /*0100*/ 	.word	0xffffffff


	//   ....[44]....
        /*0104*/ 	.word	0xffffffff


	//   ....[45]....
        /*0108*/ 	.word	0xffffffff


	//   ....[46]....
        /*010c*/ 	.word	0xffffffff


	//   ....[47]....
        /*0110*/ 	.word	0xffffffff


	//   ....[48]....
        /*0114*/ 	.word	0xffffffff


	//   ....[49]....
        /*0118*/ 	.word	0xffffffff


	//   ....[50]....
        /*011c*/ 	.word	0xffffffff


	//   ....[51]....
        /*0120*/ 	.word	0xffffffff


	//   ....[52]....
        /*0124*/ 	.word	0xffffffff


	//   ....[53]....
        /*0128*/ 	.word	0xffffffff


	//   ....[54]....
        /*012c*/ 	.word	0xffffffff


	//   ....[55]....
        /*0130*/ 	.word	0xffffffff


	//   ....[56]....
        /*0134*/ 	.word	0xffffffff


	//   ....[57]....
        /*0138*/ 	.word	0xffffffff


	//   ....[58]....
        /*013c*/ 	.word	0xffffffff


	//   ....[59]....
        /*0140*/ 	.word	0xffffffff


	//   ....[60]....
        /*0144*/ 	.word	0xffffffff


	//   ....[61]....
        /*0148*/ 	.word	0xffffffff


	//   ....[62]....
        /*014c*/ 	.word	0xffffffff


	//   ....[63]....
        /*0150*/ 	.word	0xffffffff


	//   ....[64]....
        /*0154*/ 	.word	0xffffffff


	//   ....[65]....
        /*0158*/ 	.word	0xffffffff


	//   ....[66]....
        /*015c*/ 	.word	0xffffffff


	//   ....[67]....
        /*0160*/ 	.word	0xffffffff


	//   ....[68]....
        /*0164*/ 	.word	0xffffffff


	//   ....[69]....
        /*0168*/ 	.word	0xffffffff


	//   ....[70]....
        /*016c*/ 	.word	0xffffffff


	//   ....[71]....
        /*0170*/ 	.word	0xffffffff


	//   ....[72]....
        /*0174*/ 	.word	0xffffffff


	//   ....[73]....
        /*0178*/ 	.word	0xffffffff


	//   ....[74]....
        /*017c*/ 	.word	0xffffffff


	//   ....[75]....
        /*0180*/ 	.word	0xffffffff


	//   ....[76]....
        /*0184*/ 	.word	0xffffffff


	//   ....[77]....
        /*0188*/ 	.word	0xffffffff


	//   ....[78]....
        /*018c*/ 	.word	0xffffffff


	//   ....[79]....
        /*0190*/ 	.word	0xffffffff


	//   ....[80]....
        /*0194*/ 	.word	0xffffffff


	//   ....[81]....
        /*0198*/ 	.word	0xffffffff


	//   ....[82]....
        /*019c*/ 	.word	0xffffffff


	//   ....[83]....
        /*01a0*/ 	.word	0xffffffff


	//   ....[84]....
        /*01a4*/ 	.word	0xffffffff


	//   ....[85]....
        /*01a8*/ 	.word	0xffffffff


	//   ....[86]....
        /*01ac*/ 	.word	0xffffffff


	//   ....[87]....
        /*01b0*/ 	.word	0xffffffff


	//   ....[88]....
        /*01b4*/ 	.word	0xffffffff


	//   ....[89]....
        /*01b8*/ 	.word	0xffffffff


	//   ....[90]....
        /*01bc*/ 	.word	0xffffffff


	//   ....[91]....
        /*01c0*/ 	.word	0xffffffff


	//   ....[92]....
        /*01c4*/ 	.word	0xffffffff


	//   ....[93]....
        /*01c8*/ 	.word	0xffffffff


	//   ....[94]....
        /*01cc*/ 	.word	0xffffffff


	//   ....[95]....
        /*01d0*/ 	.word	0xffffffff


	//   ....[96]....
        /*01d4*/ 	.word	0xffffffff


	//   ....[97]....
        /*01d8*/ 	.word	0xffffffff


	//   ....[98]....
        /*01dc*/ 	.word	0xffffffff


	//   ....[99]....
        /*01e0*/ 	.word	0xffffffff


	//   ....[100]....
        /*01e4*/ 	.word	0xffffffff


	//   ....[101]....
        /*01e8*/ 	.word	0xffffffff


	//   ....[102]....
        /*01ec*/ 	.word	0xffffffff


	//   ....[103]....
        /*01f0*/ 	.word	0xffffffff


	//   ....[104]....
        /*01f4*/ 	.word	0xffffffff


	//   ....[105]....
        /*01f8*/ 	.word	0xffffffff


	//   ....[106]....
        /*01fc*/ 	.word	0xffffffff


	//   ....[107]....
        /*0200*/ 	.word	0xffffffff


	//   ....[108]....
        /*0204*/ 	.word	0xffffffff


	//   ....[109]....
        /*0208*/ 	.word	0xffffffff


	//   ....[110]....
        /*020c*/ 	.word	0xffffffff


	//   ....[111]....
        /*0210*/ 	.word	0xffffffff


	//   ....[112]....
        /*0214*/ 	.word	0xffffffff


	//   ....[113]....
        /*0218*/ 	.word	0xffffffff


	//   ....[114]....
        /*021c*/ 	.word	0xffffffff


	//   ....[115]....
        /*0220*/ 	.word	0xffffffff


	//   ....[116]....
        /*0224*/ 	.word	0xffffffff


	//   ....[117]....
        /*0228*/ 	.word	0xffffffff


	//   ....[118]....
        /*022c*/ 	.word	0xffffffff


	//   ....[119]....
        /*0230*/ 	.word	0xffffffff


	//----- nvinfo : EIATTR_COOP_GROUP_INSTR_OFFSETS
	.align		4
.L_43:
        /*0234*/ 	.byte	0x04, 0x28
        /*0236*/ 	.short	(.L_45 - .L_44)


	//   ....[0]....
.L_44:
        /*0238*/ 	.word	0x00000090


	//   ....[1]....
        /*023c*/ 	.word	0x00000500


	//   ....[2]....
        /*0240*/ 	.word	0x00000720


	//   ....[3]....
        /*0244*/ 	.word	0x00000730


	//   ....[4]....
        /*0248*/ 	.word	0x000008e0


	//   ....[5]....
        /*024c*/ 	.word	0x00000a80


	//   ....[6]....
        /*0250*/ 	.word	0x00000b80


	//   ....[7]....
        /*0254*/ 	.word	0x00000dd0


	//   ....[8]....
        /*0258*/ 	.word	0x00001020


	//   ....[9]....
        /*025c*/ 	.word	0x000022f0


	//   ....[10]....
        /*0260*/ 	.word	0x00002320


	//   ....[11]....
        /*0264*/ 	.word	0x000023a0


	//   ....[12]....
        /*0268*/ 	.word	0x000023b0


	//   ....[13]....
        /*026c*/ 	.word	0x000023f0


	//   ....[14]....
        /*0270*/ 	.word	0x00002410


	//   ....[15]....
        /*0274*/ 	.word	0x00002450


	//   ....[16]....
        /*0278*/ 	.word	0x00002470


	//   ....[17]....
        /*027c*/ 	.word	0x000024c0


	//   ....[18]....
        /*0280*/ 	.word	0x000024e0


	//   ....[19]....
        /*0284*/ 	.word	0x00002580


	//   ....[20]....
        /*0288*/ 	.word	0x00002690


	//   ....[21]....
        /*028c*/ 	.word	0x000026c0


	//   ....[22]....
        /*0290*/ 	.word	0x00002c90


	//   ....[23]....
        /*0294*/ 	.word	0x00002ca0


	//   ....[24]....
        /*0298*/ 	.word	0x00002cf0


	//   ....[25]....
        /*029c*/ 	.word	0x00002d00


	//   ....[26]....
        /*02a0*/ 	.word	0x00002d50


	//   ....[27]....
        /*02a4*/ 	.word	0x00002d60


	//   ....[28]....
        /*02a8*/ 	.word	0x00002db0


	//   ....[29]....
        /*02ac*/ 	.word	0x00002dc0


	//   ....[30]....
        /*02b0*/ 	.word	0x00002e20


	//   ....[31]....
        /*02b4*/ 	.word	0x00002e30


	//   ....[32]....
        /*02b8*/ 	.word	0x00002ec0


	//   ....[33]....
        /*02bc*/ 	.word	0x00002f10


	//   ....[34]....
        /*02c0*/ 	.word	0x00002f50


	//   ....[35]....
        /*02c4*/ 	.word	0x00002f60


	//   ....[36]....
        /*02c8*/ 	.word	0x00002fb0


	//   ....[37]....
        /*02cc*/ 	.word	0x00002fd0


	//   ....[38]....
        /*02d0*/ 	.word	0x00002fe0


	//   ....[39]....
        /*02d4*/ 	.word	0x00002ff0


	//   ....[40]....
        /*02d8*/ 	.word	0x00003b00


	//   ....[41]....
        /*02dc*/ 	.word	0x00004480


	//   ....[42]....
        /*02e0*/ 	.word	0x000052c0


	//   ....[43]....
        /*02e4*/ 	.word	0x000052f0


	//   ....[44]....
        /*02e8*/ 	.word	0x00005370


	//   ....[45]....
        /*02ec*/ 	.word	0x00005380


	//   ....[46]....
        /*02f0*/ 	.word	0x000053c0


	//   ....[47]....
        /*02f4*/ 	.word	0x000053e0


	//   ....[48]....
        /*02f8*/ 	.word	0x00005430


	//   ....[49]....
        /*02fc*/ 	.word	0x00005440


	//   ....[50]....
        /*0300*/ 	.word	0x00005480


	//   ....[51]....
        /*0304*/ 	.word	0x000054a0


	//   ....[52]....
        /*0308*/ 	.word	0x00005540


	//   ....[53]....
        /*030c*/ 	.word	0x00005630


	//   ....[54]....
        /*0310*/ 	.word	0x00005660


	//   ....[55]....
        /*0314*/ 	.word	0x00005c20


	//   ....[56]....
        /*0318*/ 	.word	0x00005c30


	//   ....[57]....
        /*031c*/ 	.word	0x00005c80


	//   ....[58]....
        /*0320*/ 	.word	0x00005c90


	//   ....[59]....
        /*0324*/ 	.word	0x00005ce0


	//   ....[60]....
        /*0328*/ 	.word	0x00005cf0


	//   ....[61]....
        /*032c*/ 	.word	0x00005d50


	//   ....[62]....
        /*0330*/ 	.word	0x00005d60


	//   ....[63]....
        /*0334*/ 	.word	0x00005db0


	//   ....[64]....
        /*0338*/ 	.word	0x00005dc0


	//   ....[65]....
        /*033c*/ 	.word	0x00005e50


	//   ....[66]....
        /*0340*/ 	.word	0x00005ea0


	//   ....[67]....
        /*0344*/ 	.word	0x00005ee0


	//   ....[68]....
        /*0348*/ 	.word	0x00005ef0


	//   ....[69]....
        /*034c*/ 	.word	0x00005f40


	//   ....[70]....
        /*0350*/ 	.word	0x00005f60


	//   ....[71]....
        /*0354*/ 	.word	0x00005f70


	//   ....[72]....
        /*0358*/ 	.word	0x00005f80


	//   ....[73]....
        /*035c*/ 	.word	0x00006e60


	//   ....[74]....
        /*0360*/ 	.word	0x00006e90


	//   ....[75]....
        /*0364*/ 	.word	0x00006f10


	//   ....[76]....
        /*0368*/ 	.word	0x00006f20


	//   ....[77]....
        /*036c*/ 	.word	0x00006f60


	//   ....[78]....
        /*0370*/ 	.word	0x00006f80


	//   ....[79]....
        /*0374*/ 	.word	0x00006fc0


	//   ....[80]....
        /*0378*/ 	.word	0x00006fe0


	//   ....[81]....
        /*037c*/ 	.word	0x00007030


	//   ....[82]....
        /*0380*/ 	.word	0x00007050


	//   ....[83]....
        /*0384*/ 	.word	0x000070e0


	//   ....[84]....
        /*0388*/ 	.word	0x000071d0


	//   ....[85]....
        /*038c*/ 	.word	0x00007200


	//   ....[86]....
        /*0390*/ 	.word	0x000077c0


	//   ....[87]....
        /*0394*/ 	.word	0x000077d0


	//   ....[88]....
        /*0398*/ 	.word	0x00007820


	//   ....[89]....
        /*039c*/ 	.word	0x00007830


	//   ....[90]....
        /*03a0*/ 	.word	0x00007880


	//   ....[91]....
        /*03a4*/ 	.word	0x00007890


	//   ....[92]....
        /*03a8*/ 	.word	0x000078e0


	//   ....[93]....
        /*03ac*/ 	.word	0x000078f0


	//   ....[94]....
        /*03b0*/ 	.word	0x00007950


	//   ....[95]....
        /*03b4*/ 	.word	0x00007960


	//   ....[96]....
        /*03b8*/ 	.word	0x000079f0


	//   ....[97]....
        /*03bc*/ 	.word	0x00007a40


	//   ....[98]....
        /*03c0*/ 	.word	0x00007a80


	//   ....[99]....
        /*03c4*/ 	.word	0x00007a90


	//   ....[100]....
        /*03c8*/ 	.word	0x00007ae0


	//   ....[101]....
        /*03cc*/ 	.word	0x00007b00


	//   ....[102]....
        /*03d0*/ 	.word	0x00007b10


	//   ....[103]....
        /*03d4*/ 	.word	0x00007b20


	//   ....[104]....
        /*03d8*/ 	.word	0x00008830


	//   ....[105]....
        /*03dc*/ 	.word	0x00009660


	//   ....[106]....
        /*03e0*/ 	.word	0x00009a20


	//   ....[107]....
        /*03e4*/ 	.word	0x00009f20


	//   ....[108]....
        /*03e8*/ 	.word	0x0000e350


	//   ....[109]....
        /*03ec*/ 	.word	0x0000e7a0


	//   ....[110]....
        /*03f0*/ 	.word	0x0000e9f0


	//   ....[111]....
        /*03f4*/ 	.word	0x0000eb90


	//   ....[112]....
        /*03f8*/ 	.word	0x0000f3a0


	//   ....[113]....
        /*03fc*/ 	.word	0x0000f840


	//   ....[114]....
        /*0400*/ 	.word	0x0000fc10


	//   ....[115]....
        /*0404*/ 	.word	0x0000fff0


	//   ....[116]....
        /*0408*/ 	.word	0x00010200


	//   ....[117]....
        /*040c*/ 	.word	0x00010230


	//   ....[118]....
        /*0410*/ 	.word	0x00010dd0


	//   ....[119]....
        /*0414*/ 	.word	0x00011000


	//----- nvinfo : EIATTR_REG_RECONFIG
	.align		4
.L_45:
        /*0418*/ 	.byte	0x01, 0x54
	.zero		2


	//----- nvinfo : EIATTR_VRC_CTA_INIT_COUNT
	.align		4
        /*041c*/ 	.byte	0x02, 0x4a
        /*041e*/ 	.byte	0x80
	.zero		1


	//----- nvinfo : EIATTR_SYSCALL_OFFSETS
	.align		4
        /*0420*/ 	.byte	0x04, 0x46
        /*0422*/ 	.short	(.L_47 - .L_46)


	//   ....[0]....
.L_46:
        /*0424*/ 	.word	0x0000a300


	//   ....[1]....
        /*0428*/ 	.word	0x0000a3f0


	//   ....[2]....
        /*042c*/ 	.word	0x0000ab40


	//   ....[3]....
        /*0430*/ 	.word	0x0000acb0


	//   ....[4]....
        /*0434*/ 	.word	0x0000b9b0


	//   ....[5]....
        /*0438*/ 	.word	0x0000bb20


	//   ....[6]....
        /*043c*/ 	.word	0x0000c7b0


	//   ....[7]....
        /*0440*/ 	.word	0x0000c920


	//   ....[8]....
        /*0444*/ 	.word	0x0000d5f0


	//   ....[9]....
        /*0448*/ 	.word	0x0000d760


	//----- nvinfo : EIATTR_MBARRIER_INSTR_OFFSETS
	.align		4
.L_47:
        /*044c*/ 	.byte	0x04, 0x39
        /*044e*/ 	.short	(.L_49 - .L_48)


	//   ....[0]....
.L_48:
        /*0450*/ 	.word	0x00000830
        /*0454*/ 	.word	0x000000ff
        /*0458*/ 	.word	0x00000000
        /*045c*/ 	.short	0x0100
        /*045e*/ 	.byte	0x05
	.zero		1


	//   ....[1]....
        /*0460*/ 	.word	0x00000840
        /*0464*/ 	.word	0x000000ff
        /*0468*/ 	.word	0x00000028
        /*046c*/ 	.short	0x0100
        /*046e*/ 	.byte	0x05
	.zero		1


	//   ....[2]....
        /*0470*/ 	.word	0x00000850
        /*0474*/ 	.word	0x000000ff
        /*0478*/ 	.word	0x00000008
        /*047c*/ 	.short	0x0100
        /*047e*/ 	.byte	0x05
	.zero		1


	//   ....[3]....
        /*0480*/ 	.word	0x00000860
        /*0484*/ 	.word	0x000000ff
        /*0488*/ 	.word	0x00000030
        /*048c*/ 	.short	0x0100
        /*048e*/ 	.byte	0x05
	.zero		1


	//   ....[4]....
        /*0490*/ 	.word	0x00000870
        /*0494*/ 	.word	0x000000ff
        /*0498*/ 	.word	0x00000010
        /*049c*/ 	.short	0x0100
        /*049e*/ 	.byte	0x05
	.zero		1


	//   ....[5]....
        /*04a0*/ 	.word	0x00000880
        /*04a4*/ 	.word	0x000000ff
        /*04a8*/ 	.word	0x00000038
        /*04ac*/ 	.short	0x0100
        /*04ae*/ 	.byte	0x05
	.zero		1


	//   ....[6]....
        /*04b0*/ 	.word	0x00000890
        /*04b4*/ 	.word	0x000000ff
        /*04b8*/ 	.word	0x00000018
        /*04bc*/ 	.short	0x0100
        /*04be*/ 	.byte	0x05
	.zero		1


	//   ....[7]....
        /*04c0*/ 	.word	0x000008a0
        /*04c4*/ 	.word	0x000000ff
        /*04c8*/ 	.word	0x00000040
        /*04cc*/ 	.short	0x0100
        /*04ce*/ 	.byte	0x05
	.zero		1


	//   ....[8]....
        /*04d0*/ 	.word	0x000008b0
        /*04d4*/ 	.word	0x000000ff
        /*04d8*/ 	.word	0x00000020
        /*04dc*/ 	.short	0x0100
        /*04de*/ 	.byte	0x05
	.zero		1


	//   ....[9]....
        /*04e0*/ 	.word	0x000008c0
        /*04e4*/ 	.word	0x000000ff
        /*04e8*/ 	.word	0x00000048
        /*04ec*/ 	.short	0x0100
        /*04ee*/ 	.byte	0x05
	.zero		1


	//   ....[10]....
        /*04f0*/ 	.word	0x000009f0
        /*04f4*/ 	.word	0x000000ff
        /*04f8*/ 	.word	0x00000050
        /*04fc*/ 	.short	0x0100
        /*04fe*/ 	.byte	0x06
	.zero		1


	//   ....[11]....
        /*0500*/ 	.word	0x00000a00
        /*0504*/ 	.word	0x000000ff
        /*0508*/ 	.word	0x00000070
        /*050c*/ 	.short	0x0100
        /*050e*/ 	.byte	0x06
	.zero		1


	//   ....[12]....
        /*0510*/ 	.word	0x00000a10
        /*0514*/ 	.word	0x000000ff
        /*0518*/ 	.word	0x00000058
        /*051c*/ 	.short	0x0100
        /*051e*/ 	.byte	0x06
	.zero		1


	//   ....[13]....
        /*0520*/ 	.word	0x00000a20
        /*0524*/ 	.word	0x000000ff
        /*0528*/ 	.word	0x00000078
        /*052c*/ 	.short	0x0100
        /*052e*/ 	.byte	0x06
	.zero		1


	//   ....[14]....
        /*0530*/ 	.word	0x00000a30
        /*0534*/ 	.word	0x000000ff
        /*0538*/ 	.word	0x00000060
        /*053c*/ 	.short	0x0100
        /*053e*/ 	.byte	0x06
	.zero		1


	//   ....[15]....
        /*0540*/ 	.word	0x00000a40
        /*0544*/ 	.word	0x000000ff
        /*0548*/ 	.word	0x00000080
        /*054c*/ 	.short	0x0100
        /*054e*/ 	.byte	0x06
	.zero		1


	//   ....[16]....
        /*0550*/ 	.word	0x00000a50
        /*0554*/ 	.word	0x000000ff
        /*0558*/ 	.word	0x00000068
        /*055c*/ 	.short	0x0100
        /*055e*/ 	.byte	0x06
	.zero		1


	//   ....[17]....
        /*0560*/ 	.word	0x00000a60
        /*0564*/ 	.word	0x000000ff
        /*0568*/ 	.word	0x00000088
        /*056c*/ 	.short	0x0100
        /*056e*/ 	.byte	0x06
	.zero		1


	//   ....[18]....
        /*0570*/ 	.word	0x00000b50
        /*0574*/ 	.word	0x000000ff
        /*0578*/ 	.word	0x00000090
        /*057c*/ 	.short	0x0100
        /*057e*/ 	.byte	0x05
	.zero		1


	//   ....[19]....
        /*0580*/ 	.word	0x00000b60
        /*0584*/ 	.word	0x000000ff
        /*0588*/ 	.word	0x00000098
        /*058c*/ 	.short	0x0100
        /*058e*/ 	.byte	0x05
	.zero		1


	//   ....[20]....
        /*0590*/ 	.word	0x00000cb0
        /*0594*/ 	.word	0x000000ff
        /*0598*/ 	.word	0x000000a0
        /*059c*/ 	.short	0x0100
        /*059e*/ 	.byte	0x06
	.zero		1


	//   ....[21]....
        /*05a0*/ 	.word	0x00000cc0
        /*05a4*/ 	.word	0x000000ff
        /*05a8*/ 	.word	0x000000e0
        /*05ac*/ 	.short	0x0100
        /*05ae*/ 	.byte	0x06
	.zero		1


	//   ....[22]....
        /*05b0*/ 	.word	0x00000cd0
        /*05b4*/ 	.word	0x000000ff
        /*05b8*/ 	.word	0x000000a8
        /*05bc*/ 	.short	0x0100
        /*05be*/ 	.byte	0x06
	.zero		1


	//   ....[23]....
        /*05c0*/ 	.word	0x00000ce0
        /*05c4*/ 	.word	0x000000ff
        /*05c8*/ 	.word	0x000000e8
        /*05cc*/ 	.short	0x0100
        /*05ce*/ 	.byte	0x06
	.zero		1


	//   ....[24]....
        /*05d0*/ 	.word	0x00000cf0
        /*05d4*/ 	.word	0x000000ff
        /*05d8*/ 	.word	0x000000b0
        /*05dc*/ 	.short	0x0100
        /*05de*/ 	.byte	0x06
	.zero		1


	//   ....[25]....
        /*05e0*/ 	.word	0x00000d00
        /*05e4*/ 	.word	0x000000ff
        /*05e8*/ 	.word	0x000000f0
        /*05ec*/ 	.short	0x0100
        /*05ee*/ 	.byte	0x06
	.zero		1


	//   ....[26]....
        /*05f0*/ 	.word	0x00000d10
        /*05f4*/ 	.word	0x000000ff
        /*05f8*/ 	.word	0x000000b8
        /*05fc*/ 	.short	0x0100
        /*05fe*/ 	.byte	0x06
	.zero		1


	//   ....[27]....
        /*0600*/ 	.word	0x00000d20
        /*0604*/ 	.word	0x000000ff
        /*0608*/ 	.word	0x000000f8
        /*060c*/ 	.short	0x0100
        /*060e*/ 	.byte	0x06
	.zero		1


	//   ....[28]....
        /*0610*/ 	.word	0x00000d30
        /*0614*/ 	.word	0x000000ff
        /*0618*/ 	.word	0x000000c0
        /*061c*/ 	.short	0x0100
        /*061e*/ 	.byte	0x06
	.zero		1


	//   ....[29]....
        /*0620*/ 	.word	0x00000d40
        /*0624*/ 	.word	0x000000ff
        /*0628*/ 	.word	0x00000100
        /*062c*/ 	.short	0x0100
        /*062e*/ 	.byte	0x06
	.zero		1


	//   ....[30]....
        /*0630*/ 	.word	0x00000d50
        /*0634*/ 	.word	0x000000ff
        /*0638*/ 	.word	0x000000c8
        /*063c*/ 	.short	0x0100
        /*063e*/ 	.byte	0x06
	.zero		1


	//   ....[31]....
        /*0640*/ 	.word	0x00000d60
        /*0644*/ 	.word	0x000000ff
        /*0648*/ 	.word	0x00000108
        /*064c*/ 	.short	0x0100
        /*064e*/ 	.byte	0x06
	.zero		1


	//   ....[32]....
        /*0650*/ 	.word	0x00000d70
        /*0654*/ 	.word	0x000000ff
        /*0658*/ 	.word	0x000000d0
        /*065c*/ 	.short	0x0100
        /*065e*/ 	.byte	0x06
	.zero		1


	//   ....[33]....
        /*0660*/ 	.word	0x00000d80
        /*0664*/ 	.word	0x000000ff
        /*0668*/ 	.word	0x00000110
        /*066c*/ 	.short	0x0100
        /*066e*/ 	.byte	0x06
	.zero		1


	//   ....[34]....
        /*0670*/ 	.word	0x00000d90
        /*0674*/ 	.word	0x000000ff
        /*0678*/ 	.word	0x000000d8
        /*067c*/ 	.short	0x0100
        /*067e*/ 	.byte	0x06
	.zero		1


	//   ....[35]....
        /*0680*/ 	.word	0x00000da0
        /*0684*/ 	.word	0x000000ff
        /*0688*/ 	.word	0x00000118
        /*068c*/ 	.short	0x0100
        /*068e*/ 	.byte	0x06
	.zero		1


	//   ....[36]....
        /*0690*/ 	.word	0x00000f00
        /*0694*/ 	.word	0x000000ff
        /*0698*/ 	.word	0x00000180
        /*069c*/ 	.short	0x0100
        /*069e*/ 	.byte	0x06
	.zero		1


	//   ....[37]....
        /*06a0*/ 	.word	0x00000f10
        /*06a4*/ 	.word	0x000000ff
        /*06a8*/ 	.word	0x000001c0
        /*06ac*/ 	.short	0x0100
        /*06ae*/ 	.byte	0x06
	.zero		1


	//   ....[38]....
        /*06b0*/ 	.word	0x00000f20
        /*06b4*/ 	.word	0x000000ff
        /*06b8*/ 	.word	0x00000188
        /*06bc*/ 	.short	0x0100
        /*06be*/ 	.byte	0x06
	.zero		1


	//   ....[39]....
        /*06c0*/ 	.word	0x00000f30
        /*06c4*/ 	.word	0x000000ff
        /*06c8*/ 	.word	0x000001c8
        /*06cc*/ 	.short	0x0100
        /*06ce*/ 	.byte	0x06
	.zero		1


	//   ....[40]....
        /*06d0*/ 	.word	0x00000f40
        /*06d4*/ 	.word	0x000000ff
        /*06d8*/ 	.word	0x00000190
        /*06dc*/ 	.short	0x0100
        /*06de*/ 	.byte	0x06
	.zero		1


	//   ....[41]....
        /*06e0*/ 	.word	0x00000f50
        /*06e4*/ 	.word	0x000000ff
        /*06e8*/ 	.word	0x000001d0
        /*06ec*/ 	.short	0x0100
        /*06ee*/ 	.byte	0x06
	.zero		1


	//   ....[42]....
        /*06f0*/ 	.word	0x00000f60
        /*06f4*/ 	.word	0x000000ff
        /*06f8*/ 	.word	0x00000198
        /*06fc*/ 	.short	0x0100
        /*06fe*/ 	.byte	0x06
	.zero		1


	//   ....[43]....
        /*0700*/ 	.word	0x00000f70
        /*0704*/ 	.word	0x000000ff
        /*0708*/ 	.word	0x000001d8
        /*070c*/ 	.short	0x0100
        /*070e*/ 	.byte	0x06
	.zero		1


	//   ....[44]....
        /*0710*/ 	.word	0x00000f80
        /*0714*/ 	.word	0x000000ff
        /*0718*/ 	.word	0x000001a0
        /*071c*/ 	.short	0x0100
        /*071e*/ 	.byte	0x06
	.zero		1


	//   ....[45]....
        /*0720*/ 	.word	0x00000f90
        /*0724*/ 	.word	0x000000ff
        /*0728*/ 	.word	0x000001e0
        /*072c*/ 	.short	0x0100
        /*072e*/ 	.byte	0x06
	.zero		1


	//   ....[46]....
        /*0730*/ 	.word	0x00000fa0
        /*0734*/ 	.word	0x000000ff
        /*0738*/ 	.word	0x000001a8
        /*073c*/ 	.short	0x0100
        /*073e*/ 	.byte	0x06
	.zero		1


	//   ....[47]....
        /*0740*/ 	.word	0x00000fb0
        /*0744*/ 	.word	0x000000ff
        /*0748*/ 	.word	0x000001e8
        /*074c*/ 	.short	0x0100
        /*074e*/ 	.byte	0x06
	.zero		1


	//   ....[48]....
        /*0750*/ 	.word	0x00000fc0
        /*0754*/ 	.word	0x000000ff
        /*0758*/ 	.word	0x000001b0
        /*075c*/ 	.short	0x0100
        /*075e*/ 	.byte	0x06
	.zero		1


	//   ....[49]....
        /*0760*/ 	.word	0x00000fd0
        /*0764*/ 	.word	0x000000ff
        /*0768*/ 	.word	0x000001f0
        /*076c*/ 	.short	0x0100
        /*076e*/ 	.byte	0x06
	.zero		1


	//   ....[50]....
        /*0770*/ 	.word	0x00000fe0
        /*0774*/ 	.word	0x000000ff
        /*0778*/ 	.word	0x000001b8
        /*077c*/ 	.short	0x0100
        /*077e*/ 	.byte	0x06
	.zero		1


	//   ....[51]....
        /*0780*/ 	.word	0x00000ff0
        /*0784*/ 	.word	0x000000ff
        /*0788*/ 	.word	0x000001f8
        /*078c*/ 	.short	0x0100
        /*078e*/ 	.byte	0x06
	.zero		1


	//   ....[52]....
        /*0790*/ 	.word	0x00001150
        /*0794*/ 	.word	0x000000ff
        /*0798*/ 	.word	0x00000120
        /*079c*/ 	.short	0x0100
        /*079e*/ 	.byte	0x06
	.zero		1


	//   ....[53]....
        /*07a0*/ 	.word	0x00001160
        /*07a4*/ 	.word	0x000000ff
        /*07a8*/ 	.word	0x00000140
        /*07ac*/ 	.short	0x0100
        /*07ae*/ 	.byte	0x06
	.zero		1


	//   ....[54]....
        /*07b0*/ 	.word	0x00001170
        /*07b4*/ 	.word	0x000000ff
        /*07b8*/ 	.word	0x00000128
        /*07bc*/ 	.short	0x0100
        /*07be*/ 	.byte	0x06
	.zero		1


	//   ....[55]....
        /*07c0*/ 	.word	0x00001180
        /*07c4*/ 	.word	0x000000ff
        /*07c8*/ 	.word	0x00000148
        /*07cc*/ 	.short	0x0100
        /*07ce*/ 	.byte	0x06
	.zero		1


	//   ....[56]....
        /*07d0*/ 	.word	0x00001190
        /*07d4*/ 	.word	0x000000ff
        /*07d8*/ 	.word	0x00000130
        /*07dc*/ 	.short	0x0100
        /*07de*/ 	.byte	0x06
	.zero		1


	//   ....[57]....
        /*07e0*/ 	.word	0x000011a0
        /*07e4*/ 	.word	0x000000ff
        /*07e8*/ 	.word	0x00000150
        /*07ec*/ 	.short	0x0100
        /*07ee*/ 	.byte	0x06
	.zero		1


	//   ....[58]....
        /*07f0*/ 	.word	0x000011b0
        /*07f4*/ 	.word	0x000000ff
        /*07f8*/ 	.word	0x00000138
        /*07fc*/ 	.short	0x0100
        /*07fe*/ 	.byte	0x06
	.zero		1


	//   ....[59]....
        /*0800*/ 	.word	0x000011c0
        /*0804*/ 	.word	0x000000ff
        /*0808*/ 	.word	0x00000158
        /*080c*/ 	.short	0x0100
        /*080e*/ 	.byte	0x06
	.zero		1


	//   ....[60]....
        /*0810*/ 	.word	0x00003e40
        /*0814*/ 	.word	0x000000ff
        /*0818*/ 	.word	0x00000028
        /*081c*/ 	.short	0x010a
        /*081e*/ 	.byte	0x05
	.zero		1


	//   ....[61]....
        /*0820*/ 	.word	0x00003f80
        /*0824*/ 	.word	0x000000ff
        /*0828*/ 	.word	0x00000028
        /*082c*/ 	.short	0x010a
        /*082e*/ 	.byte	0x09
	.zero		1


	//   ....[62]....
        /*0830*/ 	.word	0x00004120
        /*0834*/ 	.word	0x000000ff
        /*0838*/ 	.word	0x00000028
        /*083c*/ 	.short	0x010a
        /*083e*/ 	.byte	0x04
	.zero		1


	//   ....[63]....
        /*0840*/ 	.word	0x000041c0
        /*0844*/ 	.word	0x000000ff
        /*0848*/ 	.word	0x00000098
        /*084c*/ 	.short	0x0101
        /*084e*/ 	.byte	0x0c
	.zero		1


	//   ....[64]....
        /*0850*/ 	.word	0x000041e0
        /*0854*/ 	.word	0x000000ff
        /*0858*/ 	.word	0x00000028
        /*085c*/ 	.short	0x010a
        /*085e*/ 	.byte	0x04
	.zero		1


	//   ....[65]....
        /*0860*/ 	.word	0x00004260
        /*0864*/ 	.word	0x000000ff
        /*0868*/ 	.word	0x00000028
        /*086c*/ 	.short	0x010a
        /*086e*/ 	.byte	0x09
	.zero		1


	//   ....[66]....
        /*0870*/ 	.word	0x000043f0
        /*0874*/ 	.word	0x000000ff
        /*0878*/ 	.word	0x00000028
        /*087c*/ 	.short	0x010a
        /*087e*/ 	.byte	0x04
	.zero		1


	//   ....[67]....
        /*0880*/ 	.word	0x000044d0
        /*0884*/ 	.word	0x000000ff
        /*0888*/ 	.word	0x00000180
        /*088c*/ 	.short	0x010a
        /*088e*/ 	.byte	0x04
	.zero		1


	//   ....[68]....
        /*0890*/ 	.word	0x00004640
        /*0894*/ 	.word	0x000000ff
        /*0898*/ 	.word	0x00000000
        /*089c*/ 	.short	0x0101
        /*089e*/ 	.byte	0x04
	.zero		1


	//   ....[69]....
        /*08a0*/ 	.word	0x000046b0
        /*08a4*/ 	.word	0x000000ff
        /*08a8*/ 	.word	0x00000000
        /*08ac*/ 	.short	0x010a
        /*08ae*/ 	.byte	0x04
	.zero		1


	//   ....[70]....
        /*08b0*/ 	.word	0x00004740
        /*08b4*/ 	.word	0x000000ff
        /*08b8*/ 	.word	0x00000000
        /*08bc*/ 	.short	0x010a
        /*08be*/ 	.byte	0x04
	.zero		1


	//   ....[71]....
        /*08c0*/ 	.word	0x000047d0
        /*08c4*/ 	.word	0x000000ff
        /*08c8*/ 	.word	0x00000000
        /*08cc*/ 	.short	0x010a
        /*08ce*/ 	.byte	0x04
	.zero		1


	//   ....[72]....
        /*08d0*/ 	.word	0x00004860
        /*08d4*/ 	.word	0x000000ff
        /*08d8*/ 	.word	0x00000000
        /*08dc*/ 	.short	0x010a
        /*08de*/ 	.byte	0x04
	.zero		1


	//   ....[73]....
        /*08e0*/ 	.word	0x00004900
        /*08e4*/ 	.word	0x00000000
        /*08e8*/ 	.word	0x00000000
        /*08ec*/ 	.short	0x010a
        /*08ee*/ 	.byte	0xff
	.zero		1


	//   ....[74]....
        /*08f0*/ 	.word	0x00006440
        /*08f4*/ 	.word	0x000000ff
        /*08f8*/ 	.word	0x000000e0
        /*08fc*/ 	.short	0x010a
        /*08fe*/ 	.byte	0x04
	.zero		1


	//   ....[75]....
        /*0900*/ 	.word	0x000065e0
        /*0904*/ 	.word	0x000000ff
        /*0908*/ 	.word	0x000000a0
        /*090c*/ 	.short	0x0101
        /*090e*/ 	.byte	0x04
	.zero		1


	//   ....[76]....
        /*0910*/ 	.word	0x00007ff0
        /*0914*/ 	.word	0x000000ff
        /*0918*/ 	.word	0x000000e0
        /*091c*/ 	.short	0x010a
        /*091e*/ 	.byte	0x04
	.zero		1


	//   ....[77]....
        /*0920*/ 	.word	0x00008170
        /*0924*/ 	.word	0x000000ff
        /*0928*/ 	.word	0x000000a0
        /*092c*/ 	.short	0x0101
        /*092e*/ 	.byte	0x04
	.zero		1


	//   ....[78]....
        /*0930*/ 	.word	0x000088a0
        /*0934*/ 	.word	0x00000013
        /*0938*/ 	.word	0x00000098
        /*093c*/ 	.short	0x010a
        /*093e*/ 	.byte	0xff
	.zero		1


	//   ....[79]....
        /*0940*/ 	.word	0x00008b30
        /*0944*/ 	.word	0x000000ff
        /*0948*/ 	.word	0x00000070
        /*094c*/ 	.short	0x010a
        /*094e*/ 	.byte	0x15
	.zero		1


	//   ....[80]....
        /*0950*/ 	.word	0x00008c50
        /*0954*/ 	.word	0x000000ff
        /*0958*/ 	.word	0x00000050
        /*095c*/ 	.short	0x010b
        /*095e*/ 	.byte	0x15
	.zero		1


	//   ....[81]....
        /*0960*/ 	.word	0x00008cc0
        /*0964*/ 	.word	0x000000ff
        /*0968*/ 	.word	0x00000000
        /*096c*/ 	.short	0x0101
        /*096e*/ 	.byte	0x04
	.zero		1


	//   ....[82]....
        /*0970*/ 	.word	0x00008cf0
        /*0974*/ 	.word	0x000000ff
        /*0978*/ 	.word	0x00000078
        /*097c*/ 	.short	0x010a
        /*097e*/ 	.byte	0x15
	.zero		1


	//   ....[83]....
        /*0980*/ 	.word	0x00008e20
        /*0984*/ 	.word	0x000000ff
        /*0988*/ 	.word	0x00000058
        /*098c*/ 	.short	0x010b
        /*098e*/ 	.byte	0x15
	.zero		1


	//   ....[84]....
        /*0990*/ 	.word	0x00008e80
        /*0994*/ 	.word	0x000000ff
        /*0998*/ 	.word	0x00000000
        /*099c*/ 	.short	0x0101
        /*099e*/ 	.byte	0x04
	.zero		1


	//   ....[85]....
        /*09a0*/ 	.word	0x00008eb0
        /*09a4*/ 	.word	0x000000ff
        /*09a8*/ 	.word	0x00000080
        /*09ac*/ 	.short	0x010a
        /*09ae*/ 	.byte	0x15
	.zero		1


	//   ....[86]....
        /*09b0*/ 	.word	0x00008fe0
        /*09b4*/ 	.word	0x000000ff
        /*09b8*/ 	.word	0x00000060
        /*09bc*/ 	.short	0x010b
        /*09be*/ 	.byte	0x15
	.zero		1


	//   ....[87]....
        /*09c0*/ 	.word	0x00009040
        /*09c4*/ 	.word	0x000000ff
        /*09c8*/ 	.word	0x00000000
        /*09cc*/ 	.short	0x0101
        /*09ce*/ 	.byte	0x04
	.zero		1


	//   ....[88]....
        /*09d0*/ 	.word	0x00009070
        /*09d4*/ 	.word	0x000000ff
        /*09d8*/ 	.word	0x00000088
        /*09dc*/ 	.short	0x010a
        /*09de*/ 	.byte	0x15
	.zero		1


	//   ....[89]....
        /*09e0*/ 	.word	0x000091a0
        /*09e4*/ 	.word	0x000000ff
        /*09e8*/ 	.word	0x00000068
        /*09ec*/ 	.short	0x010b
        /*09ee*/ 	.byte	0x15
	.zero		1


	//   ....[90]....
        /*09f0*/ 	.word	0x00009220
        /*09f4*/ 	.word	0x000000ff
        /*09f8*/ 	.word	0x00000000
        /*09fc*/ 	.short	0x0101
        /*09fe*/ 	.byte	0x04
	.zero		1


	//   ....[91]....
        /*0a00*/ 	.word	0x00009270
        /*0a04*/ 	.word	0x000000ff
        /*0a08*/ 	.word	0x00000180
        /*0a0c*/ 	.short	0x010a
        /*0a0e*/ 	.byte	0x08
	.zero		1


	//   ....[92]....
        /*0a10*/ 	.word	0x000093a0
        /*0a14*/ 	.word	0x000000ff
        /*0a18*/ 	.word	0x00000000
        /*0a1c*/ 	.short	0x0101
        /*0a1e*/ 	.byte	0x08
	.zero		1


	//   ....[93]....
        /*0a20*/ 	.word	0x00009450
        /*0a24*/ 	.word	0x000000ff
        /*0a28*/ 	.word	0x00000070
        /*0a2c*/ 	.short	0x010a
        /*0a2e*/ 	.byte	0x15
	.zero		1


	//   ....[94]....
        /*0a30*/ 	.word	0x00009490
        /*0a34*/ 	.word	0x000000ff
        /*0a38*/ 	.word	0x00000078
        /*0a3c*/ 	.short	0x010a
        /*0a3e*/ 	.byte	0x15
	.zero		1


	//   ....[95]....
        /*0a40*/ 	.word	0x000094d0
        /*0a44*/ 	.word	0x000000ff
        /*0a48*/ 	.word	0x00000080
        /*0a4c*/ 	.short	0x010a
        /*0a4e*/ 	.byte	0x15
	.zero		1


	//   ....[96]....
        /*0a50*/ 	.word	0x00009530
        /*0a54*/ 	.word	0x00000000
        /*0a58*/ 	.word	0x00000088
        /*0a5c*/ 	.short	0x010a
        /*0a5e*/ 	.byte	0xff
	.zero		1


	//   ....[97]....
        /*0a60*/ 	.word	0x00009fc0
        /*0a64*/ 	.word	0x000000ff
        /*0a68*/ 	.word	0x00000180
        /*0a6c*/ 	.short	0x010a
        /*0a6e*/ 	.byte	0x06
	.zero		1


	//   ....[98]....
        /*0a70*/ 	.word	0x0000a120
        /*0a74*/ 	.word	0x000000ff
        /*0a78*/ 	.word	0x00000000
        /*0a7c*/ 	.short	0x0101
        /*0a7e*/ 	.byte	0x04
	.zero		1


	//   ....[99]....
        /*0a80*/ 	.word	0x0000a6e0
        /*0a84*/ 	.word	0x000000ff
        /*0a88*/ 	.word	0x00000050
        /*0a8c*/ 	.short	0x010a
        /*0a8e*/ 	.byte	0x2b
	.zero		1


	//   ....[100]....
        /*0a90*/ 	.word	0x0000a740
        /*0a94*/ 	.word	0x00000061
        /*0a98*/ 	.word	0x00000120
        /*0a9c*/ 	.short	0x010a
        /*0a9e*/ 	.byte	0xff
	.zero		1


	//   ....[101]....
        /*0aa0*/ 	.word	0x0000a760
        /*0aa4*/ 	.word	0x000000ff
        /*0aa8*/ 	.word	0x00000050
        /*0aac*/ 	.short	0x010a
        /*0aae*/ 	.byte	0x2b
	.zero		1


	//   ....[102]....
        /*0ab0*/ 	.word	0x0000aa10
        /*0ab4*/ 	.word	0x00000061
        /*0ab8*/ 	.word	0x00000120
        /*0abc*/ 	.short	0x010a
        /*0abe*/ 	.byte	0xff
	.zero		1


	//   ....[103]....
        /*0ac0*/ 	.word	0x0000b650
        /*0ac4*/ 	.word	0x000000ff
        /*0ac8*/ 	.word	0x00000000
        /*0acc*/ 	.short	0x0101
        /*0ace*/ 	.byte	0x04
	.zero		1


	//   ....[104]....
        /*0ad0*/ 	.word	0x0000b6a0
        /*0ad4*/ 	.word	0x000000ff
        /*0ad8*/ 	.word	0x00000058
        /*0adc*/ 	.short	0x010a
        /*0ade*/ 	.byte	0x2b
	.zero		1


	//   ....[105]....
        /*0ae0*/ 	.word	0x0000b6d0
        /*0ae4*/ 	.word	0x000000ff
        /*0ae8*/ 	.word	0x00000058
        /*0aec*/ 	.short	0x010a
        /*0aee*/ 	.byte	0x2b
	.zero		1


	//   ....[106]....
        /*0af0*/ 	.word	0x0000c490
        /*0af4*/ 	.word	0x000000ff
        /*0af8*/ 	.word	0x00000000
        /*0afc*/ 	.short	0x0101
        /*0afe*/ 	.byte	0x04
	.zero		1


	//   ....[107]....
        /*0b00*/ 	.word	0x0000c4b0
        /*0b04*/ 	.word	0x000000ff
        /*0b08*/ 	.word	0x00000060
        /*0b0c*/ 	.short	0x010a
        /*0b0e*/ 	.byte	0x2b
	.zero		1


	//   ....[108]....
        /*0b10*/ 	.word	0x0000c4d0
        /*0b14*/ 	.word	0x000000ff
        /*0b18*/ 	.word	0x00000060
        /*0b1c*/ 	.short	0x010a
        /*0b1e*/ 	.byte	0x2b
	.zero		1


	//   ....[109]....
        /*0b20*/ 	.word	0x0000d2d0
        /*0b24*/ 	.word	0x000000ff
        /*0b28*/ 	.word	0x00000000
        /*0b2c*/ 	.short	0x0101
        /*0b2e*/ 	.byte	0x04
	.zero		1


	//   ....[110]....
        /*0b30*/ 	.word	0x0000d2f0
        /*0b34*/ 	.word	0x000000ff
        /*0b38*/ 	.word	0x00000068
        /*0b3c*/ 	.short	0x010a
        /*0b3e*/ 	.byte	0x2b
	.zero		1


	//   ....[111]....
        /*0b40*/ 	.word	0x0000d310
        /*0b44*/ 	.word	0x000000ff
        /*0b48*/ 	.word	0x00000068
        /*0b4c*/ 	.short	0x010a
        /*0b4e*/ 	.byte	0x2b
	.zero		1


	//   ....[112]....
        /*0b50*/ 	.word	0x0000da00
        /*0b54*/ 	.word	0x00000064
        /*0b58*/ 	.word	0x00000000
        /*0b5c*/ 	.short	0x0101
        /*0b5e*/ 	.byte	0xff
	.zero		1


	//   ....[113]....
        /*0b60*/ 	.word	0x0000e240
        /*0b64*/ 	.word	0x000000ff
        /*0b68*/ 	.word	0x00000000
        /*0b6c*/ 	.short	0x0101
        /*0b6e*/ 	.byte	0x04
	.zero		1


	//   ....[114]....
        /*0b70*/ 	.word	0x0000e2e0
        /*0b74*/ 	.word	0x000000ff
        /*0b78*/ 	.word	0x00000000
        /*0b7c*/ 	.short	0x0101
        /*0b7e*/ 	.byte	0x04
	.zero		1


	//   ....[115]....
        /*0b80*/ 	.word	0x0000ebf0
        /*0b84*/ 	.word	0x000000ff
        /*0b88*/ 	.word	0x000000a0
        /*0b8c*/ 	.short	0x010a
        /*0b8e*/ 	.byte	0x18
	.zero		1


	//   ....[116]....
        /*0b90*/ 	.word	0x0000ed30
        /*0b94*/ 	.word	0x000000ff
        /*0b98*/ 	.word	0x00000000
        /*0b9c*/ 	.short	0x0101
        /*0b9e*/ 	.byte	0x06
	.zero		1


	//   ....[117]....
        /*0ba0*/ 	.word	0x0000eda0
        /*0ba4*/ 	.word	0x000000ff
        /*0ba8*/ 	.word	0x000001c0
        /*0bac*/ 	.short	0x010a
        /*0bae*/ 	.byte	0x18
	.zero		1


	//   ....[118]....
        /*0bb0*/ 	.word	0x0000fef0
        /*0bb4*/ 	.word	0x000000ff
        /*0bb8*/ 	.word	0x00000180
        /*0bbc*/ 	.short	0x0101
        /*0bbe*/ 	.byte	0x18
	.zero		1


	//   ....[119]....
        /*0bc0*/ 	.word	0x00010420
        /*0bc4*/ 	.word	0x000000ff
        /*0bc8*/ 	.word	0x00000000
        /*0bcc*/ 	.short	0x010a
        /*0bce*/ 	.byte	0x06
	.zero		1


	//   ....[120]....
        /*0bd0*/ 	.word	0x000104a0
        /*0bd4*/ 	.word	0x000000ff
        /*0bd8*/ 	.word	0x00000140
        /*0bdc*/ 	.short	0x010a
        /*0bde*/ 	.byte	0x08
	.zero		1


	//   ....[121]....
        /*0be0*/ 	.word	0x000105e0
        /*0be4*/ 	.word	0x000000ff
        /*0be8*/ 	.word	0x00000000
        /*0bec*/ 	.short	0x010a
        /*0bee*/ 	.byte	0x07
	.zero		1


	//   ....[122]....
        /*0bf0*/ 	.word	0x00010710
        /*0bf4*/ 	.word	0x000000ff
        /*0bf8*/ 	.word	0x00000000
        /*0bfc*/ 	.short	0x010a
        /*0bfe*/ 	.byte	0x15
	.zero		1


	//   ....[123]....
        /*0c00*/ 	.word	0x00010960
        /*0c04*/ 	.word	0x000000ff
        /*0c08*/ 	.word	0x00000180
        /*0c0c*/ 	.short	0x010a
        /*0c0e*/ 	.byte	0x06
	.zero		1


	//   ....[124]....
        /*0c10*/ 	.word	0x00010a90
        /*0c14*/ 	.word	0x000000ff
        /*0c18*/ 	.word	0x00000000
        /*0c1c*/ 	.short	0x0101
        /*0c1e*/ 	.byte	0x06
	.zero		1


	//   ....[125]....
        /*0c20*/ 	.word	0x00010bb0
        /*0c24*/ 	.word	0x000000ff
        /*0c28*/ 	.word	0x00000140
        /*0c2c*/ 	.short	0x010a
        /*0c2e*/ 	.byte	0x06
	.zero		1


	//   ....[126]....
        /*0c30*/ 	.word	0x00010c60
        /*0c34*/ 	.word	0x000000ff
        /*0c38*/ 	.word	0x00000140
        /*0c3c*/ 	.short	0x010a
        /*0c3e*/ 	.byte	0x06
	.zero		1


	//   ....[127]....
        /*0c40*/ 	.word	0x00010d10
        /*0c44*/ 	.word	0x000000ff
        /*0c48*/ 	.word	0x00000140
        /*0c4c*/ 	.short	0x010a
        /*0c4e*/ 	.byte	0x06
	.zero		1


	//   ....[128]....
        /*0c50*/ 	.word	0x00010db0
        /*0c54*/ 	.word	0x000000ff
        /*0c58*/ 	.word	0x00000140
        /*0c5c*/ 	.short	0x010a
        /*0c5e*/ 	.byte	0x07
	.zero		1


	//   ....[129]....
        /*0c60*/ 	.word	0x00011030
        /*0c64*/ 	.word	0x00000000
        /*0c68*/ 	.word	0x00000028
        /*0c6c*/ 	.short	0x010a
        /*0c6e*/ 	.byte	0xff
	.zero		1


	//   ....[130]....
        /*0c70*/ 	.word	0x00011090
        /*0c74*/ 	.word	0x00000000
        /*0c78*/ 	.word	0x00000028
        /*0c7c*/ 	.short	0x010a
        /*0c7e*/ 	.byte	0xff
	.zero		1


	//   ....[131]....
        /*0c80*/ 	.word	0x000110f0
        /*0c84*/ 	.word	0x00000000
        /*0c88*/ 	.word	0x00000180
        /*0c8c*/ 	.short	0x010a
        /*0c8e*/ 	.byte	0xff
	.zero		1


	//   ....[132]....
        /*0c90*/ 	.word	0x00011150
        /*0c94*/ 	.word	0x00000000
        /*0c98*/ 	.word	0x00000000
        /*0c9c*/ 	.short	0x010a
        /*0c9e*/ 	.byte	0xff
	.zero		1


	//   ....[133]....
        /*0ca0*/ 	.word	0x000111b0
        /*0ca4*/ 	.word	0x00000000
        /*0ca8*/ 	.word	0x00000000
        /*0cac*/ 	.short	0x010a
        /*0cae*/ 	.byte	0xff
	.zero		1


	//   ....[134]....
        /*0cb0*/ 	.word	0x00011210
        /*0cb4*/ 	.word	0x00000000
        /*0cb8*/ 	.word	0x00000000
        /*0cbc*/ 	.short	0x010a
        /*0cbe*/ 	.byte	0xff
	.zero		1


	//   ....[135]....
        /*0cc0*/ 	.word	0x00011270
        /*0cc4*/ 	.word	0x00000000
        /*0cc8*/ 	.word	0x00000000
        /*0ccc*/ 	.short	0x010a
        /*0cce*/ 	.byte	0xff
	.zero		1


	//   ....[136]....
        /*0cd0*/ 	.word	0x000112d0
        /*0cd4*/ 	.word	0x00000011
        /*0cd8*/ 	.word	0x000000e0
        /*0cdc*/ 	.short	0x010a
        /*0cde*/ 	.byte	0xff
	.zero		1


	//   ....[137]....
        /*0ce0*/ 	.word	0x00011330
        /*0ce4*/ 	.word	0x00000017
        /*0ce8*/ 	.word	0x000000e0
        /*0cec*/ 	.short	0x010a
        /*0cee*/ 	.byte	0xff
	.zero		1


	//   ....[138]....
        /*0cf0*/ 	.word	0x00011380
        /*0cf4*/ 	.word	0x00000013
        /*0cf8*/ 	.word	0x00000098
        /*0cfc*/ 	.short	0x010a
        /*0cfe*/ 	.byte	0xff
	.zero		1


	//   ....[139]....
        /*0d00*/ 	.word	0x000113e0
        /*0d04*/ 	.word	0x00000000
        /*0d08*/ 	.word	0x00000070
        /*0d0c*/ 	.short	0x010a
        /*0d0e*/ 	.byte	0xff
	.zero		1


	//   ....[140]....
        /*0d10*/ 	.word	0x00011440
        /*0d14*/ 	.word	0x00000000
        /*0d18*/ 	.word	0x00000078
        /*0d1c*/ 	.short	0x010a
        /*0d1e*/ 	.byte	0xff
	.zero		1


	//   ....[141]....
        /*0d20*/ 	.word	0x000114a0
        /*0d24*/ 	.word	0x00000000
        /*0d28*/ 	.word	0x00000080
        /*0d2c*/ 	.short	0x010a
        /*0d2e*/ 	.byte	0xff
	.zero		1


	//   ....[142]....
        /*0d30*/ 	.word	0x00011500
        /*0d34*/ 	.word	0x00000000
        /*0d38*/ 	.word	0x00000088
        /*0d3c*/ 	.short	0x010a
        /*0d3e*/ 	.byte	0xff
	.zero		1


	//   ....[143]....
        /*0d40*/ 	.word	0x00011560
        /*0d44*/ 	.word	0x00000000
        /*0d48*/ 	.word	0x00000180
        /*0d4c*/ 	.short	0x010a
        /*0d4e*/ 	.byte	0xff
	.zero		1


	//   ....[144]....
        /*0d50*/ 	.word	0x000115c0
        /*0d54*/ 	.word	0x00000000
        /*0d58*/ 	.word	0x00000070
        /*0d5c*/ 	.short	0x010a
        /*0d5e*/ 	.byte	0xff
	.zero		1


	//   ....[145]....
        /*0d60*/ 	.word	0x00011620
        /*0d64*/ 	.word	0x00000000
        /*0d68*/ 	.word	0x00000078
        /*0d6c*/ 	.short	0x010a
        /*0d6e*/ 	.byte	0xff
	.zero		1


	//   ....[146]....
        /*0d70*/ 	.word	0x00011680
        /*0d74*/ 	.word	0x00000000
        /*0d78*/ 	.word	0x00000080
        /*0d7c*/ 	.short	0x010a
        /*0d7e*/ 	.byte	0xff
	.zero		1


	//   ....[147]....
        /*0d80*/ 	.word	0x000116e0
        /*0d84*/ 	.word	0x00000000
        /*0d88*/ 	.word	0x00000180
        /*0d8c*/ 	.short	0x010a
        /*0d8e*/ 	.byte	0xff
	.zero		1


	//   ....[148]....
        /*0d90*/ 	.word	0x000117a0
        /*0d94*/ 	.word	0x00000003
        /*0d98*/ 	.word	0x00000050
        /*0d9c*/ 	.short	0x010a
        /*0d9e*/ 	.byte	0xff
	.zero		1


	//   ....[149]....
        /*0da0*/ 	.word	0x000117f0
        /*0da4*/ 	.word	0x00000061
        /*0da8*/ 	.word	0x00000120
        /*0dac*/ 	.short	0x010a
        /*0dae*/ 	.byte	0xff
	.zero		1


	//   ....[150]....
        /*0db0*/ 	.word	0x00011850
        /*0db4*/ 	.word	0x00000003
        /*0db8*/ 	.word	0x00000058
        /*0dbc*/ 	.short	0x010a
        /*0dbe*/ 	.byte	0xff
	.zero		1


	//   ....[151]....
        /*0dc0*/ 	.word	0x000118b0
        /*0dc4*/ 	.word	0x00000000
        /*0dc8*/ 	.word	0x00000060
        /*0dcc*/ 	.short	0x010a
        /*0dce*/ 	.byte	0xff
	.zero		1


	//   ....[152]....
        /*0dd0*/ 	.word	0x00011910
        /*0dd4*/ 	.word	0x00000000
        /*0dd8*/ 	.word	0x00000068
        /*0ddc*/ 	.short	0x010a
        /*0dde*/ 	.byte	0xff
	.zero		1


	//   ....[153]....
        /*0de0*/ 	.word	0x00011970
        /*0de4*/ 	.word	0x00000004
        /*0de8*/ 	.word	0x000000a0
        /*0dec*/ 	.short	0x010a
        /*0dee*/ 	.byte	0xff
	.zero		1


	//   ....[154]....
        /*0df0*/ 	.word	0x000119d0
        /*0df4*/ 	.word	0x00000004
        /*0df8*/ 	.word	0x000001c0
        /*0dfc*/ 	.short	0x010a
        /*0dfe*/ 	.byte	0xff
	.zero		1


	//   ....[155]....
        /*0e00*/ 	.word	0x00011a30
        /*0e04*/ 	.word	0x00000004
        /*0e08*/ 	.word	0x00000140
        /*0e0c*/ 	.short	0x010a
        /*0e0e*/ 	.byte	0xff
	.zero		1


	//   ....[156]....
        /*0e10*/ 	.word	0x00011a90
        /*0e14*/ 	.word	0x00000004
        /*0e18*/ 	.word	0x00000000
        /*0e1c*/ 	.short	0x010a
        /*0e1e*/ 	.byte	0xff
	.zero		1


	//   ....[157]....
        /*0e20*/ 	.word	0x00011af0
        /*0e24*/ 	.word	0x00000004
        /*0e28*/ 	.word	0x00000180
        /*0e2c*/ 	.short	0x010a
        /*0e2e*/ 	.byte	0xff
	.zero		1


	//   ....[158]....
        /*0e30*/ 	.word	0x00011b50
        /*0e34*/ 	.word	0x00000000
        /*0e38*/ 	.word	0x00000140
        /*0e3c*/ 	.short	0x010a
        /*0e3e*/ 	.byte	0xff
	.zero		1


	//   ....[159]....
        /*0e40*/ 	.word	0x00011bb0
        /*0e44*/ 	.word	0x00000000
        /*0e48*/ 	.word	0x00000140
        /*0e4c*/ 	.short	0x010a
        /*0e4e*/ 	.byte	0xff
	.zero		1


	//   ....[160]....
        /*0e50*/ 	.word	0x00011c10
        /*0e54*/ 	.word	0x00000000
        /*0e58*/ 	.word	0x00000140
        /*0e5c*/ 	.short	0x010a
        /*0e5e*/ 	.byte	0xff
	.zero		1


	//   ....[161]....
        /*0e60*/ 	.word	0x00011c70
        /*0e64*/ 	.word	0x00000000
        /*0e68*/ 	.word	0x00000140
        /*0e6c*/ 	.short	0x010a
        /*0e6e*/ 	.byte	0xff
	.zero		1


	//----- nvinfo : EIATTR_NUM_MBARRIERS
	.align		4
.L_49:
        /*0e70*/ 	.byte	0x03, 0x38
        /*0e72*/ 	.short	0x003c


	//----- nvinfo : EIATTR_EXIT_INSTR_OFFSETS
	.align		4
        /*0e74*/ 	.byte	0x04, 0x1c
        /*0e76*/ 	.short	(.L_51 - .L_50)


	//   ....[0]....
.L_50:
        /*0e78*/ 	.word	0x00003450


	//   ....[1]....
        /*0e7c*/ 	.word	0x00004930


	//   ....[2]....
        /*0e80*/ 	.word	0x00008210


	//   ....[3]....
        /*0e84*/ 	.word	0x00009560


	//   ....[4]....
        /*0e88*/ 	.word	0x0000e2f0


	//   ....[5]....
        /*0e8c*/ 	.word	0x0000e320


	//   ....[6]....
        /*0e90*/ 	.word	0x0000ffc0


	//   ....[7]....
        /*0e94*/ 	.word	0x00011010


	//----- nvinfo : EIATTR_INDIRECT_BRANCH_TARGETS
	.align		4
.L_51:
        /*0e98*/ 	.byte	0x04, 0x34
        /*0e9a*/ 	.short	(.L_53 - .L_52)


	//   ....[0]....
.L_52:
        /*0e9c*/ 	.word	.L_x_281@srel
        /*0ea0*/ 	.short	0x0
        /*0ea2*/ 	.short	0x0
        /*0ea4*/ 	.word	0xa
        /*0ea8*/ 	.word	.L_x_282@srel
        /* <DEDUP_REMOVED lines=9> */


	//----- nvinfo : EIATTR_MAX_THREADS
	.align		4
.L_53:
        /*0ed0*/ 	.byte	0x04, 0x05
        /*0ed2*/ 	.short	(.L_55 - .L_54)
.L_54:
        /*0ed4*/ 	.word	0x00000180
        /*0ed8*/ 	.word	0x00000001
        /*0edc*/ 	.word	0x00000001


	//----- nvinfo : EIATTR_CRS_STACK_SIZE
	.align		4
.L_55:
        /*0ee0*/ 	.byte	0x04, 0x1e
        /*0ee2*/ 	.short	(.L_57 - .L_56)
.L_56:
        /*0ee4*/ 	.word	0x00000000


	//----- nvinfo : EIATTR_CBANK_PARAM_SIZE
	.align		4
.L_57:
        /*0ee8*/ 	.byte	0x03, 0x19
        /*0eea*/ 	.short	0x0900


	//----- nvinfo : EIATTR_PARAM_CBANK
	.align		4
        /*0eec*/ 	.byte	0x04, 0x0a
        /*0eee*/ 	.short	(.L_59 - .L_58)
	.align		4
.L_58:
        /*0ef0*/ 	.word	index@(.nv.constant0._ZN7cutlass13device_kernelINS_4gemm6kernel13GemmUniversalINS1_17GroupProblemShapeIN4cute5tupleIJiiiEEEEENS1_10collective13CollectiveMmaINS1_40MainloopSm100ArrayTmaUmmaWarpSpecializedILi5ELi8ELi4ENS6_IJNS5_1CILi1EEESD_SD_EEEEENS6_IJNSC_ILi128EEESG_NSC_ILi64EEEEEENS_6half_tEPNS6_IJlSD_NSC_ILi0EEEEEESJ_SM_NS5_8TiledMMAINS5_8MMA_AtomIJNS5_20SM100_MMA_F16BF16_SSISJ_SJ_fLi128ELi128ELNS5_4UMMA5MajorE0ELSR_0ELNSQ_7ScaleInE0ELSS_0EEEEEENS5_6LayoutISE_NS6_IJSK_SK_SK_EEEEENS6_IJNS5_10UnderscoreESY_SY_EEEEENS5_13SM90_TMA_LOADENS5_14ComposedLayoutINS5_7SwizzleILi3ELi4ELi3EEENS5_18smem_ptr_flag_bitsILi16EEENSV_INS6_IJNSC_ILi8EEESH_EEENS6_IJSH_SD_EEEEEEEvNS5_8identityES11_S1B_vS1C_EENS_8epilogue10collective18CollectiveEpilogueINS1E_31Sm100PtrArrayTmaWarpSpecializedILi4ELi2ELi32ELb1ELb0EEEJSI_NS6_IJNSV_ISG_SD_EENSV_INSC_ILi32EEESD_EEEEESJ_PNS6_IJSD_lSK_EEESJ_S1O_NS1E_6fusion15FusionCallbacksIS1I_NS1P_17LinearCombinationISJ_fSJ_fLNS_15FloatRoundStyleE2EEESI_S1M_JEEENS5_5SM1004TMEM4LOAD26SM100_TMEM_LOAD_16dp256b4xES11_NS12_IS14_S16_NSV_INS6_IJSH_S17_EEENS6_IJSD_SH_EEEEEEENS5_17SM75_U16x8_LDSM_TENS5_14SM90_TMA_STOREES22_NS5_17SM90_U16x8_STSM_TENS5_39AutoVectorizingCopyWithAssumedAlignmentILi128EEEEEEvvEEEEvNT_6ParamsE)
        /*0ef4*/ 	.short	0x0380
        /*0ef6*/ 	.short	0x0900


	//----- nvinfo : EIATTR_SW_WAR
	.align		4
.L_59:
        /*0ef8*/ 	.byte	0x04, 0x36
        /*0efa*/ 	.short	(.L_61 - .L_60)
.L_60:
        /*0efc*/ 	.word	0x00000008
.L_61:


//--------------------- .nv.callgraph             --------------------------
	.section	.nv.callgraph,"",@"SHT_CUDA_CALLGRAPH"
	.align	4
	.sectionentsize	8
	.align		4
        /*0000*/ 	.word	0x00000000
	.align		4
        /*0004*/ 	.word	0xffffffff
	.align		4
        /*0008*/ 	.word	index@(_ZN7cutlass13device_kernelINS_4gemm6kernel13GemmUniversalINS1_17GroupProblemShapeIN4cute5tupleIJiiiEEEEENS1_10collective13CollectiveMmaINS1_40MainloopSm100ArrayTmaUmmaWarpSpecializedILi5ELi8ELi4ENS6_IJNS5_1CILi1EEESD_SD_EEEEENS6_IJNSC_ILi128EEESG_NSC_ILi64EEEEEENS_6half_tEPNS6_IJlSD_NSC_ILi0EEEEEESJ_SM_NS5_8TiledMMAINS5_8MMA_AtomIJNS5_20SM100_MMA_F16BF16_SSISJ_SJ_fLi128ELi128ELNS5_4UMMA5MajorE0ELSR_0ELNSQ_7ScaleInE0ELSS_0EEEEEENS5_6LayoutISE_NS6_IJSK_SK_SK_EEEEENS6_IJNS5_10UnderscoreESY_SY_EEEEENS5_13SM90_TMA_LOADENS5_14ComposedLayoutINS5_7SwizzleILi3ELi4ELi3EEENS5_18smem_ptr_flag_bitsILi16EEENSV_INS6_IJNSC_ILi8EEESH_EEENS6_IJSH_SD_EEEEEEEvNS5_8identityES11_S1B_vS1C_EENS_8epilogue10collective18CollectiveEpilogueINS1E_31Sm100PtrArrayTmaWarpSpecializedILi4ELi2ELi32ELb1ELb0EEEJSI_NS6_IJNSV_ISG_SD_EENSV_INSC_ILi32EEESD_EEEEESJ_PNS6_IJSD_lSK_EEESJ_S1O_NS1E_6fusion15FusionCallbacksIS1I_NS1P_17LinearCombinationISJ_fSJ_fLNS_15FloatRoundStyleE2EEESI_S1M_JEEENS5_5SM1004TMEM4LOAD26SM100_TMEM_LOAD_16dp256b4xES11_NS12_IS14_S16_NSV_INS6_IJSH_S17_EEENS6_IJSD_SH_EEEEEEENS5_17SM75_U16x8_LDSM_TENS5_14SM90_TMA_STOREES22_NS5_17SM90_U16x8_STSM_TENS5_39AutoVectorizingCopyWithAssumedAlignmentILi128EEEEEEvvEEEEvNT_6ParamsE)
	.align		4
        /*000c*/ 	.word	index@(__assertfail)
	.align		4
        /*0010*/ 	.word	0x00000000
	.align		4
        /*0014*/ 	.word	0xfffffffe
	.align		4
        /*0018*/ 	.word	0x00000000
	.align		4
        /*001c*/ 	.word	0xfffffffd
	.align		4
        /*0020*/ 	.word	0x00000000
	.align		4
        /*0024*/ 	.word	0xfffffffc


//--------------------- .nv.constant4             --------------------------
	.section	.nv.constant4,"a",@progbits
	.align	8
	.align		8
.nv.constant4:
        /*0000*/ 	.dword	__assertfail
	.align		8
        /*0008*/ 	.dword	__unnamed_1
	.align		8
        /*0010*/ 	.dword	__unnamed_2
	.align		8
        /*0018*/ 	.dword	_ZN39_INTERNAL_1719311a_4_k_cu_98532924_25454cuda3std3__45__cpo5beginE
	.align		8
        /*0020*/ 	.dword	_ZN39_INTERNAL_1719311a_4_k_cu_98532924_25454cuda3std3__45__cpo3endE
	.align		8
        /*0028*/ 	.dword	_ZN39_INTERNAL_1719311a_4_k_cu_98532924_25454cuda3std3__45__cpo6cbeginE
	.align		8
        /*0030*/ 	.dword	_ZN39_INTERNAL_1719311a_4_k_cu_98532924_25454cuda3std3__45__cpo4cendE
	.align		8
        /*0038*/ 	.dword	_ZN39_INTERNAL_1719311a_4_k_cu_98532924_25454cuda3std3__441_GLOBAL__N__1719311a_4_k_cu_98532924_25456ignoreE
	.align		8
        /*0040*/ 	.dword	_ZN39_INTERNAL_1719311a_4_k_cu_98532924_25454cuda3std3__419piecewise_constructE
	.align		8
        /*0048*/ 	.dword	_ZN39_INTERNAL_1719311a_4_k_cu_98532924_25454cuda3std3__48in_placeE
	.align		8
        /*0050*/ 	.dword	_ZN39_INTERNAL_1719311a_4_k_cu_98532924_25454cuda3std6ranges3__45__cpo4swapE
	.align		8
        /*0058*/ 	.dword	_ZN39_INTERNAL_1719311a_4_k_cu_98532924_25454cuda3std6ranges3__45__cpo9iter_moveE
	.align		8
        /*0060*/ 	.dword	_ZN39_INTERNAL_1719311a_4_k_cu_98532924_25454cute7productE
	.align		8
        /*0068*/ 	.dword	_ZN39_INTERNAL_1719311a_4_k_cu_98532924_25454cute1_E
	.align		8
        /*0070*/ 	.dword	$str$24
	.align		8
        /*0078*/ 	.dword	$str$25
	.align		8
        /*0080*/ 	.dword	$str$26
	.align		8
        /*0088*/ 	.dword	$str$27


//--------------------- .nv.constant2._ZN7cutlass13device_kernelINS_4gemm6kernel13GemmUniversalINS1_17GroupProblemShapeIN4cute5tupleIJiiiEEEEENS1_10collective13CollectiveMmaINS1_40MainloopSm100ArrayTmaUmmaWarpSpecializedILi5ELi8ELi4ENS6_IJNS5_1CILi1EEESD_SD_EEEEENS6_IJNSC_ILi128EEESG_NSC_ILi64EEEEEENS_6half_tEPNS6_IJlSD_NSC_ILi0EEEEEESJ_SM_NS5_8TiledMMAINS5_8MMA_AtomIJNS5_20SM100_MMA_F16BF16_SSISJ_SJ_fLi128ELi128ELNS5_4UMMA5MajorE0ELSR_0ELNSQ_7ScaleInE0ELSS_0EEEEEENS5_6LayoutISE_NS6_IJSK_SK_SK_EEEEENS6_IJNS5_10UnderscoreESY_SY_EEEEENS5_13SM90_TMA_LOADENS5_14ComposedLayoutINS5_7SwizzleILi3ELi4ELi3EEENS5_18smem_ptr_flag_bitsILi16EEENSV_INS6_IJNSC_ILi8EEESH_EEENS6_IJSH_SD_EEEEEEEvNS5_8identityES11_S1B_vS1C_EENS_8epilogue10collective18CollectiveEpilogueINS1E_31Sm100PtrArrayTmaWarpSpecializedILi4ELi2ELi32ELb1ELb0EEEJSI_NS6_IJNSV_ISG_SD_EENSV_INSC_ILi32EEESD_EEEEESJ_PNS6_IJSD_lSK_EEESJ_S1O_NS1E_6fusion15FusionCallbacksIS1I_NS1P_17LinearCombinationISJ_fSJ_fLNS_15FloatRoundStyleE2EEESI_S1M_JEEENS5_5SM1004TMEM4LOAD26SM100_TMEM_LOAD_16dp256b4xES11_NS12_IS14_S16_NSV_INS6_IJSH_S17_EEENS6_IJSD_SH_EEEEEEENS5_17SM75_U16x8_LDSM_TENS5_14SM90_TMA_STOREES22_NS5_17SM90_U16x8_STSM_TENS5_39AutoVectorizingCopyWithAssumedAlignmentILi128EEEEEEvvEEEEvNT_6ParamsE --------------------------
	.section	.nv.constant2._ZN7cutlass13device_kernelINS_4gemm6kernel13GemmUniversalINS1_17GroupProblemShapeIN4cute5tupleIJiiiEEEEENS1_10collective13CollectiveMmaINS1_40MainloopSm100ArrayTmaUmmaWarpSpecializedILi5ELi8ELi4ENS6_IJNS5_1CILi1EEESD_SD_EEEEENS6_IJNSC_ILi128EEESG_NSC_ILi64EEEEEENS_6half_tEPNS6_IJlSD_NSC_ILi0EEEEEESJ_SM_NS5_8TiledMMAINS5_8MMA_AtomIJNS5_20SM100_MMA_F16BF16_SSISJ_SJ_fLi128ELi128ELNS5_4UMMA5MajorE0ELSR_0ELNSQ_7ScaleInE0ELSS_0EEEEEENS5_6LayoutISE_NS6_IJSK_SK_SK_EEEEENS6_IJNS5_10UnderscoreESY_SY_EEEEENS5_13SM90_TMA_LOADENS5_14ComposedLayoutINS5_7SwizzleILi3ELi4ELi3EEENS5_18smem_ptr_flag_bitsILi16EEENSV_INS6_IJNSC_ILi8EEESH_EEENS6_IJSH_SD_EEEEEEEvNS5_8identityES11_S1B_vS1C_EENS_8epilogue10collective18CollectiveEpilogueINS1E_31Sm100PtrArrayTmaWarpSpecializedILi4ELi2ELi32ELb1ELb0EEEJSI_NS6_IJNSV_ISG_SD_EENSV_INSC_ILi32EEESD_EEEEESJ_PNS6_IJSD_lSK_EEESJ_S1O_NS1E_6fusion15FusionCallbacksIS1I_NS1P_17LinearCombinationISJ_fSJ_fLNS_15FloatRoundStyleE2EEESI_S1M_JEEENS5_5SM1004TMEM4LOAD26SM100_TMEM_LOAD_16dp256b4xES11_NS12_IS14_S16_NSV_INS6_IJSH_S17_EEENS6_IJSD_SH_EEEEEEENS5_17SM75_U16x8_LDSM_TENS5_14SM90_TMA_STOREES22_NS5_17SM90_U16x8_STSM_TENS5_39AutoVectorizingCopyWithAssumedAlignmentILi128EEEEEEvvEEEEvNT_6ParamsE,"a",@progbits
	.sectionflags	@""
	.align	4
.nv.constant2._ZN7cutlass13device_kernelINS_4gemm6kernel13GemmUniversalINS1_17GroupProblemShapeIN4cute5tupleIJiiiEEEEENS1_10collective13CollectiveMmaINS1_40MainloopSm100ArrayTmaUmmaWarpSpecializedILi5ELi8ELi4ENS6_IJNS5_1CILi1EEESD_SD_EEEEENS6_IJNSC_ILi128EEESG_NSC_ILi64EEEEEENS_6half_tEPNS6_IJlSD_NSC_ILi0EEEEEESJ_SM_NS5_8TiledMMAINS5_8MMA_AtomIJNS5_20SM100_MMA_F16BF16_SSISJ_SJ_fLi128ELi128ELNS5_4UMMA5MajorE0ELSR_0ELNSQ_7ScaleInE0ELSS_0EEEEEENS5_6LayoutISE_NS6_IJSK_SK_SK_EEEEENS6_IJNS5_10UnderscoreESY_SY_EEEEENS5_13SM90_TMA_LOADENS5_14ComposedLayoutINS5_7SwizzleILi3ELi4ELi3EEENS5_18smem_ptr_flag_bitsILi16EEENSV_INS6_IJNSC_ILi8EEESH_EEENS6_IJSH_SD_EEEEEEEvNS5_8identityES11_S1B_vS1C_EENS_8epilogue10collective18CollectiveEpilogueINS1E_31Sm100PtrArrayTmaWarpSpecializedILi4ELi2ELi32ELb1ELb0EEEJSI_NS6_IJNSV_ISG_SD_EENSV_INSC_ILi32EEESD_EEEEESJ_PNS6_IJSD_lSK_EEESJ_S1O_NS1E_6fusion15FusionCallbacksIS1I_NS1P_17LinearCombinationISJ_fSJ_fLNS_15FloatRoundStyleE2EEESI_S1M_JEEENS5_5SM1004TMEM4LOAD26SM100_TMEM_LOAD_16dp256b4xES11_NS12_IS14_S16_NSV_INS6_IJSH_S17_EEENS6_IJSD_SH_EEEEEEENS5_17SM75_U16x8_LDSM_TENS5_14SM90_TMA_STOREES22_NS5_17SM90_U16x8_STSM_TENS5_39AutoVectorizingCopyWithAssumedAlignmentILi128EEEEEEvvEEEEvNT_6ParamsE:
        /*0000*/ 	.byte	0xe0, 0xff, 0x00, 0x00, 0xb0, 0x49, 0x00, 0x00, 0xb0, 0x49, 0x00, 0x00, 0xb0, 0x49, 0x00, 0x00
        /*0010*/ 	.byte	0xb0, 0x49, 0x00, 0x00, 0xb0, 0x49, 0x00, 0x00, 0xb0, 0x49, 0x00, 0x00, 0xb0, 0x49, 0x00, 0x00
        /*0020*/ 	.byte	0x30, 0xe3, 0x00, 0x00, 0xb0, 0x49, 0x00, 0x00


//--------------------- .text._ZN7cutlass13device_kernelINS_4gemm6kernel13GemmUniversalINS1_17GroupProblemShapeIN4cute5tupleIJiiiEEEEENS1_10collective13CollectiveMmaINS1_40MainloopSm100ArrayTmaUmmaWarpSpecializedILi5ELi8ELi4ENS6_IJNS5_1CILi1EEESD_SD_EEEEENS6_IJNSC_ILi128EEESG_NSC_ILi64EEEEEENS_6half_tEPNS6_IJlSD_NSC_ILi0EEEEEESJ_SM_NS5_8TiledMMAINS5_8MMA_AtomIJNS5_20SM100_MMA_F16BF16_SSISJ_SJ_fLi128ELi128ELNS5_4UMMA5MajorE0ELSR_0ELNSQ_7ScaleInE0ELSS_0EEEEEENS5_6LayoutISE_NS6_IJSK_SK_SK_EEEEENS6_IJNS5_10UnderscoreESY_SY_EEEEENS5_13SM90_TMA_LOADENS5_14ComposedLayoutINS5_7SwizzleILi3ELi4ELi3EEENS5_18smem_ptr_flag_bitsILi16EEENSV_INS6_IJNSC_ILi8EEESH_EEENS6_IJSH_SD_EEEEEEEvNS5_8identityES11_S1B_vS1C_EENS_8epilogue10collective18CollectiveEpilogueINS1E_31Sm100PtrArrayTmaWarpSpecializedILi4ELi2ELi32ELb1ELb0EEEJSI_NS6_IJNSV_ISG_SD_EENSV_INSC_ILi32EEESD_EEEEESJ_PNS6_IJSD_lSK_EEESJ_S1O_NS1E_6fusion15FusionCallbacksIS1I_NS1P_17LinearCombinationISJ_fSJ_fLNS_15FloatRoundStyleE2EEESI_S1M_JEEENS5_5SM1004TMEM4LOAD26SM100_TMEM_LOAD_16dp256b4xES11_NS12_IS14_S16_NSV_INS6_IJSH_S17_EEENS6_IJSD_SH_EEEEEEENS5_17SM75_U16x8_LDSM_TENS5_14SM90_TMA_STOREES22_NS5_17SM90_U16x8_STSM_TENS5_39AutoVectorizingCopyWithAssumedAlignmentILi128EEEEEEvvEEEEvNT_6ParamsE --------------------------
	.section	.text._ZN7cutlass13device_kernelINS_4gemm6kernel13GemmUniversalINS1_17GroupProblemShapeIN4cute5tupleIJiiiEEEEENS1_10collective13CollectiveMmaINS1_40MainloopSm100ArrayTmaUmmaWarpSpecializedILi5ELi8ELi4ENS6_IJNS5_1CILi1EEESD_SD_EEEEENS6_IJNSC_ILi128EEESG_NSC_ILi64EEEEEENS_6half_tEPNS6_IJlSD_NSC_ILi0EEEEEESJ_SM_NS5_8TiledMMAINS5_8MMA_AtomIJNS5_20SM100_MMA_F16BF16_SSISJ_SJ_fLi128ELi128ELNS5_4UMMA5MajorE0ELSR_0ELNSQ_7ScaleInE0ELSS_0EEEEEENS5_6LayoutISE_NS6_IJSK_SK_SK_EEEEENS6_IJNS5_10UnderscoreESY_SY_EEEEENS5_13SM90_TMA_LOADENS5_14ComposedLayoutINS5_7SwizzleILi3ELi4ELi3EEENS5_18smem_ptr_flag_bitsILi16EEENSV_INS6_IJNSC_ILi8EEESH_EEENS6_IJSH_SD_EEEEEEEvNS5_8identityES11_S1B_vS1C_EENS_8epilogue10collective18CollectiveEpilogueINS1E_31Sm100PtrArrayTmaWarpSpecializedILi4ELi2ELi32ELb1ELb0EEEJSI_NS6_IJNSV_ISG_SD_EENSV_INSC_ILi32EEESD_EEEEESJ_PNS6_IJSD_lSK_EEESJ_S1O_NS1E_6fusion15FusionCallbacksIS1I_NS1P_17LinearCombinationISJ_fSJ_fLNS_15FloatRoundStyleE2EEESI_S1M_JEEENS5_5SM1004TMEM4LOAD26SM100_TMEM_LOAD_16dp256b4xES11_NS12_IS14_S16_NSV_INS6_IJSH_S17_EEENS6_IJSD_SH_EEEEEEENS5_17SM75_U16x8_LDSM_TENS5_14SM90_TMA_STOREES22_NS5_17SM90_U16x8_STSM_TENS5_39AutoVectorizingCopyWithAssumedAlignmentILi128EEEEEEvvEEEEvNT_6ParamsE,"ax",@progbits
	.align	128
.text._ZN7cutlass13device_kernelINS_4gemm6kernel13GemmUniversalINS1_17GroupProblemShapeIN4cute5tupleIJiiiEEEEENS1_10collective13CollectiveMmaINS1_40MainloopSm100ArrayTmaUmmaWarpSpecializedILi5ELi8ELi4ENS6_IJNS5_1CILi1EEESD_SD_EEEEENS6_IJNSC_ILi128EEESG_NSC_ILi64EEEEEENS_6half_tEPNS6_IJlSD_NSC_ILi0EEEEEESJ_SM_NS5_8TiledMMAINS5_8MMA_AtomIJNS5_20SM100_MMA_F16BF16_SSISJ_SJ_fLi128ELi128ELNS5_4UMMA5MajorE0ELSR_0ELNSQ_7ScaleInE0ELSS_0EEEEEENS5_6LayoutISE_NS6_IJSK_SK_SK_EEEEENS6_IJNS5_10UnderscoreESY_SY_EEEEENS5_13SM90_TMA_LOADENS5_14ComposedLayoutINS5_7SwizzleILi3ELi4ELi3EEENS5_18smem_ptr_flag_bitsILi16EEENSV_INS6_IJNSC_ILi8EEESH_EEENS6_IJSH_SD_EEEEEEEvNS5_8identityES11_S1B_vS1C_EENS_8epilogue10collective18CollectiveEpilogueINS1E_31Sm100PtrArrayTmaWarpSpecializedILi4ELi2ELi32ELb1ELb0EEEJSI_NS6_IJNSV_ISG_SD_EENSV_INSC_ILi32EEESD_EEEEESJ_PNS6_IJSD_lSK_EEESJ_S1O_NS1E_6fusion15FusionCallbacksIS1I_NS1P_17LinearCombinationISJ_fSJ_fLNS_15FloatRoundStyleE2EEESI_S1M_JEEENS5_5SM1004TMEM4LOAD26SM100_TMEM_LOAD_16dp256b4xES11_NS12_IS14_S16_NSV_INS6_IJSH_S17_EEENS6_IJSD_SH_EEEEEEENS5_17SM75_U16x8_LDSM_TENS5_14SM90_TMA_STOREES22_NS5_17SM90_U16x8_STSM_TENS5_39AutoVectorizingCopyWithAssumedAlignmentILi128EEEEEEvvEEEEvNT_6ParamsE:
        .type           _ZN7cutlass13device_kernelINS_4gemm6kernel13GemmUniversalINS1_17GroupProblemShapeIN4cute5tupleIJiiiEEEEENS1_10collective13CollectiveMmaINS1_40MainloopSm100ArrayTmaUmmaWarpSpecializedILi5ELi8ELi4ENS6_IJNS5_1CILi1EEESD_SD_EEEEENS6_IJNSC_ILi128EEESG_NSC_ILi64EEEEEENS_6half_tEPNS6_IJlSD_NSC_ILi0EEEEEESJ_SM_NS5_8TiledMMAINS5_8MMA_AtomIJNS5_20SM100_MMA_F16BF16_SSISJ_SJ_fLi128ELi128ELNS5_4UMMA5MajorE0ELSR_0ELNSQ_7ScaleInE0ELSS_0EEEEEENS5_6LayoutISE_NS6_IJSK_SK_SK_EEEEENS6_IJNS5_10UnderscoreESY_SY_EEEEENS5_13SM90_TMA_LOADENS5_14ComposedLayoutINS5_7SwizzleILi3ELi4ELi3EEENS5_18smem_ptr_flag_bitsILi16EEENSV_INS6_IJNSC_ILi8EEESH_EEENS6_IJSH_SD_EEEEEEEvNS5_8identityES11_S1B_vS1C_EENS_8epilogue10collective18CollectiveEpilogueINS1E_31Sm100PtrArrayTmaWarpSpecializedILi4ELi2ELi32ELb1ELb0EEEJSI_NS6_IJNSV_ISG_SD_EENSV_INSC_ILi32EEESD_EEEEESJ_PNS6_IJSD_lSK_EEESJ_S1O_NS1E_6fusion15FusionCallbacksIS1I_NS1P_17LinearCombinationISJ_fSJ_fLNS_15FloatRoundStyleE2EEESI_S1M_JEEENS5_5SM1004TMEM4LOAD26SM100_TMEM_LOAD_16dp256b4xES11_NS12_IS14_S16_NSV_INS6_IJSH_S17_EEENS6_IJSD_SH_EEEEEEENS5_17SM75_U16x8_LDSM_TENS5_14SM90_TMA_STOREES22_NS5_17SM90_U16x8_STSM_TENS5_39AutoVectorizingCopyWithAssumedAlignmentILi128EEEEEEvvEEEEvNT_6ParamsE,@function
        .size           _ZN7cutlass13device_kernelINS_4gemm6kernel13GemmUniversalINS1_17GroupProblemShapeIN4cute5tupleIJiiiEEEEENS1_10collective13CollectiveMmaINS1_40MainloopSm100ArrayTmaUmmaWarpSpecializedILi5ELi8ELi4ENS6_IJNS5_1CILi1EEESD_SD_EEEEENS6_IJNSC_ILi128EEESG_NSC_ILi64EEEEEENS_6half_tEPNS6_IJlSD_NSC_ILi0EEEEEESJ_SM_NS5_8TiledMMAINS5_8MMA_AtomIJNS5_20SM100_MMA_F16BF16_SSISJ_SJ_fLi128ELi128ELNS5_4UMMA5MajorE0ELSR_0ELNSQ_7ScaleInE0ELSS_0EEEEEENS5_6LayoutISE_NS6_IJSK_SK_SK_EEEEENS6_IJNS5_10UnderscoreESY_SY_EEEEENS5_13SM90_TMA_LOADENS5_14ComposedLayoutINS5_7SwizzleILi3ELi4ELi3EEENS5_18smem_ptr_flag_bitsILi16EEENSV_INS6_IJNSC_ILi8EEESH_EEENS6_IJSH_SD_EEEEEEEvNS5_8identityES11_S1B_vS1C_EENS_8epilogue10collective18CollectiveEpilogueINS1E_31Sm100PtrArrayTmaWarpSpecializedILi4ELi2ELi32ELb1ELb0EEEJSI_NS6_IJNSV_ISG_SD_EENSV_INSC_ILi32EEESD_EEEEESJ_PNS6_IJSD_lSK_EEESJ_S1O_NS1E_6fusion15FusionCallbacksIS1I_NS1P_17LinearCombinationISJ_fSJ_fLNS_15FloatRoundStyleE2EEESI_S1M_JEEENS5_5SM1004TMEM4LOAD26SM100_TMEM_LOAD_16dp256b4xES11_NS12_IS14_S16_NSV_INS6_IJSH_S17_EEENS6_IJSD_SH_EEEEEEENS5_17SM75_U16x8_LDSM_TENS5_14SM90_TMA_STOREES22_NS5_17SM90_U16x8_STSM_TENS5_39AutoVectorizingCopyWithAssumedAlignmentILi128EEEEEEvvEEEEvNT_6ParamsE,(.L_x_292 - _ZN7cutlass13device_kernelINS_4gemm6kernel13GemmUniversalINS1_17GroupProblemShapeIN4cute5tupleIJiiiEEEEENS1_10collective13CollectiveMmaINS1_40MainloopSm100ArrayTmaUmmaWarpSpecializedILi5ELi8ELi4ENS6_IJNS5_1CILi1EEESD_SD_EEEEENS6_IJNSC_ILi128EEESG_NSC_ILi64EEEEEENS_6half_tEPNS6_IJlSD_NSC_ILi0EEEEEESJ_SM_NS5_8TiledMMAINS5_8MMA_AtomIJNS5_20SM100_MMA_F16BF16_SSISJ_SJ_fLi128ELi128ELNS5_4UMMA5MajorE0ELSR_0ELNSQ_7ScaleInE0ELSS_0EEEEEENS5_6LayoutISE_NS6_IJSK_SK_SK_EEEEENS6_IJNS5_10UnderscoreESY_SY_EEEEENS5_13SM90_TMA_LOADENS5_14ComposedLayoutINS5_7SwizzleILi3ELi4ELi3EEENS5_18smem_ptr_flag_bitsILi16EEENSV_INS6_IJNSC_ILi8EEESH_EEENS6_IJSH_SD_EEEEEEEvNS5_8identityES11_S1B_vS1C_EENS_8epilogue10collective18CollectiveEpilogueINS1E_31Sm100PtrArrayTmaWarpSpecializedILi4ELi2ELi32ELb1ELb0EEEJSI_NS6_IJNSV_ISG_SD_EENSV_INSC_ILi32EEESD_EEEEESJ_PNS6_IJSD_lSK_EEESJ_S1O_NS1E_6fusion15FusionCallbacksIS1I_NS1P_17LinearCombinationISJ_fSJ_fLNS_15FloatRoundStyleE2EEESI_S1M_JEEENS5_5SM1004TMEM4LOAD26SM100_TMEM_LOAD_16dp256b4xES11_NS12_IS14_S16_NSV_INS6_IJSH_S17_EEENS6_IJSD_SH_EEEEEEENS5_17SM75_U16x8_LDSM_TENS5_14SM90_TMA_STOREES22_NS5_17SM90_U16x8_STSM_TENS5_39AutoVectorizingCopyWithAssumedAlignmentILi128EEEEEEvvEEEEvNT_6ParamsE)
        .other          _ZN7cutlass13device_kernelINS_4gemm6kernel13GemmUniversalINS1_17GroupProblemShapeIN4cute5tupleIJiiiEEEEENS1_10collective13CollectiveMmaINS1_40MainloopSm100ArrayTmaUmmaWarpSpecializedILi5ELi8ELi4ENS6_IJNS5_1CILi1EEESD_SD_EEEEENS6_IJNSC_ILi128EEESG_NSC_ILi64EEEEEENS_6half_tEPNS6_IJlSD_NSC_ILi0EEEEEESJ_SM_NS5_8TiledMMAINS5_8MMA_AtomIJNS5_20SM100_MMA_F16BF16_SSISJ_SJ_fLi128ELi128ELNS5_4UMMA5MajorE0ELSR_0ELNSQ_7ScaleInE0ELSS_0EEEEEENS5_6LayoutISE_NS6_IJSK_SK_SK_EEEEENS6_IJNS5_10UnderscoreESY_SY_EEEEENS5_13SM90_TMA_LOADENS5_14ComposedLayoutINS5_7SwizzleILi3ELi4ELi3EEENS5_18smem_ptr_flag_bitsILi16EEENSV_INS6_IJNSC_ILi8EEESH_EEENS6_IJSH_SD_EEEEEEEvNS5_8identityES11_S1B_vS1C_EENS_8epilogue10collective18CollectiveEpilogueINS1E_31Sm100PtrArrayTmaWarpSpecializedILi4ELi2ELi32ELb1ELb0EEEJSI_NS6_IJNSV_ISG_SD_EENSV_INSC_ILi32EEESD_EEEEESJ_PNS6_IJSD_lSK_EEESJ_S1O_NS1E_6fusion15FusionCallbacksIS1I_NS1P_17LinearCombinationISJ_fSJ_fLNS_15FloatRoundStyleE2EEESI_S1M_JEEENS5_5SM1004TMEM4LOAD26SM100_TMEM_LOAD_16dp256b4xES11_NS12_IS14_S16_NSV_INS6_IJSH_S17_EEENS6_IJSD_SH_EEEEEEENS5_17SM75_U16x8_LDSM_TENS5_14SM90_TMA_STOREES22_NS5_17SM90_U16x8_STSM_TENS5_39AutoVectorizingCopyWithAssumedAlignmentILi128EEEEEEvvEEEEvNT_6ParamsE,@"STO_CUDA_ENTRY STV_DEFAULT"
_ZN7cutlass13device_kernelINS_4gemm6kernel13GemmUniversalINS1_17GroupProblemShapeIN4cute5tupleIJiiiEEEEENS1_10collective13CollectiveMmaINS1_40MainloopSm100ArrayTmaUmmaWarpSpecializedILi5ELi8ELi4ENS6_IJNS5_1CILi1EEESD_SD_EEEEENS6_IJNSC_ILi128EEESG_NSC_ILi64EEEEEENS_6half_tEPNS6_IJlSD_NSC_ILi0EEEEEESJ_SM_NS5_8TiledMMAINS5_8MMA_AtomIJNS5_20SM100_MMA_F16BF16_SSISJ_SJ_fLi128ELi128ELNS5_4UMMA5MajorE0ELSR_0ELNSQ_7ScaleInE0ELSS_0EEEEEENS5_6LayoutISE_NS6_IJSK_SK_SK_EEEEENS6_IJNS5_10UnderscoreESY_SY_EEEEENS5_13SM90_TMA_LOADENS5_14ComposedLayoutINS5_7SwizzleILi3ELi4ELi3EEENS5_18smem_ptr_flag_bitsILi16EEENSV_INS6_IJNSC_ILi8EEESH_EEENS6_IJSH_SD_EEEEEEEvNS5_8identityES11_S1B_vS1C_EENS_8epilogue10collective18CollectiveEpilogueINS1E_31Sm100PtrArrayTmaWarpSpecializedILi4ELi2ELi32ELb1ELb0EEEJSI_NS6_IJNSV_ISG_SD_EENSV_INSC_ILi32EEESD_EEEEESJ_PNS6_IJSD_lSK_EEESJ_S1O_NS1E_6fusion15FusionCallbacksIS1I_NS1P_17LinearCombinationISJ_fSJ_fLNS_15FloatRoundStyleE2EEESI_S1M_JEEENS5_5SM1004TMEM4LOAD26SM100_TMEM_LOAD_16dp256b4xES11_NS12_IS14_S16_NSV_INS6_IJSH_S17_EEENS6_IJSD_SH_EEEEEEENS5_17SM75_U16x8_LDSM_TENS5_14SM90_TMA_STOREES22_NS5_17SM90_U16x8_STSM_TENS5_39AutoVectorizingCopyWithAssumedAlignmentILi128EEEEEEvvEEEEvNT_6ParamsE:
[----:B------:R-:W1:Y:S01]  /*0000*/  LDC R1, c[0x0][0x37c] ;  /* 0x0000df00ff017b82 */ /* 0x000e620000000800 */
[----:B------:R-:W2:Y:S07]  /*0010*/  S2R R0, SR_TID.X ;  /* 0x0000000000007919 */ /* 0x000eae0000002100 */
[----:B------:R-:W-:Y:S01]  /*0020*/  S2UR UR31, SR_CTAID.X ;  /* 0x00000000001f79c3 */ /* 0x000fe20000002500 */
[----:B------:R-:W-:Y:S01]  /*0030*/  UMOV UR4, 0x4 ;  /* 0x0000000400047882 */ /* 0x000fe20000000000 */
[----:B------:R-:W3:Y:S01]  /*0040*/  LDCU UR28, c[0x0][0x370] ;  /* 0x00006e00ff1c77ac */ /* 0x000ee20008000800 */
[----:B------:R-:W-:-:S05]  /*0050*/  ELECT P2, URZ, PT ;  /* 0x0000000000ff782f */ /* 0x000fca0003840000 */
[----:B------:R-:W3:Y:S01]  /*0060*/  S2UR UR17, SR_CTAID.Y ;  /* 0x00000000001179c3 */ /* 0x000ee20000002600 */
[----:B--2---:R-:W-:Y:S01]  /*0070*/  SHF.R.U32.HI R80, RZ, 0x5, R0 ;  /* 0x00000005ff507819 */ /* 0x004fe20000011600 */
[----:B---3--:R-:W-:-:S04]  /*0080*/  UIMAD UR26, UR17, UR28, UR31 ;  /* 0x0000001c111a72a4 */ /* 0x008fc8000f8e021f */
[----:B------:R-:W2:Y:S02]  /*0090*/  SHFL.IDX PT, R2, R80, RZ, 0x1f ;  /* 0x00001fff50027589 */ /* 0x000ea400000e0000 */
[----:B--2---:R-:W-:-:S13]  /*00a0*/  R2UR UR20, R2 ;  /* 0x00000000021472ca */ /* 0x004fda00000e0000 */
[----:B------:R-:W-:Y:S02]  /*00b0*/  UISETP.GE.AND UP0, UPT, UR20, 0x8, UPT ;  /* 0x000000081400788c */ /* 0x000fe4000bf06270 */
[----:B------:R-:W-:Y:S02]  /*00c0*/  UISETP.GT.AND UP1, UPT, UR20, 0x3, UPT ;  /* 0x000000031400788c */ /* 0x000fe4000bf24270 */
[----:B------:R-:W-:-:S04]  /*00d0*/  USEL UR4, UR4, 0x8, !UP0 ;  /* 0x0000000804047887 */ /* 0x000fc8000c000000 */
[----:B------:R-:W-:Y:S02]  /*00e0*/  USEL UR37, UR4, UR20, UP1 ;  /* 0x0000001404257287 */ /* 0x000fe40008800000 */
[----:B------:R-:W-:Y:S02]  /*00f0*/  ULOP3.LUT UR20, UR20, 0xfffffffc, URZ, 0xc0, !UPT ;  /* 0xfffffffc14147892 */ /* 0x000fe4000f8ec0ff */
[----:B------:R-:W-:-:S09]  /*0100*/  UISETP.NE.AND UP0, UPT, UR37, 0x2, UPT ;  /* 0x000000022500788c */ /* 0x000fd2000bf05270 */
[----:B-1----:R-:W-:Y:S05]  /*0110*/  BRA.U UP0, `(.L_x_0) ;  /* 0x0000000100fc7547 */ /* 0x002fea000b800000 */
[----:B------:R-:W1:Y:S01]  /*0120*/  LDCU UR32, c[0x0][0xc1c] ;  /* 0x00018380ff2077ac */ /* 0x000e620008000800 */
[----:B------:R-:W-:Y:S01]  /*0130*/  BSSY.RECONVERGENT B0, `(.L_x_1) ;  /* 0x000003c000007945 */ /* 0x000fe20003800200 */
[----:B------:R-:W2:Y:S01]  /*0140*/  LDCU.64 UR4, c[0x0][0x820] ;  /* 0x00010400ff0477ac */ /* 0x000ea20008000a00 */
[----:B------:R-:W-:Y:S01]  /*0150*/  ELECT P0, URZ, PT ;  /* 0x0000000000ff782f */ /* 0x000fe20003800000 */
[----:B------:R-:W-:Y:S02]  /*0160*/  UIMAD UR34, UR26, 0xf, URZ ;  /* 0x0000000f1a2278a4 */ /* 0x000fe4000f8e02ff */
[----:B-1----:R-:W-:-:S04]  /*0170*/  UIADD3 UR32, UPT, UPT, UR26, UR32, URZ ;  /* 0x000000201a207290 */ /* 0x002fc8000fffe0ff */
[----:B------:R-:W-:Y:S02]  /*0180*/  UIMAD UR32, UR32, 0xf, URZ ;  /* 0x0000000f202078a4 */ /* 0x000fe4000f8e02ff */
[----:B--2---:R-:W-:Y:S02]  /*0190*/  UIMAD.WIDE.U32 UR34, UR34, 0x80, UR4 ;  /* 0x00000080222278a5 */ /* 0x004fe4000f8e0004 */
[----:B------:R-:W-:Y:S02]  /*01a0*/  UIMAD.WIDE.U32 UR32, UR32, 0x80, UR4 ;  /* 0x00000080202078a5 */ /* 0x000fe4000f8e0004 */
[----:B------:R-:W-:Y:S10]  /*01b0*/  @!P0 BRA `(.L_x_2) ;  /* 0x0000000000cc8947 */ /* 0x000ff40003800000 */
[----:B------:R-:W1:Y:S01]  /*01c0*/  S2UR UR4, SR_CgaCtaId ;  /* 0x00000000000479c3 */ /* 0x000e620000008800 */
[----:B------:R-:W-:-:S07]  /*01d0*/  UMOV UR5, 0x400 ;  /* 0x0000040000057882 */ /* 0x000fce0000000000 */
[----:B------:R-:W2:Y:S08]  /*01e0*/  LDC.64 R64, c[0x0][0x400] ;  /* 0x00010000ff407b82 */ /* 0x000eb00000000a00 */
[----:B------:R-:W2:Y:S08]  /*01f0*/  LDC.64 R66, c[0x0][0x408] ;  /* 0x00010200ff427b82 */ /* 0x000eb00000000a00 */
[----:B------:R-:W3:Y:S01]  /*0200*/  LDC.64 R60, c[0x0][0x410] ;  /* 0x00010400ff3c7b82 */ /* 0x000ee20000000a00 */
[----:B-1----:R-:W-:-:S07]  /*0210*/  ULEA UR4, UR4, UR5, 0x18 ;  /* 0x0000000504047291 */ /* 0x002fce000f8ec0ff */
[----:B------:R-:W3:Y:S08]  /*0220*/  LDC.64 R62, c[0x0][0x418] ;  /* 0x00010600ff3e7b82 */ /* 0x000ef00000000a00 */
[----:B------:R-:W1:Y:S01]  /*0230*/  LDC.64 R56, c[0x0][0x420] ;  /* 0x00010800ff387b82 */ /* 0x000e620000000a00 */
[----:B--2---:R2:W-:Y:S07]  /*0240*/  STS.128 [UR4+0x480], R64 ;  /* 0x00048040ff007988 */ /* 0x0045ee0008000c04 */
[----:B------:R-:W1:Y:S08]  /*0250*/  LDC.64 R58, c[0x0][0x428] ;  /* 0x00010a00ff3a7b82 */ /* 0x000e700000000a00 */
[----:B------:R-:W4:Y:S01]  /*0260*/  LDC.64 R52, c[0x0][0x430] ;  /* 0x00010c00ff347b82 */ /* 0x000f220000000a00 */
[----:B---3--:R2:W-:Y:S07]  /*0270*/  STS.128 [UR4+0x490], R60 ;  /* 0x0004903cff007988 */ /* 0x0085ee0008000c04 */
[----:B------:R-:W4:Y:S08]  /*0280*/  LDC.64 R54, c[0x0][0x438] ;  /* 0x00010e00ff367b82 */ /* 0x000f300000000a00 */
[----:B------:R-:W3:Y:S01]  /*0290*/  LDC.64 R48, c[0x0][0x440] ;  /* 0x00011000ff307b82 */ /* 0x000ee20000000a00 */
[----:B-1----:R2:W-:Y:S07]  /*02a0*/  STS.128 [UR4+0x4a0], R56 ;  /* 0x0004a038ff007988 */ /* 0x0025ee0008000c04 */
[----:B------:R-:W3:Y:S08]  /*02b0*/  LDC.64 R50, c[0x0][0x448] ;  /* 0x00011200ff327b82 */ /* 0x000ef00000000a00 */
[----:B------:R-:W1:Y:S01]  /*02c0*/  LDC.64 R44, c[0x0][0x450] ;  /* 0x00011400ff2c7b82 */ /* 0x000e620000000a00 */
[----:B----4-:R2:W-:Y:S07]  /*02d0*/  STS.128 [UR4+0x4b0], R52 ;  /* 0x0004b034ff007988 */ /* 0x0105ee0008000c04 */
        /* <DEDUP_REMOVED lines=30> */
[----:B------:R-:W4:Y:S01]  /*04c0*/  LDC.64 R6, c[0x0][0x578] ;  /* 0x00015e00ff067b82 */ /* 0x000f220000000a00 */
[----:B-1----:R2:W-:Y:S04]  /*04d0*/  STS.128 [UR4+0x560], R8 ;  /* 0x00056008ff007988 */ /* 0x0025e80008000c04 */
[----:B----4-:R2:W-:Y:S02]  /*04e0*/  STS.128 [UR4+0x570], R4 ;  /* 0x00057004ff007988 */ /* 0x0105e40008000c04 */
.L_x_2:
[----:B------:R-:W-:Y:S05]  /*04f0*/  BSYNC.RECONVERGENT B0 ;  /* 0x0000000000007941 */ /* 0x000fea0003800200 */
.L_x_1:
[----:B------:R-:W-:Y:S01]  /*0500*/  NOP ;  /* 0x0000000000007918 */ /* 0x000fe20000000000 */
.L_x_0:
[----:B------:R-:W-:-:S09]  /*0510*/  UISETP.NE.AND UP0, UPT, UR37, 0x3, UPT ;  /* 0x000000032500788c */ /* 0x000fd2000bf05270 */
[----:B------:R-:W-:Y:S05]  /*0520*/  BRA.U UP0, `(.L_x_3) ;  /* 0x0000000100807547 */ /* 0x000fea000b800000 */
[----:B------:R-:W1:Y:S01]  /*0530*/  S2UR UR4, SR_CgaCtaId ;  /* 0x00000000000479c3 */ /* 0x000e620000008800 */
[----:B------:R-:W3:Y:S01]  /*0540*/  LDCU.64 UR6, c[0x0][0xb00] ;  /* 0x00016000ff0677ac */ /* 0x000ee20008000a00 */
[----:B------:R-:W-:Y:S01]  /*0550*/  ELECT P0, URZ, PT ;  /* 0x0000000000ff782f */ /* 0x000fe20003800000 */
[----:B------:R-:W-:-:S05]  /*0560*/  UMOV UR5, 0x400 ;  /* 0x0000040000057882 */ /* 0x000fca0000000000 */
[----:B--2---:R-:W2:Y:S01]  /*0570*/  LDC.64 R32, c[0x0][0x900] ;  /* 0x00024000ff207b82 */ /* 0x004ea20000000a00 */
[----:B------:R-:W-:-:S07]  /*0580*/  UIMAD UR22, UR26, 0xe, URZ ;  /* 0x0000000e1a1678a4 */ /* 0x000fce000f8e02ff */
[----:B------:R-:W2:Y:S01]  /*0590*/  LDC.64 R34, c[0x0][0x908] ;  /* 0x00024200ff227b82 */ /* 0x000ea20000000a00 */
[----:B---3--:R-:W-:-:S07]  /*05a0*/  UIMAD.WIDE.U32 UR22, UR22, 0x80, UR6 ;  /* 0x00000080161678a5 */ /* 0x008fce000f8e0006 */
[----:B------:R-:W3:Y:S01]  /*05b0*/  LDC.64 R28, c[0x0][0x910] ;  /* 0x00024400ff1c7b82 */ /* 0x000ee20000000a00 */
[----:B-1----:R-:W-:-:S07]  /*05c0*/  ULEA UR4, UR4, UR5, 0x18 ;  /* 0x0000000504047291 */ /* 0x002fce000f8ec0ff */
[----:B------:R-:W3:Y:S08]  /*05d0*/  LDC.64 R30, c[0x0][0x918] ;  /* 0x00024600ff1e7b82 */ /* 0x000ef00000000a00 */
[----:B------:R-:W1:Y:S01]  /*05e0*/  LDC.64 R24, c[0x0][0x920] ;  /* 0x00024800ff187b82 */ /* 0x000e620000000a00 */
[----:B--2---:R4:W-:Y:S07]  /*05f0*/  @P0 STS.128 [UR4+0x380], R32 ;  /* 0x00038020ff000988 */ /* 0x0049ee0008000c04 */
[----:B------:R-:W1:Y:S08]  /*0600*/  LDC.64 R26, c[0x0][0x928] ;  /* 0x00024a00ff1a7b82 */ /* 0x000e700000000a00 */
[----:B------:R-:W2:Y:S01]  /*0610*/  LDC.64 R20, c[0x0][0x930] ;  /* 0x00024c00ff147b82 */ /* 0x000ea20000000a00 */
[----:B---3--:R4:W-:Y:S07]  /*0620*/  @P0 STS.128 [UR4+0x390], R28 ;  /* 0x0003901cff000988 */ /* 0x0089ee0008000c04 */
[----:B------:R-:W2:Y:S08]  /*0630*/  LDC.64 R22, c[0x0][0x938] ;  /* 0x00024e00ff167b82 */ /* 0x000eb00000000a00 */
[----:B------:R-:W3:Y:S01]  /*0640*/  LDC.64 R16, c[0x0][0x940] ;  /* 0x00025000ff107b82 */ /* 0x000ee20000000a00 */
[----:B-1----:R4:W-:Y:S07]  /*0650*/  @P0 STS.128 [UR4+0x3a0], R24 ;  /* 0x0003a018ff000988 */ /* 0x0029ee0008000c04 */
        /* <DEDUP_REMOVED lines=9> */
[----:B------:R-:W3:Y:S01]  /*06f0*/  LDC.64 R6, c[0x0][0x978] ;  /* 0x00025e00ff067b82 */ /* 0x000ee20000000a00 */
[----:B--2---:R4:W-:Y:S04]  /*0700*/  @P0 STS.128 [UR4+0x3e0], R8 ;  /* 0x0003e008ff000988 */ /* 0x0049e80008000c04 */
[----:B---3--:R4:W-:Y:S01]  /*0710*/  @P0 STS.128 [UR4+0x3f0], R4 ;  /* 0x0003f004ff000988 */ /* 0x0089e20008000c04 */
[----:B------:R-:W-:Y:S01]  /*0720*/  NOP ;  /* 0x0000000000007918 */ /* 0x000fe20000000000 */
.L_x_3:
[----:B------:R-:W1:Y:S01]  /*0730*/  SHFL.IDX PT, R2, R80, RZ, 0x1f ;  /* 0x00001fff50027589 */ /* 0x000e6200000e0000 */
[----:B------:R-:W-:Y:S02]  /*0740*/  UISETP.NE.AND UP4, UPT, UR37, 0x2, UPT ;  /* 0x000000022500788c */ /* 0x000fe4000bf85270 */
[----:B------:R-:W-:Y:S02]  /*0750*/  UISETP.NE.AND UP0, UPT, UR37, URZ, UPT ;  /* 0x000000ff2500728c */ /* 0x000fe4000bf05270 */
[----:B------:R-:W-:-:S04]  /*0760*/  USEL UR25, URZ, 0x1, UP4 ;  /* 0x00000001ff197887 */ /* 0x000fc8000a000000 */
[----:B------:R-:W-:Y:S01]  /*0770*/  USEL UR25, UR25, 0x2, UP0 ;  /* 0x0000000219197887 */ /* 0x000fe20008000000 */
[----:B-1----:R-:W-:-:S13]  /*0780*/  ISETP.NE.AND P0, PT, R2, RZ, PT ;  /* 0x000000ff0200720c */ /* 0x002fda0003f05270 */
[----:B------:R-:W-:Y:S05]  /*0790*/  @P0 BRA `(.L_x_4) ;  /* 0x0000000000500947 */ /* 0x000fea0003800000 */
[----:B------:R-:W1:Y:S01]  /*07a0*/  S2UR UR5, SR_CgaCtaId ;  /* 0x00000000000579c3 */ /* 0x000e620000008800 */
[----:B------:R-:W-:Y:S01]  /*07b0*/  UMOV UR6, 0x400 ;  /* 0x0000040000067882 */ /* 0x000fe20000000000 */
[----:B------:R-:W-:Y:S01]  /*07c0*/  UMOV UR4, 0x1 ;  /* 0x0000000100047882 */ /* 0x000fe20000000000 */
[----:B------:R-:W-:Y:S01]  /*07d0*/  ELECT P0, URZ, PT ;  /* 0x0000000000ff782f */ /* 0x000fe20003800000 */
[----:B-1----:R-:W-:Y:S02]  /*07e0*/  ULEA UR5, UR5, UR6, 0x18 ;  /* 0x0000000605057291 */ /* 0x002fe4000f8ec0ff */
[----:B------:R-:W-:-:S04]  /*07f0*/  UIADD3 UR6, UPT, UPT, -UR4, 0x100000, URZ ;  /* 0x0010000004067890 */ /* 0x000fc8000fffe1ff */
[----:B------:R-:W-:Y:S02]  /*0800*/  USHF.L.U32 UR7, UR6, 0xb, URZ ;  /* 0x0000000b06077899 */ /* 0x000fe400080006ff */
[----:B------:R-:W-:Y:S01]  /*0810*/  USHF.L.U32 UR6, UR6, 0x1, URZ ;  /* 0x0000000106067899 */ /* 0x000fe200080006ff */
[----:B------:R-:W1:Y:S11]  /*0820*/  FENCE.VIEW.ASYNC.S ;  /* 0x00000000000073c6 */ /* 0x000e760000000000 */
[----:B-1----:R1:W3:Y:S01]  /*0830*/  SYNCS.EXCH.64 URZ, [UR5], UR6 ;  /* 0x0000000605ff75b2 */ /* 0x0022e20008000100 */
[----:B------:R1:W1:Y:S01]  /*0840*/  SYNCS.EXCH.64 URZ, [UR5+0x28], UR6 ;  /* 0x0000280605ff75b2 */ /* 0x0002620008000100 */
        /* <DEDUP_REMOVED lines=8> */
[----:B------:R-:W-:Y:S01]  /*08d0*/  NOP ;  /* 0x0000000000007918 */ /* 0x000fe20000000000 */
.L_x_4:
[----:B------:R-:W5:Y:S01]  /*08e0*/  SHFL.IDX PT, R2, R80, RZ, 0x1f ;  /* 0x00001fff50027589 */ /* 0x000f6200000e0000 */
[----:B------:R-:W-:Y:S01]  /*08f0*/  NOP ;  /* 0x0000000000007918 */ /* 0x000fe20000000000 */
[----:B-----5:R-:W-:-:S13]  /*0900*/  ISETP.NE.AND P0, PT, R2, 0x1, PT ;  /* 0x000000010200780c */ /* 0x020fda0003f05270 */
[----:B------:R-:W-:Y:S05]  /*0910*/  @P0 BRA `(.L_x_5) ;  /* 0x0000000000580947 */ /* 0x000fea0003800000 */
[----:B-1----:R-:W1:Y:S01]  /*0920*/  S2UR UR6, SR_CgaCtaId ;  /* 0x00000000000679c3 */ /* 0x002e620000008800 */
[----:B------:R-:W-:Y:S01]  /*0930*/  UMOV UR7, 0x400 ;  /* 0x0000040000077882 */ /* 0x000fe20000000000 */
[----:B------:R-:W-:Y:S01]  /*0940*/  UMOV UR5, 0x20 ;  /* 0x0000002000057882 */ /* 0x000fe20000000000 */
[----:B------:R-:W-:Y:S01]  /*0950*/  UMOV UR4, 0x80 ;  /* 0x0000008000047882 */ /* 0x000fe20000000000 */
[----:B------:R-:W-:-:S04]  /*0960*/  UIADD3 UR8, UPT, UPT, -UR5, 0x100000, URZ ;  /* 0x0010000005087890 */ /* 0x000fc8000fffe1ff */
[----:B------:R-:W-:Y:S02]  /*0970*/  USHF.L.U32 UR9, UR8, 0xb, URZ ;  /* 0x0000000b08097899 */ /* 0x000fe400080006ff */
[----:B------:R-:W-:Y:S02]  /*0980*/  USHF.L.U32 UR8, UR8, 0x1, URZ ;  /* 0x0000000108087899 */ /* 0x000fe400080006ff */
[----:B------:R-:W-:-:S04]  /*0990*/  UIADD3 UR4, UPT, UPT, -UR4, 0x100000, URZ ;  /* 0x0010000004047890 */ /* 0x000fc8000fffe1ff */
[----:B------:R-:W-:Y:S02]  /*09a0*/  USHF.L.U32 UR5, UR4, 0xb, URZ ;  /* 0x0000000b04057899 */ /* 0x000fe400080006ff */
[----:B------:R-:W-:Y:S01]  /*09b0*/  USHF.L.U32 UR4, UR4, 0x1, URZ ;  /* 0x0000000104047899 */ /* 0x000fe200080006ff */
[----:B------:R-:W-:Y:S01]  /*09c0*/  ELECT P0, URZ, PT ;  /* 0x0000000000ff782f */ /* 0x000fe20003800000 */
[----:B-1----:R-:W-:Y:S01]  /*09d0*/  ULEA UR6, UR6, UR7, 0x18 ;  /* 0x0000000706067291 */ /* 0x002fe2000f8ec0ff */
[----:B------:R-:W1:Y:S11]  /*09e0*/  FENCE.VIEW.ASYNC.S ;  /* 0x00000000000073c6 */ /* 0x000e760000000000 */
[----:B-1----:R1:W1:Y:S01]  /*09f0*/  SYNCS.EXCH.64 URZ, [UR6+0x50], UR8 ;  /* 0x0000500806ff75b2 */ /* 0x0022620008000100 */
        /* <DEDUP_REMOVED lines=8> */
.L_x_5:
[----:B------:R-:W5:Y:S01]  /*0a80*/  SHFL.IDX PT, R2, R80, RZ, 0x1f ;  /* 0x00001fff50027589 */ /* 0x000f6200000e0000 */
[----:B------:R-:W-:Y:S01]  /*0a90*/  NOP ;  /* 0x0000000000007918 */ /* 0x000fe20000000000 */
[----:B-----5:R-:W-:-:S13]  /*0aa0*/  ISETP.NE.AND P0, PT, R2, 0x3, PT ;  /* 0x000000030200780c */ /* 0x020fda0003f05270 */
[----:B------:R-:W-:Y:S05]  /*0ab0*/  @P0 BRA `(.L_x_6) ;  /* 0x0000000000300947 */ /* 0x000fea0003800000 */
[----:B-1----:R-:W1:Y:S01]  /*0ac0*/  S2UR UR5, SR_CgaCtaId ;  /* 0x00000000000579c3 */ /* 0x002e620000008800 */
        /* <DEDUP_REMOVED lines=8> */
[----:B-1----:R1:W1:Y:S01]  /*0b50*/  SYNCS.EXCH.64 URZ, [UR5+0x90], UR6 ;  /* 0x0000900605ff75b2 */ /* 0x0022620008000100 */
[----:B------:R1:W1:Y:S01]  /*0b60*/  SYNCS.EXCH.64 URZ, [UR5+0x98], UR6 ;  /* 0x0000980605ff75b2 */ /* 0x0002620008000100 */
[----:B------:R-:W-:Y:S01]  /*0b70*/  NOP ;  /* 0x0000000000007918 */ /* 0x000fe20000000000 */
.L_x_6:
[----:B------:R-:W5:Y:S01]  /*0b80*/  SHFL.IDX PT, R2, R80, RZ, 0x1f ;  /* 0x00001fff50027589 */ /* 0x000f6200000e0000 */
[----:B------:R-:W-:Y:S01]  /*0b90*/  NOP ;  /* 0x0000000000007918 */ /* 0x000fe20000000000 */
[----:B-----5:R-:W-:-:S13]  /*0ba0*/  ISETP.NE.AND P0, PT, R2, 0x4, PT ;  /* 0x000000040200780c */ /* 0x020fda0003f05270 */
[----:B------:R-:W-:Y:S05]  /*0bb0*/  @P0 BRA `(.L_x_7) ;  /* 0x0000000000840947 */ /* 0x000fea0003800000 */
[----:B------:R-:W-:Y:S01]  /*0bc0*/  ELECT P0, URZ, PT ;  /* 0x0000000000ff782f */ /* 0x000fe20003800000 */
[----:B------:R-:W-:-:S12]  /*0bd0*/  BSSY.RECONVERGENT B0, `(.L_x_7) ;  /* 0x000001f000007945 */ /* 0x000fd80003800200 */
[----:B------:R-:W-:Y:S05]  /*0be0*/  @!P0 BRA `(.L_x_8) ;  /* 0x0000000000748947 */ /* 0x000fea0003800000 */
        /* <DEDUP_REMOVED lines=9> */
[----:B------:R-:W-:Y:S02]  /*0c80*/  USHF.L.U32 UR4, UR4, 0x1, URZ ;  /* 0x0000000104047899 */ /* 0x000fe400080006ff */
        /* <DEDUP_REMOVED lines=19> */
.L_x_8:
[----:B-1----:R-:W-:Y:S05]  /*0dc0*/  BSYNC.RECONVERGENT B0 ;  /* 0x0000000000007941 */ /* 0x002fea0003800200 */
.L_x_7:
        /* <DEDUP_REMOVED lines=36> */
.L_x_10:
[----:B-1----:R-:W-:Y:S05]  /*1010*/  BSYNC.RECONVERGENT B0 ;  /* 0x0000000000007941 */ /* 0x002fea0003800200 */
.L_x_9:
[----:B------:R-:W5:Y:S01]  /*1020*/  SHFL.IDX PT, R2, R80, RZ, 0x1f ;  /* 0x00001fff50027589 */ /* 0x000f6200000e0000 */
[----:B--2-4-:R-:W2:Y:S01]  /*1030*/  LDC.64 R4, c[0x0][0xbf0] ;  /* 0x0002fc00ff047b82 */ /* 0x014ea20000000a00 */
[----:B------:R-:W4:Y:S01]  /*1040*/  LDCU.64 UR50, c[0x0][0x358] ;  /* 0x00006b00ff3277ac */ /* 0x000f220008000a00 */
[----:B------:R-:W-:Y:S01]  /*1050*/  NOP ;  /* 0x0000000000007918 */ /* 0x000fe20000000000 */
[----:B-----5:R-:W-:-:S13]  /*1060*/  ISETP.NE.AND P0, PT, R2, 0x5, PT ;  /* 0x000000050200780c */ /* 0x020fda0003f05270 */
[----:B----4-:R-:W-:Y:S05]  /*1070*/  @P0 BRA `(.L_x_11) ;  /* 0x0000000000580947 */ /* 0x010fea0003800000 */
        /* <DEDUP_REMOVED lines=20> */
[----:B------:R4:W1:Y:S02]  /*11c0*/  SYNCS.EXCH.64 URZ, [UR6+0x158], UR4 ;  /* 0x0001580406ff75b2 */ /* 0x0008640008000100 */
[----:B----4-:R-:W-:Y:S01]  /*11d0*/  NOP ;  /* 0x0000000000007918 */ /* 0x010fe20000000000 */
.L_x_11:
[----:B------:R-:W-:Y:S01]  /*11e0*/  NOP ;  /* 0x0000000000007918 */ /* 0x000fe20000000000 */
[----:B-1-3--:R-:W-:Y:S06]  /*11f0*/  BAR.SYNC.DEFER_BLOCKING 0x0 ;  /* 0x0000000000007b1d */ /* 0x00afec0000010000 */
[----:B------:R-:W1:Y:S01]  /*1200*/  LDCU UR24, c[0x0][0xc0c] ;  /* 0x00018180ff1877ac */ /* 0x000e620008000800 */
[----:B------:R-:W1:Y:S01]  /*1210*/  LDCU UR4, c[0x0][0xbdc] ;  /* 0x00017b80ff0477ac */ /* 0x000e620008000800 */
[----:B------:R-:W3:Y:S01]  /*1220*/  LDCU UR27, c[0x0][0xbe8] ;  /* 0x00017d00ff1b77ac */ /* 0x000ee20008000800 */
[----:B------:R-:W4:Y:S01]  /*1230*/  LDCU UR21, c[0x0][0xc10] ;  /* 0x00018200ff1577ac */ /* 0x000f220008000800 */
[----:B------:R-:W-:Y:S01]  /*1240*/  LOP3.LUT R8, R0, 0x1f, RZ, 0xc0, !PT ;  /* 0x0000001f00087812 */ /* 0x000fe200078ec0ff */
[----:B------:R-:W4:Y:S01]  /*1250*/  LDCU.128 UR12, c[0x0][0xba0] ;  /* 0x00017400ff0c77ac */ /* 0x000f220008000c00 */
[----:B--2---:R-:W2:Y:S01]  /*1260*/  LDG.E R2, desc[UR50][R4.64] ;  /* 0x0000003204027981 */ /* 0x004ea2000c1e1900 */
[----:B------:R-:W2:Y:S03]  /*1270*/  LDCU.128 UR8, c[0x0][0xbb0] ;  /* 0x00017600ff0877ac */ /* 0x000ea60008000c00 */
[----:B------:R4:W2:Y:S01]  /*1280*/  LDG.E R3, desc[UR50][R4.64+0x4] ;  /* 0x0000043204037981 */ /* 0x0008a2000c1e1900 */
[----:B------:R-:W-:Y:S01]  /*1290*/  CS2R R6, SRZ ;  /* 0x0000000000067805 */ /* 0x000fe2000001ff00 */
[----:B-1----:R-:W-:Y:S01]  /*12a0*/  USHF.L.U32 UR24, UR24, UR4, URZ ;  /* 0x0000000418187299 */ /* 0x002fe200080006ff */
[----:B---3--:R-:W-:Y:S01]  /*12b0*/  ISETP.GE.AND P0, PT, R8, UR27, PT ;  /* 0x0000001b08007c0c */ /* 0x008fe2000bf06270 */
[----:B----4-:R-:W-:Y:S01]  /*12c0*/  USHF.L.U32 UR21, UR21, UR4, URZ ;  /* 0x0000000415157299 */ /* 0x010fe200080006ff */
[----:B------:R-:W1:Y:S11]  /*12d0*/  LDCU.128 UR4, c[0x0][0xbc0] ;  /* 0x00017800ff0477ac */ /* 0x000e760008000c00 */
[----:B------:R-:W3:Y:S01]  /*12e0*/  @!P0 LDC.64 R10, c[0x0][0xbf0] ;  /* 0x0002fc00ff0a8b82 */ /* 0x000ee20000000a00 */
[----:B------:R-:W-:-:S05]  /*12f0*/  IMAD.U32 R5, RZ, RZ, UR24 ;  /* 0x00000018ff057e24 */ /* 0x000fca000f8e00ff */
[----:B------:R-:W-:Y:S01]  /*1300*/  IABS R9, R5 ;  /* 0x0000000500097213 */ /* 0x000fe20000000000 */
[----:B------:R-:W-:-:S03]  /*1310*/  IMAD.U32 R4, RZ, RZ, UR21 ;  /* 0x00000015ff047e24 */ /* 0x000fc6000f8e00ff */
[----:B------:R-:W-:Y:S01]  /*1320*/  R2UR UR40, R9 ;  /* 0x00000000092872ca */ /* 0x000fe200000e0000 */
[----:B------:R-:W-:Y:S02]  /*1330*/  IMAD.U32 R12, RZ, RZ, UR14 ;  /* 0x0000000eff0c7e24 */ /* 0x000fe4000f8e00ff */
[----:B---3--:R-:W-:-:S05]  /*1340*/  @!P0 IMAD.WIDE.U32 R10, R8, 0xc, R10 ;  /* 0x0000000c080a8825 */ /* 0x008fca00078e000a */
[----:B------:R-:W5:Y:S05]  /*1350*/  @!P0 LDG.E R6, desc[UR50][R10.64] ;  /* 0x000000320a068981 */ /* 0x000f6a000c1e1900 */
[----:B------:R-:W3:Y:S01]  /*1360*/  I2F.RP R9, UR40 ;  /* 0x0000002800097d06 */ /* 0x000ee20008209400 */
[----:B------:R4:W5:Y:S01]  /*1370*/  @!P0 LDG.E R7, desc[UR50][R10.64+0x4] ;  /* 0x000004320a078981 */ /* 0x000962000c1e1900 */
[----:B------:R-:W-:Y:S01]  /*1380*/  UISETP.NE.U32.AND UP2, UPT, UR14, URZ, UPT ;  /* 0x000000ff0e00728c */ /* 0x000fe2000bf45070 */
[----:B------:R-:W-:Y:S01]  /*1390*/  IMAD.MOV.U32 R20, RZ, RZ, RZ ;  /* 0x000000ffff147224 */ /* 0x000fe200078e00ff */
[----:B-1----:R-:W-:Y:S01]  /*13a0*/  UISETP.NE.U32.AND UP1, UPT, UR4, URZ, UPT ;  /* 0x000000ff0400728c */ /* 0x002fe2000bf25070 */
[----:B------:R-:W-:Y:S01]  /*13b0*/  PLOP3.LUT P1, PT, PT, PT, PT, 0x80, 0x8 ;  /* 0x000000000008781c */ /* 0x000fe20003f2f070 */
[----:B------:R-:W-:Y:S01]  /*13c0*/  UISETP.NE.AND.EX UP2, UPT, UR15, URZ, UPT, UP2 ;  /* 0x000000ff0f00728c */ /* 0x000fe2000bf45320 */
[----:B------:R-:W-:Y:S01]  /*13d0*/  LOP3.LUT R16, R16, 0xfffffffd, RZ, 0xc0, !PT ;  /* 0xfffffffd10107812 */ /* 0x000fe200078ec0ff */
[----:B------:R-:W-:Y:S01]  /*13e0*/  UISETP.NE.AND.EX UP1, UPT, UR5, URZ, UPT, UP1 ;  /* 0x000000ff0500728c */ /* 0x000fe2000bf25310 */
[----:B------:R-:W-:Y:S01]  /*13f0*/  IMAD.MOV.U32 R15, RZ, RZ, -0x1 ;  /* 0xffffffffff0f7424 */ /* 0x000fe200078e00ff */
[----:B------:R-:W-:Y:S01]  /*1400*/  UISETP.NE.AND UP6, UPT, UR37, 0x8, UPT ;  /* 0x000000082500788c */ /* 0x000fe2000bfc5270 */
[----:B------:R-:W-:Y:S01]  /*1410*/  IMAD.MOV.U32 R14, RZ, RZ, -0x1 ;  /* 0xffffffffff0e7424 */ /* 0x000fe200078e00ff */
[----:B------:R-:W-:Y:S01]  /*1420*/  UISETP.NE.AND UP5, UPT, UR37, 0x1, UPT ;  /* 0x000000012500788c */ /* 0x000fe2000bfa5270 */
[----:B---3--:R-:W1:Y:S01]  /*1430*/  MUFU.RCP R9, R9 ;  /* 0x0000000900097308 */ /* 0x008e620000001000 */
[----:B------:R-:W-:-:S04]  /*1440*/  IMAD.MOV.U32 R17, RZ, RZ, -0x1 ;  /* 0xffffffffff117424 */ /* 0x000fc800078e00ff */
[----:B------:R-:W-:Y:S01]  /*1450*/  @P1 LOP3.LUT R16, R16, 0x2, RZ, 0xfc, !PT ;  /* 0x0000000210101812 */ /* 0x000fe200078efcff */
[----:B----4-:R-:W-:Y:S02]  /*1460*/  IMAD.U32 R10, RZ, RZ, UR15 ;  /* 0x0000000fff0a7e24 */ /* 0x010fe4000f8e00ff */
[----:B-1----:R-:W-:-:S04]  /*1470*/  VIADD R9, R9, 0xffffffe ;  /* 0x0ffffffe09097836 */ /* 0x002fc80000000000 */
[----:B------:R1:W-:Y:S02]  /*1480*/  F2I.FTZ.U32.TRUNC.NTZ R21, R9 ;  /* 0x0000000900157305 */ /* 0x0003e4000021f000 */
[----:B-1----:R-:W-:-:S05]  /*1490*/  IABS R9, R5 ;  /* 0x0000000500097213 */ /* 0x002fca0000000000 */
[----:B------:R-:W-:Y:S01]  /*14a0*/  IMAD.MOV R9, RZ, RZ, -R9 ;  /* 0x000000ffff097224 */ /* 0x000fe200078e0a09 */
[----:B--2---:R-:W-:Y:S02]  /*14b0*/  R2UR UR19, R2 ;  /* 0x00000000021372ca */ /* 0x004fe400000e0000 */
[----:B------:R-:W-:Y:S02]  /*14c0*/  IABS R2, R4 ;  /* 0x0000000400027213 */ /* 0x000fe40000000000 */
[----:B------:R-:W-:Y:S02]  /*14d0*/  R2UR UR16, R3 ;  /* 0x00000000031072ca */ /* 0x000fe400000e0000 */
[----:B------:R-:W-:-:S07]  /*14e0*/  R2UR UR39, R2 ;  /* 0x00000000022772ca */ /* 0x000fce00000e0000 */
[----:B------:R-:W-:-:S04]  /*14f0*/  UIADD3 UR29, UP0, UPT, UR19, UR12, URZ ;  /* 0x0000000c131d7290 */ /* 0x000fc8000ff1e0ff */
[----:B------:R-:W-:Y:S02]  /*1500*/  ULEA.HI.X.SX32 UR19, UR19, UR13, 0x1, UP0 ;  /* 0x0000000d13137291 */ /* 0x000fe400080f0eff */
[----:B------:R-:W-:Y:S01]  /*1510*/  UIADD3 UR29, UP0, UPT, UR29, -0x1, URZ ;  /* 0xffffffff1d1d7890 */ /* 0x000fe2000ff1e0ff */
[----:B------:R-:W1:Y:S03]  /*1520*/  I2F.RP R2, UR39 ;  /* 0x0000002700027d06 */ /* 0x000e660008209400 */
[----:B------:R-:W-:Y:S02]  /*1530*/  UIADD3.X UR19, UPT, UPT, UR19, -0x1, URZ, UP0, !UPT ;  /* 0xffffffff13137890 */ /* 0x000fe400087fe4ff */
[----:B------:R-:W-:-:S04]  /*1540*/  UIADD3 UR36, UP0, UPT, UR29, UR9, URZ ;  /* 0x000000091d247290 */ /* 0x000fc8000ff1e0ff */
[----:B------:R-:W-:Y:S02]  /*1550*/  UIADD3.X UR30, UPT, UPT, URZ, UR19, URZ, UP0, !UPT ;  /* 0x00000013ff1e7290 */ /* 0x000fe400087fe4ff */
[----:B------:R-:W-:Y:S02]  /*1560*/  UIADD3 UR18, UP0, UPT, UR16, UR10, URZ ;  /* 0x0000000a10127290 */ /* 0x000fe4000ff1e0ff */
[----:B------:R-:W-:Y:S02]  /*1570*/  UIMAD.WIDE.U32 UR52, UR36, UR14, URZ ;  /* 0x0000000e243472a5 */ /* 0x000fe4000f8e00ff */
[----:B------:R-:W-:Y:S01]  /*1580*/  IMAD.WIDE.U32 R12, R12, UR30, RZ ;  /* 0x0000001e0c0c7c25 */ /* 0x000fe2000f8e00ff */
[----:B-1----:R-:W1:Y:S01]  /*1590*/  MUFU.RCP R2, R2 ;  /* 0x0000000200027308 */ /* 0x002e620000001000 */
[----:B------:R-:W-:Y:S02]  /*15a0*/  ULEA.HI.X.SX32 UR16, UR16, UR11, 0x1, UP0 ;  /* 0x0000000b10107291 */ /* 0x000fe400080f0eff */
[----:B------:R-:W-:Y:S01]  /*15b0*/  UIADD3 UR18, UP0, UPT, UR18, -0x1, URZ ;  /* 0xffffffff12127890 */ /* 0x000fe2000ff1e0ff */
[----:B------:R-:W-:Y:S01]  /*15c0*/  IMAD.WIDE.U32 R10, P0, R10, UR36, R12 ;  /* 0x000000240a0a7c25 */ /* 0x000fe2000f80000c */
[----:B------:R-:W2:Y:S02]  /*15d0*/  S2UR UR36, SR_CgaCtaId ;  /* 0x00000000002479c3 */ /* 0x000ea40000008800 */
[----:B------:R-:W-:Y:S01]  /*15e0*/  UIADD3.X UR16, UPT, UPT, UR16, -0x1, URZ, UP0, !UPT ;  /* 0xffffffff10107890 */ /* 0x000fe200087fe4ff */
[----:B------:R-:W-:Y:S01]  /*15f0*/  IMAD.X R3, RZ, RZ, RZ, P0 ;  /* 0x000000ffff037224 */ /* 0x000fe200000e06ff */
[----:B------:R-:W-:Y:S01]  /*1600*/  R2UR UR44, R10 ;  /* 0x000000000a2c72ca */ /* 0x000fe200000e0000 */
[----:B------:R-:W-:Y:S01]  /*1610*/  UIADD3 UR41, UP0, UPT, UR18, UR7, URZ ;  /* 0x0000000712297290 */ /* 0x000fe2000ff1e0ff */
[----:B------:R-:W-:-:S02]  /*1620*/  R2UR UR45, R11 ;  /* 0x000000000b2d72ca */ /* 0x000fc400000e0000 */
[----:B------:R-:W-:Y:S02]  /*1630*/  CS2R R10, SRZ ;  /* 0x00000000000a7805 */ /* 0x000fe4000001ff00 */
[----:B------:R-:W-:Y:S01]  /*1640*/  R2UR UR43, R3 ;  /* 0x00000000032b72ca */ /* 0x000fe200000e0000 */
[----:B------:R-:W-:Y:S01]  /*1650*/  UIADD3.X UR38, UPT, UPT, URZ, UR16, URZ, UP0, !UPT ;  /* 0x00000010ff267290 */ /* 0x000fe200087fe4ff */
[----:B------:R-:W-:Y:S01]  /*1660*/  IMAD.MOV R3, RZ, RZ, -R21 ;  /* 0x000000ffff037224 */ /* 0x000fe200078e0a15 */
[----:B------:R-:W-:Y:S01]  /*1670*/  UIMAD.WIDE.U32 UR46, UR41, UR4, URZ ;  /* 0x00000004292e72a5 */ /* 0x000fe2000f8e00ff */
[----:B-1----:R-:W-:Y:S01]  /*1680*/  VIADD R2, R2, 0xffffffe ;  /* 0x0ffffffe02027836 */ /* 0x002fe20000000000 */
[----:B------:R-:W-:Y:S01]  /*1690*/  UIMAD.WIDE.U32 UR48, UR38, UR4, URZ ;  /* 0x00000004263072a5 */ /* 0x000fe2000f8e00ff */
[----:B------:R-:W-:Y:S01]  /*16a0*/  IMAD R3, R3, UR40, RZ ;  /* 0x0000002803037c24 */ /* 0x000fe2000f8e02ff */
[----:B------:R-:W-:-:S03]  /*16b0*/  UIADD3 URZ, UP3, UPT, UR53, UR44, URZ ;  /* 0x0000002c35ff7290 */ /* 0x000fc6000ff7e0ff */
[----:B------:R-:W1:Y:S01]  /*16c0*/  F2I.FTZ.U32.TRUNC.NTZ R2, R2 ;  /* 0x0000000200027305 */ /* 0x000e62000021f000 */
[----:B------:R-:W-:Y:S01]  /*16d0*/  UMOV UR42, UR45 ;  /* 0x0000002d002a7c82 */ /* 0x000fe20008000000 */
[----:B------:R-:W-:Y:S01]  /*16e0*/  UIMAD.WIDE.U32 UR48, UP0, UR41, UR5, UR48 ;  /* 0x00000005293072a5 */ /* 0x000fe2000f800030 */
[----:B------:R-:W-:Y:S01]  /*16f0*/  R2UR UR46, R9 ;  /* 0x00000000092e72ca */ /* 0x000fe200000e0000 */
[----:B------:R-:W-:Y:S01]  /*1700*/  UIMAD.WIDE.U32.X UR44, UR30, UR15, UR42, UP3 ;  /* 0x0000000f1e2c72a5 */ /* 0x000fe200098e042a */
[----:B------:R-:W-:Y:S01]  /*1710*/  IMAD.U32 R9, RZ, RZ, UR37 ;  /* 0x00000025ff097e24 */ /* 0x000fe2000f8e00ff */
[----:B------:R-:W-:Y:S02]  /*1720*/  UIADD3.X UR43, UPT, UPT, URZ, URZ, URZ, UP0, !UPT ;  /* 0x000000ffff2b7290 */ /* 0x000fe400087fe4ff */
[----:B------:R-:W-:Y:S02]  /*1730*/  USEL UR29, UR29, UR44, !UP2 ;  /* 0x0000002c1d1d7287 */ /* 0x000fe4000d000000 */
[----:B------:R-:W-:Y:S01]  /*1740*/  USEL UR19, UR19, UR45, !UP2 ;  /* 0x0000002d13137287 */ /* 0x000fe2000d000000 */
[----:B------:R-:W-:Y:S01]  /*1750*/  R2UR UR44, R20 ;  /* 0x00000000142c72ca */ /* 0x000fe200000e0000 */
[----:B------:R-:W-:Y:S01]  /*1760*/  UIADD3 URZ, UP0, UPT, UR47, UR48, URZ ;  /* 0x000000302fff7290 */ /* 0x000fe2000ff1e0ff */
[----:B------:R-:W-:Y:S01]  /*1770*/  R2UR UR45, R21 ;  /* 0x00000000152d72ca */ /* 0x000fe200000e0000 */
[----:B------:R-:W-:Y:S01]  /*1780*/  UMOV UR42, UR49 ;  /* 0x00000031002a7c82 */ /* 0x000fe20008000000 */
[----:B------:R-:W-:Y:S01]  /*1790*/  USHF.R.U64 UR19, UR29, UR8, UR19 ;  /* 0x000000081d137299 */ /* 0x000fe20008001213 */
[----:B------:R-:W-:Y:S01]  /*17a0*/  ISETP.NE.OR P2, PT, R9, 0x2, !P2 ;  /* 0x000000020900780c */ /* 0x000fe20005745670 */
[----:B------:R-:W-:Y:S01]  /*17b0*/  UIMAD.WIDE.U32.X UR42, UR38, UR5, UR42, UP0 ;  /* 0x00000005262a72a5 */ /* 0x000fe200080e042a */
[----:B------:R-:W-:Y:S01]  /*17c0*/  IMAD.MOV.U32 R9, RZ, RZ, RZ ;  /* 0x000000ffff097224 */ /* 0x000fe200078e00ff */
[----:B------:R-:W-:-:S02]  /*17d0*/  UIADD3 UR47, UPT, UPT, UR24, -0x1, UR19 ;  /* 0xffffffff182f7890 */ /* 0x000fc4000fffe013 */
[----:B------:R-:W-:Y:S02]  /*17e0*/  USEL UR18, UR18, UR42, !UP1 ;  /* 0x0000002a12127287 */ /* 0x000fe4000c800000 */
[----:B------:R-:W-:Y:S01]  /*17f0*/  USEL UR16, UR16, UR43, !UP1 ;  /* 0x0000002b10107287 */ /* 0x000fe2000c800000 */
[----:B-1----:R-:W-:Y:S01]  /*1800*/  R2UR UR43, R2 ;  /* 0x00000000022b72ca */ /* 0x002fe200000e0000 */
[----:B------:R-:W-:Y:S01]  /*1810*/  IMAD.U32 R2, RZ, RZ, UR47 ;  /* 0x0000002fff027e24 */ /* 0x000fe2000f8e00ff */
[----:B------:R-:W-:Y:S01]  /*1820*/  UMOV UR42, URZ ;  /* 0x000000ff002a7c82 */ /* 0x000fe20008000000 */
[----:B------:R-:W-:Y:S01]  /*1830*/  USHF.R.U64 UR16, UR18, UR6, UR16 ;  /* 0x0000000612107299 */ /* 0x000fe20008001210 */
[----:B------:R-:W-:Y:S01]  /*1840*/  IMAD.HI.U32 R3, R21, R3, UR44 ;  /* 0x0000002c15037e27 */ /* 0x000fe2000f8e0003 */
[----:B------:R-:W1:Y:S01]  /*1850*/  LDCU UR29, c[0x0][0xbe0] ;  /* 0x00017c00ff1d77ac */ /* 0x000e620008000800 */
[----:B------:R-:W-:Y:S01]  /*1860*/  IABS R2, R2 ;  /* 0x0000000200027213 */ /* 0x000fe20000000000 */
[----:B------:R-:W-:-:S02]  /*1870*/  UIADD3 UR45, UPT, UPT, UR21, -0x1, UR16 ;  /* 0xffffffff152d7890 */ /* 0x000fc4000fffe010 */
[----:B------:R-:W-:Y:S01]  /*1880*/  R2UR UR19, R3 ;  /* 0x00000000031372ca */ /* 0x000fe200000e0000 */
[----:B------:R-:W-:Y:S01]  /*1890*/  ULOP3.LUT UR41, URZ, UR21, URZ, 0x33, !UPT ;  /* 0x00000015ff297292 */ /* 0x000fe2000f8e33ff */
[----:B------:R-:W-:Y:S02]  /*18a0*/  R2UR UR16, R2 ;  /* 0x00000000021072ca */ /* 0x000fe400000e0000 */
[----:B------:R-:W-:Y:S01]  /*18b0*/  UIADD3 UR18, UPT, UPT, URZ, -UR43, URZ ;  /* 0x8000002bff127290 */ /* 0x000fe2000fffe0ff */
[----:B------:R-:W-:Y:S01]  /*18c0*/  IABS R2, R4 ;  /* 0x0000000400027213 */ /* 0x000fe20000000000 */
[----:B------:R-:W-:Y:S02]  /*18d0*/  IMAD.U32 R3, RZ, RZ, UR45 ;  /* 0x0000002dff037e24 */ /* 0x000fe4000f8e00ff */
[----:B------:R-:W-:Y:S02]  /*18e0*/  UIMAD UR18, UR18, UR39, URZ ;  /* 0x00000027121272a4 */ /* 0x000fe4000f8e02ff */
[----:B------:R-:W-:Y:S01]  /*18f0*/  IMAD.MOV R2, RZ, RZ, -R2 ;  /* 0x000000ffff027224 */ /* 0x000fe200078e0a02 */
[----:B------:R-:W-:Y:S01]  /*1900*/  IABS R3, R3 ;  /* 0x0000000300037213 */ /* 0x000fe20000000000 */
[----:B------:R-:W-:-:S02]  /*1910*/  UIMAD.WIDE.U32 UR42, UR43, UR18, UR42 ;  /* 0x000000122b2a72a5 */ /* 0x000fc4000f8e002a */
[----:B------:R-:W-:Y:S01]  /*1920*/  ULOP3.LUT UR42, URZ, UR24, URZ, 0x33, !UPT ;  /* 0x00000018ff2a7292 */ /* 0x000fe2000f8e33ff */
[----:B------:R-:W-:Y:S01]  /*1930*/  R2UR UR44, R3 ;  /* 0x00000000032c72ca */ /* 0x000fe200000e0000 */
[----:B------:R-:W-:Y:S01]  /*1940*/  UIMAD.WIDE.U32 UR48, UR19, UR16, URZ ;  /* 0x00000010133072a5 */ /* 0x000fe2000f8e00ff */
[----:B------:R-:W-:Y:S02]  /*1950*/  R2UR UR38, R2 ;  /* 0x00000000022672ca */ /* 0x000fe400000e0000 */
[----:B------:R-:W3:Y:S01]  /*1960*/  LDCU UR18, c[0x0][0x374] ;  /* 0x00006e80ff1277ac */ /* 0x000ee20008000800 */
[----:B------:R-:W4:Y:S03]  /*1970*/  LDC.64 R2, c[0x0][0xbd0] ;  /* 0x0002f400ff027b82 */ /* 0x000f260000000a00 */
[----:B------:R-:W-:Y:S02]  /*1980*/  UMOV UR19, UR49 ;  /* 0x0000003100137c82 */ /* 0x000fe40008000000 */
[----:B------:R-:W-:Y:S01]  /*1990*/  UIMAD UR46, UR19, UR46, UR16 ;  /* 0x0000002e132e72a4 */ /* 0x000fe2000f8e0210 */
[----:B------:R-:W2:Y:S02]  /*19a0*/  LDCU.U8 UR16, c[0x0][0xbd8] ;  /* 0x00017b00ff1077ac */ /* 0x000ea40008000000 */
[----:B------:R-:W-:-:S02]  /*19b0*/  UIMAD.WIDE.U32 UR48, UR43, UR44, URZ ;  /* 0x0000002c2b3072a5 */ /* 0x000fc4000f8e00ff */
[----:B------:R-:W-:-:S05]  /*19c0*/  UISETP.GT.U32.AND UP3, UPT, UR40, UR46, UPT ;  /* 0x0000002e2800728c */ /* 0x000fca000bf64070 */
[----:B------:R-:W-:Y:S01]  /*19d0*/  UMOV UR19, UR49 ;  /* 0x0000003100137c82 */ /* 0x000fe20008000000 */
[----:B---3--:R-:W-:Y:S02]  /*19e0*/  UIMAD.WIDE.U32 UR48, UR28, UR18, URZ ;  /* 0x000000121c3072a5 */ /* 0x008fe4000f8e00ff */
[----:B------:R-:W-:-:S03]  /*19f0*/  UIMAD UR44, UR19, UR38, UR44 ;  /* 0x00000026132c72a4 */ /* 0x000fc6000f8e022c */
[----:B------:R-:W-:Y:S01]  /*1a00*/  UMOV UR19, 0x400 ;  /* 0x0000040000137882 */ /* 0x000fe20000000000 */
[----:B------:R-:W-:Y:S01]  /*1a10*/  UISETP.GT.U32.AND UP0, UPT, UR39, UR44, UPT ;  /* 0x0000002c2700728c */ /* 0x000fe2000bf04070 */
[----:B--2---:R-:W-:Y:S01]  /*1a20*/  ISETP.NE.AND P1, PT, RZ, UR16, PT ;  /* 0x00000010ff007c0c */ /* 0x004fe2000bf25270 */
[----:B------:R-:W-:Y:S02]  /*1a30*/  @!UP3 UIADD3 UR46, UPT, UPT, UR46, -UR40, URZ ;  /* 0x800000282e2eb290 */ /* 0x000fe4000fffe0ff */
[----:B------:R-:W-:Y:S02]  /*1a40*/  ULEA UR36, UR36, UR19, 0x18 ;  /* 0x0000001324247291 */ /* 0x000fe4000f8ec0ff */
[----:B-1----:R-:W-:Y:S02]  /*1a50*/  UISETP.NE.AND UP3, UPT, UR29, 0x1, UPT ;  /* 0x000000011d00788c */ /* 0x002fe4000bf65270 */
[----:B------:R-:W-:Y:S02]  /*1a60*/  UIADD3 UR29, UPT, UPT, UR36, 0x2a0, URZ ;  /* 0x000002a0241d7890 */ /* 0x000fe4000fffe0ff */
[----:B------:R-:W-:-:S02]  /*1a70*/  UIADD3 UR36, UPT, UPT, UR36, 0x200, URZ ;  /* 0x0000020024247890 */ /* 0x000fc4000fffe0ff */
[----:B------:R-:W-:Y:S02]  /*1a80*/  @!UP0 UIADD3 UR44, UPT, UPT, UR44, -UR39, URZ ;  /* 0x800000272c2c8290 */ /* 0x000fe4000fffe0ff */
[----:B------:R-:W-:Y:S02]  /*1a90*/  UISETP.GT.U32.AND UP0, UPT, UR40, UR46, UPT ;  /* 0x0000002e2800728c */ /* 0x000fe4000bf04070 */
[----:B------:R-:W-:Y:S02]  /*1aa0*/  @UP6 USEL UR36, UR36, UR29, !UP5 ;  /* 0x0000001d24246287 */ /* 0x000fe4000e800000 */
[----:B------:R-:W-:Y:S02]  /*1ab0*/  UISETP.GT.U32.AND UP5, UPT, UR39, UR44, UPT ;  /* 0x0000002c2700728c */ /* 0x000fe4000bfa4070 */
[----:B------:R-:W-:Y:S02]  /*1ac0*/  UISETP.GE.AND UP6, UPT, UR47, URZ, UPT ;  /* 0x000000ff2f00728c */ /* 0x000fe4000bfc6270 */
[----:B------:R-:W-:-:S02]  /*1ad0*/  USEL UR30, UR31, UR17, !UP3 ;  /* 0x000000111f1e7287 */ /* 0x000fc4000d800000 */
[----:B------:R-:W-:Y:S02]  /*1ae0*/  USEL UR17, UR17, UR31, !UP3 ;  /* 0x0000001f11117287 */ /* 0x000fe4000d800000 */
[----:B------:R-:W-:Y:S02]  /*1af0*/  @!UP0 UIADD3 UR46, UPT, UPT, UR46, -UR40, URZ ;  /* 0x800000282e2e8290 */ /* 0x000fe4000fffe0ff */
[----:B------:R-:W-:Y:S02]  /*1b00*/  UISETP.GE.AND UP0, UPT, UR45, URZ, UPT ;  /* 0x000000ff2d00728c */ /* 0x000fe4000bf06270 */
[----:B------:R-:W-:Y:S01]  /*1b10*/  USEL UR18, UR28, UR18, !UP3 ;  /* 0x000000121c127287 */ /* 0x000fe2000d800000 */
[----:B------:R-:W1:Y:S01]  /*1b20*/  LDCU UR19, c[0x0][0x378] ;  /* 0x00006f00ff1377ac */ /* 0x000e620008000800 */
[----:B------:R-:W-:Y:S01]  /*1b30*/  UMOV UR31, URZ ;  /* 0x000000ff001f7c82 */ /* 0x000fe20008000000 */
[----:B------:R-:W-:Y:S02]  /*1b40*/  @!UP5 UIADD3 UR44, UPT, UPT, UR44, -UR39, URZ ;  /* 0x800000272c2cd290 */ /* 0x000fe4000fffe0ff */
[----:B------:R-:W-:-:S02]  /*1b50*/  UIMAD.WIDE.U32 UR52, UR17, UR18, UR30 ;  /* 0x00000012113472a5 */ /* 0x000fc4000f8e001e */
[----:B------:R-:W-:Y:S02]  /*1b60*/  @!UP6 UIADD3 UR46, UPT, UPT, -UR46, URZ, URZ ;  /* 0x000000ff2e2ee290 */ /* 0x000fe4000fffe1ff */
[----:B------:R-:W-:Y:S02]  /*1b70*/  UISETP.NE.AND UP6, UPT, UR24, URZ, UPT ;  /* 0x000000ff1800728c */ /* 0x000fe4000bfc5270 */
[----:B------:R-:W-:Y:S02]  /*1b80*/  UISETP.NE.AND UP5, UPT, UR21, URZ, UPT ;  /* 0x000000ff1500728c */ /* 0x000fe4000bfa5270 */
[----:B------:R-:W-:Y:S01]  /*1b90*/  @!UP0 UIADD3 UR44, UPT, UPT, -UR44, URZ, URZ ;  /* 0x000000ff2c2c8290 */ /* 0x000fe2000fffe1ff */
[----:B------:R-:W-:Y:S01]  /*1ba0*/  UMOV UR18, UR52 ;  /* 0x0000003400127c82 */ /* 0x000fe20008000000 */
[----:B------:R-:W-:Y:S02]  /*1bb0*/  UMOV UR17, UR53 ;  /* 0x0000003500117c82 */ /* 0x000fe40008000000 */
[----:B------:R-:W-:Y:S01]  /*1bc0*/  USEL UR44, UR41, UR44, !UP5 ;  /* 0x0000002c292c7287 */ /* 0x000fe2000e800000 */
[----:B----4-:R-:W-:Y:S01]  /*1bd0*/  ISETP.LE.U32.AND P0, PT, R2, UR18, PT ;  /* 0x0000001202007c0c */ /* 0x010fe2000bf03070 */
[----:B------:R-:W-:Y:S01]  /*1be0*/  USEL UR46, UR42, UR46, !UP6 ;  /* 0x0000002e2a2e7287 */ /* 0x000fe2000f000000 */
[----:B------:R-:W-:Y:S01]  /*1bf0*/  IMAD.U32 R2, RZ, RZ, UR17 ;  /* 0x00000011ff027e24 */ /* 0x000fe2000f8e00ff */
[----:B------:R-:W-:-:S02]  /*1c00*/  UIADD3 UR44, UPT, UPT, UR45, -UR44, URZ ;  /* 0x8000002c2d2c7290 */ /* 0x000fc4000fffe0ff */
[----:B------:R-:W-:Y:S02]  /*1c10*/  UIADD3 UR46, UPT, UPT, UR47, -UR46, URZ ;  /* 0x8000002e2f2e7290 */ /* 0x000fe4000fffe0ff */
[----:B-1----:R-:W-:Y:S01]  /*1c20*/  UIMAD.WIDE.U32 UR28, UR48, UR19, URZ ;  /* 0x00000013301c72a5 */ /* 0x002fe2000f8e00ff */
[----:B------:R-:W-:Y:S01]  /*1c30*/  ISETP.GE.U32.AND.EX P0, PT, R2, R3, PT, P0 ;  /* 0x000000030200720c */ /* 0x000fe20003f06100 */
[----:B------:R-:W-:Y:S02]  /*1c40*/  UIMAD UR48, UR46, UR44, URZ ;  /* 0x0000002c2e3072a4 */ /* 0x000fe4000f8e02ff */
[----:B------:R-:W-:Y:S02]  /*1c50*/  USEL UR44, UR44, UR46, !UP3 ;  /* 0x0000002e2c2c7287 */ /* 0x000fe4000d800000 */
[----:B------:R-:W-:Y:S02]  /*1c60*/  UIMAD UR19, UR49, UR19, URZ ;  /* 0x00000013311372a4 */ /* 0x000fe4000f8e02ff */
[----:B------:R-:W-:Y:S01]  /*1c70*/  USHF.R.S32.HI UR49, URZ, 0x1f, UR48 ;  /* 0x0000001fff317899 */ /* 0x000fe20008011430 */
[----:B------:R-:W-:Y:S01]  /*1c80*/  IMAD.U32 R18, RZ, RZ, UR48 ;  /* 0x00000030ff127e24 */ /* 0x000fe2000f8e00ff */
[----:B------:R-:W-:Y:S01]  /*1c90*/  USHF.R.S32.HI UR45, URZ, 0x1f, UR44 ;  /* 0x0000001fff2d7899 */ /* 0x000fe2000801142c */
[----:B------:R-:W-:Y:S01]  /*1ca0*/  IMAD.U32 R12, RZ, RZ, UR44 ;  /* 0x0000002cff0c7e24 */ /* 0x000fe2000f8e00ff */
[----:B------:R-:W-:-:S02]  /*1cb0*/  UIADD3 UR19, UPT, UPT, UR29, UR19, URZ ;  /* 0x000000131d137290 */ /* 0x000fc4000fffe0ff */
[----:B------:R-:W-:Y:S02]  /*1cc0*/  IMAD.U32 R19, RZ, RZ, UR49 ;  /* 0x00000031ff137e24 */ /* 0x000fe4000f8e00ff */
[----:B------:R-:W-:Y:S01]  /*1cd0*/  IMAD.U32 R13, RZ, RZ, UR45 ;  /* 0x0000002dff0d7e24 */ /* 0x000fe2000f8e00ff */
[----:B------:R-:W-:Y:S07]  /*1ce0*/  @P0 BRA P1, `(.L_x_12) ;  /* 0x0000001400d00947 */ /* 0x000fee0000800000 */
[----:B------:R-:W-:Y:S01]  /*1cf0*/  IMAD.U32 R3, RZ, RZ, UR17 ;  /* 0x00000011ff037e24 */ /* 0x000fe2000f8e00ff */
[----:B------:R-:W-:Y:S02]  /*1d00*/  ISETP.LE.U32.AND P0, PT, R18, UR18, PT ;  /* 0x0000001212007c0c */ /* 0x000fe4000bf03070 */
[----:B------:R-:W-:Y:S01]  /*1d10*/  CS2R R10, SRZ ;  /* 0x00000000000a7805 */ /* 0x000fe2000001ff00 */
[----:B------:R-:W-:Y:S01]  /*1d20*/  IMAD.MOV.U32 R9, RZ, RZ, RZ ;  /* 0x000000ffff097224 */ /* 0x000fe200078e00ff */
[----:B------:R-:W-:-:S13]  /*1d30*/  ISETP.GE.U32.AND.EX P0, PT, R3, R19, PT, P0 ;  /* 0x000000130300720c */ /* 0x000fda0003f06100 */
[----:B------:R-:W-:Y:S05]  /*1d40*/  @!P0 BRA `(.L_x_13) ;  /* 0x0000001000ac8947 */ /* 0x000fea0003800000 */
[----:B------:R-:W-:Y:S02]  /*1d50*/  VIADD R2, R8, 0x20 ;  /* 0x0000002008027836 */ /* 0x000fe40000000000 */
[----:B------:R-:W-:Y:S02]  /*1d60*/  IMAD.MOV.U32 R14, RZ, RZ, R8 ;  /* 0x000000ffff0e7224 */ /* 0x000fe400078e0008 */
[----:B-----5:R-:W-:Y:S01]  /*1d70*/  IMAD.MOV.U32 R9, RZ, RZ, R7 ;  /* 0x000000ffff097224 */ /* 0x020fe200078e0007 */
[----:B------:R-:W-:Y:S02]  /*1d80*/  ISETP.GE.AND P0, PT, R2, UR27, PT ;  /* 0x0000001b02007c0c */ /* 0x000fe4000bf06270 */
[----:B------:R-:W-:Y:S02]  /*1d90*/  ISETP.GE.AND P1, PT, R14, UR27, PT ;  /* 0x0000001b0e007c0c */ /* 0x000fe4000bf26270 */
[----:B------:R-:W-:Y:S01]  /*1da0*/  MOV R11, UR12 ;  /* 0x0000000c000b7c02 */ /* 0x000fe20008000f00 */
[----:B------:R-:W-:Y:S01]  /*1db0*/  IMAD.U32 R10, RZ, RZ, UR13 ;  /* 0x0000000dff0a7e24 */ /* 0x000fe2000f8e00ff */
[----:B------:R-:W-:-:S07]  /*1dc0*/  MOV R2, R6 ;  /* 0x0000000600027202 */ /* 0x000fce0000000f00 */
[----:B------:R-:W1:Y:S01]  /*1dd0*/  @!P0 LDC.64 R22, c[0x0][0xbf0] ;  /* 0x0002fc00ff168b82 */ /* 0x000e620000000a00 */
[----:B------:R-:W-:Y:S01]  /*1de0*/  UIADD3 UR12, UP0, UPT, UR10, -0x1, URZ ;  /* 0xffffffff0a0c7890 */ /* 0x000fe2000ff1e0ff */
[----:B------:R-:W-:Y:S03]  /*1df0*/  BSSY.RECONVERGENT B0, `(.L_x_14) ;  /* 0x000004f000007945 */ /* 0x000fe60003800200 */
[----:B------:R-:W-:Y:S01]  /*1e00*/  UIADD3.X UR13, UPT, UPT, UR11, -0x1, URZ, UP0, !UPT ;  /* 0xffffffff0b0d7890 */ /* 0x000fe200087fe4ff */
[----:B------:R-:W-:Y:S01]  /*1e10*/  MOV R18, 0x7fffffff ;  /* 0x7fffffff00127802 */ /* 0x000fe20000000f00 */
[----:B------:R-:W-:Y:S02]  /*1e20*/  IMAD.MOV.U32 R19, RZ, RZ, RZ ;  /* 0x000000ffff137224 */ /* 0x000fe400078e00ff */
[----:B-1----:R-:W-:-:S05]  /*1e30*/  @!P0 IMAD.WIDE.U32 R22, R14, 0xc, R22 ;  /* 0x0000000c0e168825 */ /* 0x002fca00078e0016 */
[----:B------:R1:W5:Y:S04]  /*1e40*/  @!P0 LDG.E R6, desc[UR50][R22.64+0x180] ;  /* 0x0001803216068981 */ /* 0x000368000c1e1900 */
[----:B------:R1:W5:Y:S01]  /*1e50*/  @!P0 LDG.E R7, desc[UR50][R22.64+0x184] ;  /* 0x0001843216078981 */ /* 0x000362000c1e1900 */
[----:B------:R-:W-:-:S04]  /*1e60*/  IADD3 R11, P0, PT, R11, -0x1, RZ ;  /* 0xffffffff0b0b7810 */ /* 0x000fc80007f1e0ff */
[----:B------:R-:W-:Y:S01]  /*1e70*/  IADD3.X R10, PT, PT, R10, -0x1, RZ, P0, !PT ;  /* 0xffffffff0a0a7810 */ /* 0x000fe200007fe4ff */
[----:B------:R-:W-:Y:S08]  /*1e80*/  @P1 BRA `(.L_x_15) ;  /* 0x0000000400141947 */ /* 0x000ff00003800000 */
[C---:B------:R-:W-:Y:S01]  /*1e90*/  IADD3 R3, P1, PT, R2.reuse, R11, RZ ;  /* 0x0000000b02037210 */ /* 0x040fe20007f3e0ff */
[----:B------:R-:W-:Y:S01]  /*1ea0*/  IMAD.MOV.U32 R20, RZ, RZ, RZ ;  /* 0x000000ffff147224 */ /* 0x000fe200078e00ff */
[----:B------:R-:W-:Y:S02]  /*1eb0*/  IADD3 R13, P0, PT, R9, UR12, RZ ;  /* 0x0000000c090d7c10 */ /* 0x000fe4000ff1e0ff */
[----:B------:R-:W-:Y:S02]  /*1ec0*/  LEA.HI.X.SX32 R2, R2, R10, 0x1, P1 ;  /* 0x0000000a02027211 */ /* 0x000fe400008f0eff */
[----:B------:R-:W-:Y:S02]  /*1ed0*/  IADD3 R26, P1, PT, R3, UR9, RZ ;  /* 0x00000009031a7c10 */ /* 0x000fe4000ff3e0ff */
[----:B------:R-:W-:Y:S02]  /*1ee0*/  LEA.HI.X.SX32 R12, R9, UR13, 0x1, P0 ;  /* 0x0000000d090c7c11 */ /* 0x000fe400080f0eff */
[----:B------:R-:W-:Y:S01]  /*1ef0*/  IADD3 R18, P0, PT, R13, UR7, RZ ;  /* 0x000000070d127c10 */ /* 0x000fe2000ff1e0ff */
[----:B------:R-:W-:-:S04]  /*1f00*/  IMAD.X R9, RZ, RZ, R2, P1 ;  /* 0x000000ffff097224 */ /* 0x000fc800008e0602 */
[----:B------:R-:W-:Y:S02]  /*1f10*/  IMAD.X R17, RZ, RZ, R12, P0 ;  /* 0x000000ffff117224 */ /* 0x000fe400000e060c */
[----:B------:R-:W-:-:S04]  /*1f20*/  IMAD.WIDE.U32 R24, R9, UR14, RZ ;  /* 0x0000000e09187c25 */ /* 0x000fc8000f8e00ff */
[----:B-1----:R-:W-:-:S04]  /*1f30*/  IMAD.WIDE.U32 R22, R17, UR4, RZ ;  /* 0x0000000411167c25 */ /* 0x002fc8000f8e00ff */
[----:B------:R-:W-:-:S04]  /*1f40*/  IMAD.WIDE.U32 R24, P1, R26, UR15, R24 ;  /* 0x0000000f1a187c25 */ /* 0x000fc8000f820018 */
[----:B------:R-:W-:-:S04]  /*1f50*/  IMAD.WIDE.U32 R26, R26, UR14, RZ ;  /* 0x0000000e1a1a7c25 */ /* 0x000fc8000f8e00ff */
[----:B------:R-:W-:-:S04]  /*1f60*/  IMAD.WIDE.U32 R22, P0, R18, UR5, R22 ;  /* 0x0000000512167c25 */ /* 0x000fc8000f800016 */
[----:B------:R-:W-:-:S04]  /*1f70*/  IMAD.WIDE.U32 R18, R18, UR4, RZ ;  /* 0x0000000412127c25 */ /* 0x000fc8000f8e00ff */
[----:B------:R-:W-:Y:S01]  /*1f80*/  IMAD.X R29, RZ, RZ, RZ, P1 ;  /* 0x000000ffff1d7224 */ /* 0x000fe200008e06ff */
[----:B------:R-:W-:Y:S01]  /*1f90*/  IADD3 RZ, P1, PT, R27, R24, RZ ;  /* 0x000000181bff7210 */ /* 0x000fe20007f3e0ff */
[----:B------:R-:W-:Y:S01]  /*1fa0*/  IMAD.X R27, RZ, RZ, RZ, P0 ;  /* 0x000000ffff1b7224 */ /* 0x000fe200000e06ff */
[----:B------:R-:W-:Y:S01]  /*1fb0*/  IADD3 RZ, P0, PT, R19, R22, RZ ;  /* 0x0000001613ff7210 */ /* 0x000fe20007f1e0ff */
[----:B------:R-:W-:Y:S02]  /*1fc0*/  IMAD.MOV.U32 R26, RZ, RZ, R23 ;  /* 0x000000ffff1a7224 */ /* 0x000fe400078e0017 */
[----:B------:R-:W-:Y:S02]  /*1fd0*/  IMAD.MOV.U32 R28, RZ, RZ, R25 ;  /* 0x000000ffff1c7224 */ /* 0x000fe400078e0019 */
[----:B------:R-:W-:Y:S01]  /*1fe0*/  IMAD.WIDE.U32.X R26, R17, UR5, R26, P0 ;  /* 0x00000005111a7c25 */ /* 0x000fe200080e041a */
[----:B------:R-:W-:-:S03]  /*1ff0*/  PLOP3.LUT P0, PT, PT, PT, UP1, 0x80, 0x8 ;  /* 0x000000000008781c */ /* 0x000fc60003f0f018 */
[----:B------:R-:W-:Y:S01]  /*2000*/  IMAD.WIDE.U32.X R28, R9, UR15, R28, P1 ;  /* 0x0000000f091c7c25 */ /* 0x000fe200088e041c */
[----:B------:R-:W-:Y:S02]  /*2010*/  PLOP3.LUT P1, PT, PT, PT, UP2, 0x80, 0x8 ;  /* 0x000000000008781c */ /* 0x000fe40003f2f028 */
[----:B------:R-:W-:Y:S02]  /*2020*/  SEL R13, R13, R26, !P0 ;  /* 0x0000001a0d0d7207 */ /* 0x000fe40004000000 */
[----:B------:R-:W-:Y:S02]  /*2030*/  SEL R12, R12, R27, !P0 ;  /* 0x0000001b0c0c7207 */ /* 0x000fe40004000000 */
[----:B------:R-:W-:Y:S02]  /*2040*/  SEL R3, R3, R28, !P1 ;  /* 0x0000001c03037207 */ /* 0x000fe40004800000 */
[----:B------:R-:W-:Y:S01]  /*2050*/  SEL R28, R2, R29, !P1 ;  /* 0x0000001d021c7207 */ /* 0x000fe20004800000 */
[----:B------:R-:W-:Y:S01]  /*2060*/  IMAD.MOV R2, RZ, RZ, -R21 ;  /* 0x000000ffff027224 */ /* 0x000fe200078e0a15 */
[----:B------:R-:W-:-:S02]  /*2070*/  SHF.R.U64 R13, R13, UR6, R12 ;  /* 0x000000060d0d7c19 */ /* 0x000fc4000800120c */
[----:B------:R-:W-:Y:S02]  /*2080*/  SHF.R.U64 R28, R3, UR8, R28 ;  /* 0x00000008031c7c19 */ /* 0x000fe4000800121c */
[----:B------:R-:W-:Y:S01]  /*2090*/  IADD3 R12, PT, PT, R4, -0x1, R13 ;  /* 0xffffffff040c7810 */ /* 0x000fe20007ffe00d */
[----:B------:R-:W-:Y:S01]  /*20a0*/  IMAD R13, R2, UR40, RZ ;  /* 0x00000028020d7c24 */ /* 0x000fe2000f8e02ff */
[----:B------:R-:W-:Y:S02]  /*20b0*/  IADD3 R17, PT, PT, R5, -0x1, R28 ;  /* 0xffffffff05117810 */ /* 0x000fe40007ffe01c */
[----:B------:R-:W-:Y:S01]  /*20c0*/  IABS R3, R5 ;  /* 0x0000000500037213 */ /* 0x000fe20000000000 */
[----:B------:R-:W-:Y:S01]  /*20d0*/  IMAD.HI.U32 R20, R21, R13, R20 ;  /* 0x0000000d15147227 */ /* 0x000fe200078e0014 */
[----:B------:R-:W-:Y:S02]  /*20e0*/  IABS R9, R17 ;  /* 0x0000001100097213 */ /* 0x000fe40000000000 */
[----:B------:R-:W-:Y:S01]  /*20f0*/  IABS R2, R12 ;  /* 0x0000000c00027213 */ /* 0x000fe20000000000 */
[----:B------:R-:W-:Y:S01]  /*2100*/  IMAD.MOV R3, RZ, RZ, -R3 ;  /* 0x000000ffff037224 */ /* 0x000fe200078e0a03 */
[----:B------:R-:W-:Y:S01]  /*2110*/  ISETP.GE.AND P4, PT, R17, RZ, PT ;  /* 0x000000ff1100720c */ /* 0x000fe20003f86270 */
[----:B------:R-:W-:Y:S01]  /*2120*/  IMAD.HI.U32 R20, R20, R9, RZ ;  /* 0x0000000914147227 */ /* 0x000fe200078e00ff */
[----:B------:R-:W-:-:S03]  /*2130*/  ISETP.GE.AND P3, PT, R12, RZ, PT ;  /* 0x000000ff0c00720c */ /* 0x000fc60003f66270 */
[----:B------:R-:W-:-:S04]  /*2140*/  IMAD.HI.U32 R13, R2, UR43, RZ ;  /* 0x0000002b020d7c27 */ /* 0x000fc8000f8e00ff */
[----:B------:R-:W-:Y:S02]  /*2150*/  IMAD R18, R20, R3, R9 ;  /* 0x0000000314127224 */ /* 0x000fe400078e0209 */
[----:B------:R-:W-:Y:S02]  /*2160*/  IMAD R9, R13, UR38, R2 ;  /* 0x000000260d097c24 */ /* 0x000fe4000f8e0202 */
[----:B------:R-:W-:Y:S01]  /*2170*/  IMAD.U32 R3, RZ, RZ, UR42 ;  /* 0x0000002aff037e24 */ /* 0x000fe2000f8e00ff */
[----:B------:R-:W-:Y:S01]  /*2180*/  ISETP.LT.U32.AND P1, PT, R18, UR40, PT ;  /* 0x0000002812007c0c */ /* 0x000fe2000bf21070 */
[----:B------:R-:W-:Y:S01]  /*2190*/  IMAD.U32 R2, RZ, RZ, UR41 ;  /* 0x00000029ff027e24 */ /* 0x000fe2000f8e00ff */
[----:B------:R-:W-:-:S11]  /*21a0*/  ISETP.LT.U32.AND P0, PT, R9, UR39, PT ;  /* 0x0000002709007c0c */ /* 0x000fd6000bf01070 */
[----:B------:R-:W-:Y:S02]  /*21b0*/  @!P1 VIADD R18, R18, -UR40 ;  /* 0x8000002812129c36 */ /* 0x000fe40008000000 */
[----:B------:R-:W-:-:S03]  /*21c0*/  @!P0 VIADD R9, R9, -UR39 ;  /* 0x8000002709098c36 */ /* 0x000fc60008000000 */
[----:B------:R-:W-:Y:S02]  /*21d0*/  ISETP.LT.U32.AND P1, PT, R18, UR40, PT ;  /* 0x0000002812007c0c */ /* 0x000fe4000bf21070 */
[----:B------:R-:W-:-:S11]  /*21e0*/  ISETP.LT.U32.AND P0, PT, R9, UR39, PT ;  /* 0x0000002709007c0c */ /* 0x000fd6000bf01070 */
[----:B------:R-:W-:Y:S01]  /*21f0*/  @!P1 VIADD R18, R18, -UR40 ;  /* 0x8000002812129c36 */ /* 0x000fe20008000000 */
[----:B------:R-:W-:Y:S01]  /*2200*/  PLOP3.LUT P1, PT, PT, PT, UP6, 0x80, 0x8 ;  /* 0x000000000008781c */ /* 0x000fe20003f2f068 */
[----:B------:R-:W-:Y:S01]  /*2210*/  @!P0 VIADD R9, R9, -UR39 ;  /* 0x8000002709098c36 */ /* 0x000fe20008000000 */
[----:B------:R-:W-:Y:S01]  /*2220*/  PLOP3.LUT P0, PT, PT, PT, UP5, 0x80, 0x8 ;  /* 0x000000000008781c */ /* 0x000fe20003f0f058 */
[----:B------:R-:W-:Y:S02]  /*2230*/  @!P4 IMAD.MOV R18, RZ, RZ, -R18 ;  /* 0x000000ffff12c224 */ /* 0x000fe400078e0a12 */
[----:B------:R-:W-:-:S03]  /*2240*/  @!P3 IMAD.MOV R9, RZ, RZ, -R9 ;  /* 0x000000ffff09b224 */ /* 0x000fc600078e0a09 */
[----:B------:R-:W-:Y:S02]  /*2250*/  SEL R18, R3, R18, !P1 ;  /* 0x0000001203127207 */ /* 0x000fe40004800000 */
[----:B------:R-:W-:Y:S02]  /*2260*/  SEL R9, R2, R9, !P0 ;  /* 0x0000000902097207 */ /* 0x000fe40004000000 */
[----:B------:R-:W-:Y:S01]  /*2270*/  PLOP3.LUT P0, PT, PT, PT, UP3, 0x80, 0x8 ;  /* 0x000000000008781c */ /* 0x000fe20003f0f038 */
[----:B------:R-:W-:Y:S02]  /*2280*/  IMAD.IADD R18, R17, 0x1, -R18 ;  /* 0x0000000111127824 */ /* 0x000fe400078e0a12 */
[----:B------:R-:W-:-:S05]  /*2290*/  IMAD.IADD R9, R12, 0x1, -R9 ;  /* 0x000000010c097824 */ /* 0x000fca00078e0a09 */
[----:B------:R-:W-:Y:S01]  /*22a0*/  SEL R12, R9, R18, !P0 ;  /* 0x00000012090c7207 */ /* 0x000fe20004000000 */
[----:B------:R-:W-:-:S03]  /*22b0*/  IMAD R18, R18, R9, RZ ;  /* 0x0000000912127224 */ /* 0x000fc600078e02ff */
[----:B------:R-:W-:Y:S02]  /*22c0*/  SHF.R.S32.HI R13, RZ, 0x1f, R12 ;  /* 0x0000001fff0d7819 */ /* 0x000fe4000001140c */
[----:B------:R-:W-:Y:S02]  /*22d0*/  SHF.R.S32.HI R19, RZ, 0x1f, R18 ;  /* 0x0000001fff137819 */ /* 0x000fe40000011412 */
.L_x_15:
[----:B------:R-:W-:Y:S05]  /*22e0*/  BSYNC.RECONVERGENT B0 ;  /* 0x0000000000007941 */ /* 0x000fea0003800200 */
.L_x_14:
[----:B------:R-:W2:Y:S01]  /*22f0*/  SHFL.UP PT, R3, R18, 0x1, RZ ;  /* 0x0420000012037989 */ /* 0x000ea200000e00ff */
[C---:B------:R-:W-:Y:S02]  /*2300*/  ISETP.NE.AND P6, PT, R8.reuse, RZ, PT ;  /* 0x000000ff0800720c */ /* 0x040fe40003fc5270 */
[C---:B------:R-:W-:Y:S01]  /*2310*/  ISETP.GE.U32.AND P1, PT, R8.reuse, 0x2, PT ;  /* 0x000000020800780c */ /* 0x040fe20003f26070 */
[----:B------:R-:W3:Y:S01]  /*2320*/  SHFL.UP PT, R2, R19, 0x1, RZ ;  /* 0x0420000013027989 */ /* 0x000ee200000e00ff */
[C---:B------:R-:W-:Y:S02]  /*2330*/  ISETP.GE.U32.AND P3, PT, R8.reuse, 0x4, PT ;  /* 0x000000040800780c */ /* 0x040fe40003f66070 */
[C---:B------:R-:W-:Y:S02]  /*2340*/  ISETP.GE.U32.AND P4, PT, R8.reuse, 0x8, PT ;  /* 0x000000080800780c */ /* 0x040fe40003f86070 */
[----:B------:R-:W-:Y:S02]  /*2350*/  ISETP.GE.U32.AND P5, PT, R8, 0x10, PT ;  /* 0x000000100800780c */ /* 0x000fe40003fa6070 */
[----:B--2---:R-:W-:-:S02]  /*2360*/  SEL R3, R3, RZ, P6 ;  /* 0x000000ff03037207 */ /* 0x004fc40003000000 */
[----:B---3--:R-:W-:Y:S02]  /*2370*/  SEL R2, R2, RZ, P6 ;  /* 0x000000ff02027207 */ /* 0x008fe40003000000 */
[----:B------:R-:W-:-:S05]  /*2380*/  IADD3 R3, P0, PT, R3, R18, RZ ;  /* 0x0000001203037210 */ /* 0x000fca0007f1e0ff */
[----:B------:R-:W-:Y:S01]  /*2390*/  IMAD.X R2, R2, 0x1, R19, P0 ;  /* 0x0000000102027824 */ /* 0x000fe200000e0613 */
[----:B------:R-:W2:Y:S04]  /*23a0*/  SHFL.UP PT, R20, R3, 0x2, RZ ;  /* 0x0440000003147989 */ /* 0x000ea800000e00ff */
[----:B------:R-:W3:Y:S01]  /*23b0*/  SHFL.UP PT, R9, R2, 0x2, RZ ;  /* 0x0440000002097989 */ /* 0x000ee200000e00ff */
[----:B--2---:R-:W-:-:S04]  /*23c0*/  SEL R20, R20, RZ, P1 ;  /* 0x000000ff14147207 */ /* 0x004fc80000800000 */
[----:B------:R-:W-:Y:S02]  /*23d0*/  IADD3 R20, P0, PT, R20, R3, RZ ;  /* 0x0000000314147210 */ /* 0x000fe40007f1e0ff */
[----:B---3--:R-:W-:-:S03]  /*23e0*/  SEL R9, R9, RZ, P1 ;  /* 0x000000ff09097207 */ /* 0x008fc60000800000 */
[----:B------:R-:W2:Y:S02]  /*23f0*/  SHFL.UP PT, R17, R20, 0x4, RZ ;  /* 0x0480000014117989 */ /* 0x000ea400000e00ff */
[----:B------:R-:W-:-:S05]  /*2400*/  IMAD.X R9, R9, 0x1, R2, P0 ;  /* 0x0000000109097824 */ /* 0x000fca00000e0602 */
[----:B------:R-:W3:Y:S01]  /*2410*/  SHFL.UP PT, R21, R9, 0x4, RZ ;  /* 0x0480000009157989 */ /* 0x000ee200000e00ff */
[----:B--2---:R-:W-:-:S04]  /*2420*/  SEL R17, R17, RZ, P3 ;  /* 0x000000ff11117207 */ /* 0x004fc80001800000 */
[----:B------:R-:W-:Y:S02]  /*2430*/  IADD3 R17, P0, PT, R17, R20, RZ ;  /* 0x0000001411117210 */ /* 0x000fe40007f1e0ff */
[----:B---3--:R-:W-:-:S03]  /*2440*/  SEL R2, R21, RZ, P3 ;  /* 0x000000ff15027207 */ /* 0x008fc60001800000 */
[----:B-1----:R-:W1:Y:S02]  /*2450*/  SHFL.UP PT, R22, R17, 0x8, RZ ;  /* 0x0500000011167989 */ /* 0x002e6400000e00ff */
[----:B------:R-:W-:-:S05]  /*2460*/  IMAD.X R2, R2, 0x1, R9, P0 ;  /* 0x0000000102027824 */ /* 0x000fca00000e0609 */
[----:B------:R-:W2:Y:S01]  /*2470*/  SHFL.UP PT, R3, R2, 0x8, RZ ;  /* 0x0500000002037989 */ /* 0x000ea200000e00ff */
[----:B-1----:R-:W-:-:S04]  /*2480*/  SEL R22, R22, RZ, P4 ;  /* 0x000000ff16167207 */ /* 0x002fc80002000000 */
[----:B------:R-:W-:Y:S02]  /*2490*/  IADD3 R20, P0, PT, R22, R17, RZ ;  /* 0x0000001116147210 */ /* 0x000fe40007f1e0ff */
[----:B--2---:R-:W-:-:S05]  /*24a0*/  SEL R3, R3, RZ, P4 ;  /* 0x000000ff03037207 */ /* 0x004fca0002000000 */
[----:B------:R-:W-:Y:S02]  /*24b0*/  IMAD.X R9, R3, 0x1, R2, P0 ;  /* 0x0000000103097824 */ /* 0x000fe400000e0602 */
[----:B------:R-:W1:Y:S01]  /*24c0*/  SHFL.UP PT, R3, R20, 0x10, RZ ;  /* 0x0600000014037989 */ /* 0x000e6200000e00ff */
[----:B------:R-:W-:-:S03]  /*24d0*/  IMAD.U32 R2, RZ, RZ, UR17 ;  /* 0x00000011ff027e24 */ /* 0x000fc6000f8e00ff */
[----:B------:R-:W2:Y:S01]  /*24e0*/  SHFL.UP PT, R24, R9, 0x10, RZ ;  /* 0x0600000009187989 */ /* 0x000ea200000e00ff */
[----:B-1----:R-:W-:Y:S02]  /*24f0*/  SEL R3, R3, RZ, P5 ;  /* 0x000000ff03037207 */ /* 0x002fe40002800000 */
[----:B--2---:R-:W-:Y:S02]  /*2500*/  SEL R24, R24, RZ, P5 ;  /* 0x000000ff18187207 */ /* 0x004fe40002800000 */
[----:B------:R-:W-:-:S05]  /*2510*/  IADD3 R22, P0, PT, R3, R20, RZ ;  /* 0x0000001403167210 */ /* 0x000fca0007f1e0ff */
[----:B------:R-:W-:Y:S01]  /*2520*/  IMAD.X R21, R24, 0x1, R9, P0 ;  /* 0x0000000118157824 */ /* 0x000fe200000e0609 */
[----:B------:R-:W-:Y:S01]  /*2530*/  ISETP.LE.U32.AND P0, PT, R22, UR18, PT ;  /* 0x0000001216007c0c */ /* 0x000fe2000bf03070 */
[----:B------:R-:W-:Y:S02]  /*2540*/  IMAD.MOV.U32 R20, RZ, RZ, R22 ;  /* 0x000000ffff147224 */ /* 0x000fe400078e0016 */
[----:B------:R-:W-:Y:S01]  /*2550*/  IMAD.MOV.U32 R17, RZ, RZ, R21 ;  /* 0x000000ffff117224 */ /* 0x000fe200078e0015 */
[----:B------:R-:W-:Y:S02]  /*2560*/  ISETP.GE.U32.AND.EX P0, PT, R2, R21, PT, P0 ;  /* 0x000000150200720c */ /* 0x000fe40003f06100 */
[----:B------:R-:W-:-:S11]  /*2570*/  CS2R R2, SRZ ;  /* 0x0000000000027805 */ /* 0x000fd6000001ff00 */
[----:B------:R-:W-:-:S04]  /*2580*/  VOTE.ANY R23, PT, !P0 ;  /* 0x0000000000177806 */ /* 0x000fc800040e0100 */
[----:B------:R-:W-:-:S13]  /*2590*/  ISETP.NE.AND P0, PT, R23, RZ, PT ;  /* 0x000000ff1700720c */ /* 0x000fda0003f05270 */
[----:B------:R-:W-:Y:S05]  /*25a0*/  @P0 BRA `(.L_x_16) ;  /* 0x0000000800500947 */ /* 0x000fea0003800000 */
[----:B------:R-:W1:Y:S01]  /*25b0*/  LDC R9, c[0x0][0xbe0] ;  /* 0x0002f800ff097b82 */ /* 0x000e620000000800 */
[----:B------:R-:W-:Y:S01]  /*25c0*/  LOP3.LUT R16, R16, 0xfffffffe, RZ, 0xc0, !PT ;  /* 0xfffffffe10107812 */ /* 0x000fe200078ec0ff */
[----:B------:R-:W2:Y:S01]  /*25d0*/  LDCU UR27, c[0x0][0xbe8] ;  /* 0x00017d00ff1b77ac */ /* 0x000ea20008000800 */
[----:B------:R-:W3:Y:S01]  /*25e0*/  LDCU.64 UR10, c[0x0][0xba8] ;  /* 0x00017500ff0a77ac */ /* 0x000ee20008000a00 */
[----:B------:R-:W4:Y:S01]  /*25f0*/  LDCU.64 UR8, c[0x0][0xbb0] ;  /* 0x00017600ff0877ac */ /* 0x000f220008000a00 */
[----:B------:R-:W1:Y:S02]  /*2600*/  LDCU.128 UR4, c[0x0][0xbc0] ;  /* 0x00017800ff0477ac */ /* 0x000e640008000c00 */
[----:B-1----:R-:W-:-:S13]  /*2610*/  ISETP.NE.AND P0, PT, R9, 0x1, PT ;  /* 0x000000010900780c */ /* 0x002fda0003f05270 */
[----:B--234-:R-:W-:-:S07]  /*2620*/  @P0 LOP3.LUT R16, R16, 0x1, RZ, 0xfc, !PT ;  /* 0x0000000110100812 */ /* 0x01cfce00078efcff */
.L_x_19:
[C---:B------:R-:W-:Y:S01]  /*2630*/  VIADD R2, R14.reuse, 0x40 ;  /* 0x000000400e027836 */ /* 0x040fe20000000000 */
[----:B-----5:R-:W-:Y:S01]  /*2640*/  MOV R20, R6 ;  /* 0x0000000600147202 */ /* 0x020fe20000000f00 */
[----:B------:R-:W-:Y:S02]  /*2650*/  VIADD R14, R14, 0x20 ;  /* 0x000000200e0e7836 */ /* 0x000fe40000000000 */
[----:B------:R-:W-:Y:S01]  /*2660*/  IMAD.MOV.U32 R17, RZ, RZ, R7 ;  /* 0x000000ffff117224 */ /* 0x000fe200078e0007 */
[----:B------:R-:W-:-:S13]  /*2670*/  ISETP.GE.AND P0, PT, R2, UR27, PT ;  /* 0x0000001b02007c0c */ /* 0x000fda000bf06270 */
[----:B------:R-:W1:Y:S01]  /*2680*/  @!P0 LDC.64 R24, c[0x0][0xbf0] ;  /* 0x0002fc00ff188b82 */ /* 0x000e620000000a00 */
[----:B------:R2:W3:Y:S01]  /*2690*/  SHFL.IDX PT, R2, R21, 0x1f, 0x1f ;  /* 0x03e01f0015027f89 */ /* 0x0004e200000e0000 */
[----:B------:R-:W-:Y:S01]  /*26a0*/  BSSY.RECONVERGENT B0, `(.L_x_17) ;  /* 0x000005e000007945 */ /* 0x000fe20003800200 */
[----:B------:R-:W-:Y:S02]  /*26b0*/  HFMA2 R19, -RZ, RZ, 0, 0 ;  /* 0x00000000ff137431 */ /* 0x000fe400000001ff */
[----:B------:R2:W4:Y:S01]  /*26c0*/  SHFL.IDX PT, R3, R22, 0x1f, 0x1f ;  /* 0x03e01f0016037f89 */ /* 0x00052200000e0000 */
[----:B-1----:R-:W-:-:S05]  /*26d0*/  @!P0 IMAD.WIDE.U32 R24, R14, 0xc, R24 ;  /* 0x0000000c0e188825 */ /* 0x002fca00078e0018 */
[----:B------:R2:W5:Y:S04]  /*26e0*/  @!P0 LDG.E R6, desc[UR50][R24.64+0x180] ;  /* 0x0001803218068981 */ /* 0x000568000c1e1900 */
[----:B------:R2:W5:Y:S01]  /*26f0*/  @!P0 LDG.E R7, desc[UR50][R24.64+0x184] ;  /* 0x0001843218078981 */ /* 0x000562000c1e1900 */
[----:B------:R-:W-:Y:S02]  /*2700*/  ISETP.GE.AND P0, PT, R14, UR27, PT ;  /* 0x0000001b0e007c0c */ /* 0x000fe4000bf06270 */
[----:B------:R-:W-:-:S11]  /*2710*/  MOV R18, 0x7fffffff ;  /* 0x7fffffff00127802 */ /* 0x000fd60000000f00 */
[----:B---34-:R-:W-:Y:S05]  /*2720*/  @P0 BRA `(.L_x_18) ;  /* 0x0000000400540947 */ /* 0x018fea0003800000 */
[----:B------:R-:W-:-:S04]  /*2730*/  IADD3 R13, P0, PT, R20, R11, RZ ;  /* 0x0000000b140d7210 */ /* 0x000fc80007f1e0ff */
[----:B------:R-:W-:Y:S02]  /*2740*/  LEA.HI.X.SX32 R12, R20, R10, 0x1, P0 ;  /* 0x0000000a140c7211 */ /* 0x000fe400000f0eff */
[----:B------:R-:W-:-:S04]  /*2750*/  IADD3 R20, P0, PT, R17, UR12, RZ ;  /* 0x0000000c11147c10 */ /* 0x000fc8000ff1e0ff */
[----:B------:R-:W-:Y:S02]  /*2760*/  LEA.HI.X.SX32 R19, R17, UR13, 0x1, P0 ;  /* 0x0000000d11137c11 */ /* 0x000fe400080f0eff */
[----:B------:R-:W-:-:S05]  /*2770*/  IADD3 R18, P0, PT, R13, UR9, RZ ;  /* 0x000000090d127c10 */ /* 0x000fca000ff1e0ff */
[----:B------:R-:W-:Y:S01]  /*2780*/  IMAD.X R17, RZ, RZ, R12, P0 ;  /* 0x000000ffff117224 */ /* 0x000fe200000e060c */
[----:B--2---:R-:W-:Y:S01]  /*2790*/  IADD3 R22, P0, PT, R20, UR7, RZ ;  /* 0x0000000714167c10 */ /* 0x004fe2000ff1e0ff */
[----:B------:R-:W-:-:S04]  /*27a0*/  IMAD.WIDE.U32 R30, R18, UR10, RZ ;  /* 0x0000000a121e7c25 */ /* 0x000fc8000f8e00ff */
[----:B------:R-:W-:-:S04]  /*27b0*/  IMAD.WIDE.U32 R28, R17, UR10, RZ ;  /* 0x0000000a111c7c25 */ /* 0x000fc8000f8e00ff */
[----:B------:R-:W-:Y:S02]  /*27c0*/  IMAD.X R21, RZ, RZ, R19, P0 ;  /* 0x000000ffff157224 */ /* 0x000fe400000e0613 */
[----:B------:R-:W-:-:S04]  /*27d0*/  IMAD.WIDE.U32 R28, P0, R18, UR11, R28 ;  /* 0x0000000b121c7c25 */ /* 0x000fc8000f80001c */
[----:B------:R-:W-:-:S04]  /*27e0*/  IMAD.WIDE.U32 R24, R21, UR4, RZ ;  /* 0x0000000415187c25 */ /* 0x000fc8000f8e00ff */
[----:B------:R-:W-:Y:S02]  /*27f0*/  IMAD.X R27, RZ, RZ, RZ, P0 ;  /* 0x000000ffff1b7224 */ /* 0x000fe400000e06ff */
[----:B------:R-:W-:-:S04]  /*2800*/  IMAD.WIDE.U32 R24, P0, R22, UR5, R24 ;  /* 0x0000000516187c25 */ /* 0x000fc8000f800018 */
[----:B------:R-:W-:Y:S01]  /*2810*/  IMAD.X R23, RZ, RZ, RZ, P0 ;  /* 0x000000ffff177224 */ /* 0x000fe200000e06ff */
[----:B------:R-:W-:Y:S01]  /*2820*/  IADD3 RZ, P0, PT, R31, R28, RZ ;  /* 0x0000001c1fff7210 */ /* 0x000fe20007f1e0ff */
[----:B------:R-:W-:Y:S02]  /*2830*/  IMAD.MOV.U32 R26, RZ, RZ, R29 ;  /* 0x000000ffff1a7224 */ /* 0x000fe400078e001d */
[----:B------:R-:W-:-:S04]  /*2840*/  IMAD.WIDE.U32 R28, R22, UR4, RZ ;  /* 0x00000004161c7c25 */ /* 0x000fc8000f8e00ff */
[----:B------:R-:W-:Y:S01]  /*2850*/  IMAD.WIDE.U32.X R26, R17, UR11, R26, P0 ;  /* 0x0000000b111a7c25 */ /* 0x000fe200080e041a */
[----:B------:R-:W-:-:S03]  /*2860*/  IADD3 RZ, P0, PT, R29, R24, RZ ;  /* 0x000000181dff7210 */ /* 0x000fc60007f1e0ff */
[----:B------:R-:W-:-:S04]  /*2870*/  IMAD.MOV.U32 R22, RZ, RZ, R25 ;  /* 0x000000ffff167224 */ /* 0x000fc800078e0019 */
[----:B------:R-:W-:Y:S01]  /*2880*/  IMAD.WIDE.U32.X R22, R21, UR5, R22, P0 ;  /* 0x0000000515167c25 */ /* 0x000fe200080e0416 */
[----:B------:R-:W-:-:S04]  /*2890*/  ISETP.NE.U32.AND P0, PT, RZ, UR10, PT ;  /* 0x0000000aff007c0c */ /* 0x000fc8000bf05070 */
[----:B------:R-:W-:-:S04]  /*28a0*/  ISETP.NE.AND.EX P0, PT, RZ, UR11, PT, P0 ;  /* 0x0000000bff007c0c */ /* 0x000fc8000bf05300 */
[----:B------:R-:W-:Y:S02]  /*28b0*/  SEL R17, R13, R26, !P0 ;  /* 0x0000001a0d117207 */ /* 0x000fe40004000000 */
[----:B------:R-:W-:Y:S02]  /*28c0*/  SEL R12, R12, R27, !P0 ;  /* 0x0000001b0c0c7207 */ /* 0x000fe40004000000 */
[----:B------:R-:W-:Y:S02]  /*28d0*/  ISETP.NE.U32.AND P0, PT, RZ, UR4, PT ;  /* 0x00000004ff007c0c */ /* 0x000fe4000bf05070 */
[----:B------:R-:W-:Y:S02]  /*28e0*/  SHF.R.U64 R12, R17, UR8, R12 ;  /* 0x00000008110c7c19 */ /* 0x000fe4000800120c */
[----:B------:R-:W-:Y:S02]  /*28f0*/  ISETP.NE.AND.EX P0, PT, RZ, UR5, PT, P0 ;  /* 0x00000005ff007c0c */ /* 0x000fe4000bf05300 */
[----:B------:R-:W-:-:S02]  /*2900*/  IADD3 R21, PT, PT, R5, -0x1, R12 ;  /* 0xffffffff05157810 */ /* 0x000fc40007ffe00c */
[----:B------:R-:W-:Y:S02]  /*2910*/  SEL R13, R19, R23, !P0 ;  /* 0x00000017130d7207 */ /* 0x000fe40004000000 */
[----:B------:R-:W-:Y:S02]  /*2920*/  IABS R19, R5 ;  /* 0x0000000500137213 */ /* 0x000fe40000000000 */
[----:B------:R-:W-:Y:S02]  /*2930*/  SEL R20, R20, R22, !P0 ;  /* 0x0000001614147207 */ /* 0x000fe40004000000 */
[----:B------:R-:W1:Y:S01]  /*2940*/  I2F.RP R24, R19 ;  /* 0x0000001300187306 */ /* 0x000e620000209400 */
[----:B------:R-:W-:Y:S02]  /*2950*/  IABS R17, R21 ;  /* 0x0000001500117213 */ /* 0x000fe40000000000 */
[----:B------:R-:W-:Y:S02]  /*2960*/  IABS R12, R5 ;  /* 0x00000005000c7213 */ /* 0x000fe40000000000 */
[----:B------:R-:W-:-:S03]  /*2970*/  SHF.R.U64 R13, R20, UR6, R13 ;  /* 0x00000006140d7c19 */ /* 0x000fc6000800120d */
[----:B------:R-:W-:Y:S01]  /*2980*/  IMAD.MOV R12, RZ, RZ, -R12 ;  /* 0x000000ffff0c7224 */ /* 0x000fe200078e0a0c */
[----:B------:R-:W-:-:S04]  /*2990*/  IADD3 R20, PT, PT, R4, -0x1, R13 ;  /* 0xffffffff04147810 */ /* 0x000fc80007ffe00d */
[----:B------:R-:W-:Y:S01]  /*29a0*/  IABS R13, R20 ;  /* 0x00000014000d7213 */ /* 0x000fe20000000000 */
[----:B-1----:R-:W1:Y:S02]  /*29b0*/  MUFU.RCP R22, R24 ;  /* 0x0000001800167308 */ /* 0x002e640000001000 */
[----:B-1----:R-:W-:-:S06]  /*29c0*/  VIADD R22, R22, 0xffffffe ;  /* 0x0ffffffe16167836 */ /* 0x002fcc0000000000 */
[----:B------:R-:W1:Y:S02]  /*29d0*/  F2I.FTZ.U32.TRUNC.NTZ R23, R22 ;  /* 0x0000001600177305 */ /* 0x000e64000021f000 */
[----:B-1----:R-:W-:Y:S02]  /*29e0*/  IMAD.MOV R18, RZ, RZ, -R23 ;  /* 0x000000ffff127224 */ /* 0x002fe400078e0a17 */
[----:B------:R-:W-:Y:S02]  /*29f0*/  IMAD.MOV.U32 R22, RZ, RZ, RZ ;  /* 0x000000ffff167224 */ /* 0x000fe400078e00ff */
[----:B------:R-:W-:Y:S01]  /*2a00*/  IMAD R25, R18, R19, RZ ;  /* 0x0000001312197224 */ /* 0x000fe200078e02ff */
[----:B------:R-:W-:-:S03]  /*2a10*/  IABS R18, R4 ;  /* 0x0000000400127213 */ /* 0x000fc60000000000 */
[----:B------:R-:W-:Y:S02]  /*2a20*/  IMAD.HI.U32 R25, R23, R25, R22 ;  /* 0x0000001917197227 */ /* 0x000fe400078e0016 */
[----:B------:R-:W1:Y:S04]  /*2a30*/  I2F.RP R23, R18 ;  /* 0x0000001200177306 */ /* 0x000e680000209400 */
[----:B------:R-:W-:-:S04]  /*2a40*/  IMAD.HI.U32 R25, R25, R17, RZ ;  /* 0x0000001119197227 */ /* 0x000fc800078e00ff */
[----:B------:R-:W-:-:S05]  /*2a50*/  IMAD R22, R25, R12, R17 ;  /* 0x0000000c19167224 */ /* 0x000fca00078e0211 */
[----:B------:R-:W-:Y:S01]  /*2a60*/  ISETP.GT.U32.AND P0, PT, R19, R22, PT ;  /* 0x000000161300720c */ /* 0x000fe20003f04070 */
[----:B-1----:R-:W1:-:S12]  /*2a70*/  MUFU.RCP R24, R23 ;  /* 0x0000001700187308 */ /* 0x002e580000001000 */
[----:B------:R-:W-:Y:S02]  /*2a80*/  @!P0 IMAD.IADD R22, R22, 0x1, -R19 ;  /* 0x0000000116168824 */ /* 0x000fe400078e0a13 */
[----:B-1----:R-:W-:-:S04]  /*2a90*/  VIADD R24, R24, 0xffffffe ;  /* 0x0ffffffe18187836 */ /* 0x002fc80000000000 */
[----:B------:R-:W1:Y:S02]  /*2aa0*/  F2I.FTZ.U32.TRUNC.NTZ R25, R24 ;  /* 0x0000001800197305 */ /* 0x000e64000021f000 */
[----:B-1----:R-:W-:Y:S02]  /*2ab0*/  IMAD.MOV R12, RZ, RZ, -R25 ;  /* 0x000000ffff0c7224 */ /* 0x002fe400078e0a19 */
[----:B------:R-:W-:Y:S02]  /*2ac0*/  IMAD.MOV.U32 R24, RZ, RZ, RZ ;  /* 0x000000ffff187224 */ /* 0x000fe400078e00ff */
[----:B------:R-:W-:Y:S01]  /*2ad0*/  IMAD R17, R12, R18, RZ ;  /* 0x000000120c117224 */ /* 0x000fe200078e02ff */
[----:B------:R-:W-:-:S03]  /*2ae0*/  IABS R12, R4 ;  /* 0x00000004000c7213 */ /* 0x000fc60000000000 */
[----:B------:R-:W-:-:S04]  /*2af0*/  IMAD.HI.U32 R17, R25, R17, R24 ;  /* 0x0000001119117227 */ /* 0x000fc800078e0018 */
[----:B------:R-:W-:Y:S02]  /*2b00*/  IMAD.MOV R12, RZ, RZ, -R12 ;  /* 0x000000ffff0c7224 */ /* 0x000fe400078e0a0c */
[----:B------:R-:W-:-:S04]  /*2b10*/  IMAD.HI.U32 R17, R17, R13, RZ ;  /* 0x0000000d11117227 */ /* 0x000fc800078e00ff */
[----:B------:R-:W-:-:S05]  /*2b20*/  IMAD R13, R17, R12, R13 ;  /* 0x0000000c110d7224 */ /* 0x000fca00078e020d */
[----:B------:R-:W-:-:S13]  /*2b30*/  ISETP.GT.U32.AND P0, PT, R18, R13, PT ;  /* 0x0000000d1200720c */ /* 0x000fda0003f04070 */
[----:B------:R-:W-:Y:S01]  /*2b40*/  @!P0 IMAD.IADD R13, R13, 0x1, -R18 ;  /* 0x000000010d0d8824 */ /* 0x000fe200078e0a12 */
[----:B------:R-:W-:-:S13]  /*2b50*/  ISETP.GT.U32.AND P0, PT, R19, R22, PT ;  /* 0x000000161300720c */ /* 0x000fda0003f04070 */
[----:B------:R-:W-:Y:S01]  /*2b60*/  @!P0 IMAD.IADD R22, R22, 0x1, -R19 ;  /* 0x0000000116168824 */ /* 0x000fe200078e0a13 */
[----:B------:R-:W-:-:S13]  /*2b70*/  ISETP.GT.U32.AND P0, PT, R18, R13, PT ;  /* 0x0000000d1200720c */ /* 0x000fda0003f04070 */
[----:B------:R-:W-:Y:S01]  /*2b80*/  @!P0 IMAD.IADD R13, R13, 0x1, -R18 ;  /* 0x000000010d0d8824 */ /* 0x000fe200078e0a12 */
[----:B------:R-:W-:-:S13]  /*2b90*/  ISETP.GE.AND P0, PT, R21, RZ, PT ;  /* 0x000000ff1500720c */ /* 0x000fda0003f06270 */
[----:B------:R-:W-:Y:S01]  /*2ba0*/  @!P0 IMAD.MOV R22, RZ, RZ, -R22 ;  /* 0x000000ffff168224 */ /* 0x000fe200078e0a16 */
[----:B------:R-:W-:-:S13]  /*2bb0*/  ISETP.GE.AND P0, PT, R20, RZ, PT ;  /* 0x000000ff1400720c */ /* 0x000fda0003f06270 */
[----:B------:R-:W-:Y:S01]  /*2bc0*/  @!P0 IMAD.MOV R13, RZ, RZ, -R13 ;  /* 0x000000ffff0d8224 */ /* 0x000fe200078e0a0d */
[----:B------:R-:W-:-:S13]  /*2bd0*/  ISETP.NE.AND P0, PT, RZ, UR24, PT ;  /* 0x00000018ff007c0c */ /* 0x000fda000bf05270 */
[----:B------:R-:W-:Y:S02]  /*2be0*/  @!P0 LOP3.LUT R22, RZ, UR24, RZ, 0x33, !PT ;  /* 0x00000018ff168c12 */ /* 0x000fe4000f8e33ff */
[----:B------:R-:W-:-:S03]  /*2bf0*/  ISETP.NE.AND P0, PT, RZ, UR21, PT ;  /* 0x00000015ff007c0c */ /* 0x000fc6000bf05270 */
[----:B------:R-:W-:-:S10]  /*2c00*/  IMAD.IADD R18, R21, 0x1, -R22 ;  /* 0x0000000115127824 */ /* 0x000fd400078e0a16 */
[----:B------:R-:W-:Y:S02]  /*2c10*/  @!P0 LOP3.LUT R13, RZ, UR21, RZ, 0x33, !PT ;  /* 0x00000015ff0d8c12 */ /* 0x000fe4000f8e33ff */
[----:B------:R-:W-:-:S03]  /*2c20*/  ISETP.NE.AND P0, PT, R9, 0x1, PT ;  /* 0x000000010900780c */ /* 0x000fc60003f05270 */
[----:B------:R-:W-:-:S05]  /*2c30*/  IMAD.IADD R13, R20, 0x1, -R13 ;  /* 0x00000001140d7824 */ /* 0x000fca00078e0a0d */
[CC--:B------:R-:W-:Y:S01]  /*2c40*/  SEL R12, R13.reuse, R18.reuse, !P0 ;  /* 0x000000120d0c7207 */ /* 0x0c0fe20004000000 */
[----:B------:R-:W-:-:S03]  /*2c50*/  IMAD R18, R13, R18, RZ ;  /* 0x000000120d127224 */ /* 0x000fc600078e02ff */
[----:B------:R-:W-:Y:S02]  /*2c60*/  SHF.R.S32.HI R13, RZ, 0x1f, R12 ;  /* 0x0000001fff0d7819 */ /* 0x000fe4000001140c */
[----:B------:R-:W-:Y:S02]  /*2c70*/  SHF.R.S32.HI R19, RZ, 0x1f, R18 ;  /* 0x0000001fff137819 */ /* 0x000fe40000011412 */
.L_x_18:
[----:B------:R-:W-:Y:S05]  /*2c80*/  BSYNC.RECONVERGENT B0 ;  /* 0x0000000000007941 */ /* 0x000fea0003800200 */
.L_x_17:
[----:B------:R-:W1:Y:S04]  /*2c90*/  SHFL.UP PT, R17, R18, 0x1, RZ ;  /* 0x0420000012117989 */ /* 0x000e6800000e00ff */
[----:B--2---:R-:W2:Y:S01]  /*2ca0*/  SHFL.UP PT, R22, R19, 0x1, RZ ;  /* 0x0420000013167989 */ /* 0x004ea200000e00ff */
[----:B-1----:R-:W-:Y:S02]  /*2cb0*/  SEL R17, R17, RZ, P6 ;  /* 0x000000ff11117207 */ /* 0x002fe40003000000 */
[----:B--2---:R-:W-:Y:S02]  /*2cc0*/  SEL R22, R22, RZ, P6 ;  /* 0x000000ff16167207 */ /* 0x004fe40003000000 */
[----:B------:R-:W-:-:S05]  /*2cd0*/  IADD3 R20, P0, PT, R17, R18, RZ ;  /* 0x0000001211147210 */ /* 0x000fca0007f1e0ff */
[----:B------:R-:W-:Y:S01]  /*2ce0*/  IMAD.X R17, R22, 0x1, R19, P0 ;  /* 0x0000000116117824 */ /* 0x000fe200000e0613 */
[----:B------:R-:W1:Y:S04]  /*2cf0*/  SHFL.UP PT, R21, R20, 0x2, RZ ;  /* 0x0440000014157989 */ /* 0x000e6800000e00ff */
[----:B------:R-:W2:Y:S01]  /*2d00*/  SHFL.UP PT, R22, R17, 0x2, RZ ;  /* 0x0440000011167989 */ /* 0x000ea200000e00ff */
        /* <DEDUP_REMOVED lines=14> */
[----:B------:R-:W-:Y:S01]  /*2df0*/  IADD3 R25, P0, PT, R17, R24, RZ ;  /* 0x0000001811197210 */ /* 0x000fe20007f1e0ff */
[----:B------:R-:W-:-:S04]  /*2e00*/  IMAD.U32 R24, RZ, RZ, UR17 ;  /* 0x00000011ff187e24 */ /* 0x000fc8000f8e00ff */
[----:B------:R-:W-:Y:S02]  /*2e10*/  IMAD.X R26, R20, 0x1, R23, P0 ;  /* 0x00000001141a7824 */ /* 0x000fe400000e0617 */
[----:B------:R-:W1:Y:S04]  /*2e20*/  SHFL.UP PT, R20, R25, 0x10, RZ ;  /* 0x0600000019147989 */ /* 0x000e6800000e00ff */
[----:B------:R-:W2:Y:S01]  /*2e30*/  SHFL.UP PT, R17, R26, 0x10, RZ ;  /* 0x060000001a117989 */ /* 0x000ea200000e00ff */
[----:B-1----:R-:W-:Y:S02]  /*2e40*/  SEL R20, R20, RZ, P5 ;  /* 0x000000ff14147207 */ /* 0x002fe40002800000 */
[----:B--2---:R-:W-:Y:S02]  /*2e50*/  SEL R17, R17, RZ, P5 ;  /* 0x000000ff11117207 */ /* 0x004fe40002800000 */
[----:B------:R-:W-:-:S05]  /*2e60*/  IADD3 R20, P0, PT, R20, R25, RZ ;  /* 0x0000001914147210 */ /* 0x000fca0007f1e0ff */
[----:B------:R-:W-:Y:S01]  /*2e70*/  IMAD.X R17, R17, 0x1, R26, P0 ;  /* 0x0000000111117824 */ /* 0x000fe200000e061a */
[----:B------:R-:W-:-:S05]  /*2e80*/  IADD3 R22, P0, PT, R20, R3, RZ ;  /* 0x0000000314167210 */ /* 0x000fca0007f1e0ff */
[----:B------:R-:W-:Y:S01]  /*2e90*/  IMAD.X R21, R17, 0x1, R2, P0 ;  /* 0x0000000111157824 */ /* 0x000fe200000e0602 */
[----:B------:R-:W-:-:S04]  /*2ea0*/  ISETP.LE.U32.AND P0, PT, R22, UR18, PT ;  /* 0x0000001216007c0c */ /* 0x000fc8000bf03070 */
[----:B------:R-:W-:-:S13]  /*2eb0*/  ISETP.GE.U32.AND.EX P0, PT, R24, R21, PT, P0 ;  /* 0x000000151800720c */ /* 0x000fda0003f06100 */
[----:B------:R-:W-:-:S04]  /*2ec0*/  VOTE.ANY R23, PT, !P0 ;  /* 0x0000000000177806 */ /* 0x000fc800040e0100 */
[----:B------:R-:W-:-:S13]  /*2ed0*/  ISETP.NE.AND P0, PT, R23, RZ, PT ;  /* 0x000000ff1700720c */ /* 0x000fda0003f05270 */
[----:B------:R-:W-:Y:S05]  /*2ee0*/  @!P0 BRA `(.L_x_19) ;  /* 0xfffffff400d08947 */ /* 0x000fea000383ffff */
.L_x_16:
[----:B------:R-:W1:Y:S08]  /*2ef0*/  BREV R21, R23 ;  /* 0x0000001700157301 */ /* 0x000e700000000000 */
[----:B-1----:R-:W1:Y:S02]  /*2f00*/  FLO.U32.SH R21, R21 ;  /* 0x0000001500157300 */ /* 0x002e6400000e0400 */
[----:B-1----:R-:W1:Y:S02]  /*2f10*/  SHFL.IDX PT, R11, R14, R21, 0x1f ;  /* 0x00001f150e0b7589 */ /* 0x002e6400000e0000 */
[----:B-1----:R-:W-:-:S05]  /*2f20*/  IMAD.IADD R9, R8, 0x1, R11 ;  /* 0x0000000108097824 */ /* 0x002fca00078e020b */
[----:B------:R-:W-:-:S13]  /*2f30*/  ISETP.GE.AND P0, PT, R9, UR27, PT ;  /* 0x0000001b09007c0c */ /* 0x000fda000bf06270 */
[----:B------:R-:W1:Y:S01]  /*2f40*/  @!P0 LDC.64 R24, c[0x0][0xbf0] ;  /* 0x0002fc00ff188b82 */ /* 0x000e620000000a00 */
[----:B------:R2:W3:Y:S04]  /*2f50*/  SHFL.IDX PT, R13, R13, R21, 0x1f ;  /* 0x00001f150d0d7589 */ /* 0x0004e800000e0000 */
[----:B------:R2:W4:Y:S01]  /*2f60*/  SHFL.IDX PT, R12, R12, R21, 0x1f ;  /* 0x00001f150c0c7589 */ /* 0x00052200000e0000 */
[----:B-1----:R-:W-:-:S05]  /*2f70*/  @!P0 IMAD.WIDE R24, R9, 0xc, R24 ;  /* 0x0000000c09188825 */ /* 0x002fca00078e0218 */
[----:B-----5:R2:W5:Y:S04]  /*2f80*/  @!P0 LDG.E R6, desc[UR50][R24.64] ;  /* 0x0000003218068981 */ /* 0x020568000c1e1900 */
[----:B------:R2:W5:Y:S01]  /*2f90*/  @!P0 LDG.E R7, desc[UR50][R24.64+0x4] ;  /* 0x0000043218078981 */ /* 0x000562000c1e1900 */
[----:B------:R-:W-:-:S03]  /*2fa0*/  IADD3 R10, P1, P0, R3, R20, -R18 ;  /* 0x00000014030a7210 */ /* 0x000fc6000783e812 */
[----:B------:R2:W1:Y:S01]  /*2fb0*/  SHFL.IDX PT, R18, R18, R21, 0x1f ;  /* 0x00001f1512127589 */ /* 0x00046200000e0000 */
[----:B------:R-:W-:-:S03]  /*2fc0*/  IADD3.X R2, PT, PT, R2, R17, ~R19, P1, P0 ;  /* 0x0000001102027210 */ /* 0x000fc60000fe0c13 */
[----:B------:R2:W1:Y:S04]  /*2fd0*/  SHFL.IDX PT, R19, R19, R21, 0x1f ;  /* 0x00001f1513137589 */ /* 0x00046800000e0000 */
[----:B------:R2:W1:Y:S04]  /*2fe0*/  SHFL.IDX PT, R9, R2, R21, 0x1f ;  /* 0x00001f1502097589 */ /* 0x00046800000e0000 */
[----:B---34-:R2:W1:Y:S02]  /*2ff0*/  SHFL.IDX PT, R10, R10, R21, 0x1f ;  /* 0x00001f150a0a7589 */ /* 0x01846400000e0000 */
.L_x_13:
[----:B------:R-:W-:Y:S01]  /*3000*/  ISETP.GE.AND P0, PT, R11, UR27, PT ;  /* 0x0000001b0b007c0c */ /* 0x000fe2000bf06270 */
[----:B------:R-:W-:Y:S01]  /*3010*/  IMAD.MOV.U32 R14, RZ, RZ, -0x1 ;  /* 0xffffffffff0e7424 */ /* 0x000fe200078e00ff */
[----:B------:R-:W-:-:S11]  /*3020*/  MOV R17, 0xffffffff ;  /* 0xffffffff00117802 */ /* 0x000fd60000000f00 */
[----:B------:R-:W-:Y:S05]  /*3030*/  @P0 BRA `(.L_x_12) ;  /* 0x0000000000fc0947 */ /* 0x000fea0003800000 */
[----:B------:R-:W3:Y:S01]  /*3040*/  LDC R20, c[0x0][0xb98] ;  /* 0x0002e600ff147b82 */ /* 0x000ee20000000800 */
[----:B-12---:R-:W-:-:S04]  /*3050*/  IADD3 R24, P0, PT, -R10, UR18, RZ ;  /* 0x000000120a187c10 */ /* 0x006fc8000ff1e1ff */
[----:B------:R-:W-:-:S03]  /*3060*/  IADD3.X R23, PT, PT, ~R9, UR17, RZ, P0, !PT ;  /* 0x0000001109177c10 */ /* 0x000fc600087fe5ff */
[----:B------:R-:W1:Y:S08]  /*3070*/  LDC R21, c[0x0][0xb88] ;  /* 0x0002e200ff157b82 */ /* 0x000e700000000800 */
[----:B------:R-:W2:Y:S01]  /*3080*/  LDC R2, c[0x0][0xbdc] ;  /* 0x0002f700ff027b82 */ /* 0x000ea20000000800 */
[-CC-:B---3--:R-:W-:Y:S02]  /*3090*/  SHF.R.U32.HI R14, RZ, R20.reuse, R23.reuse ;  /* 0x00000014ff0e7219 */ /* 0x188fe40000011617 */
[----:B------:R-:W-:-:S02]  /*30a0*/  SHF.R.U64 R20, R24, R20, R23 ;  /* 0x0000001418147219 */ /* 0x000fc40000001217 */
[-C--:B-1----:R-:W-:Y:S02]  /*30b0*/  SHF.R.U32.HI R15, RZ, R21.reuse, R14 ;  /* 0x00000015ff0f7219 */ /* 0x082fe4000001160e */
[----:B------:R-:W-:Y:S02]  /*30c0*/  SHF.R.U32.HI R3, RZ, R21, R13 ;  /* 0x00000015ff037219 */ /* 0x000fe4000001160d */
[----:B--2---:R-:W-:-:S04]  /*30d0*/  SHF.R.U32.HI R22, RZ, R2, R15 ;  /* 0x00000002ff167219 */ /* 0x004fc8000001160f */
[----:B------:R-:W-:-:S04]  /*30e0*/  LOP3.LUT R17, R22, R3, RZ, 0xfc, !PT ;  /* 0x0000000316117212 */ /* 0x000fc800078efcff */
[----:B------:R-:W-:Y:S02]  /*30f0*/  ISETP.NE.U32.AND P0, PT, R17, RZ, PT ;  /* 0x000000ff1100720c */ /* 0x000fe40003f05070 */
[-C--:B------:R-:W-:Y:S02]  /*3100*/  SHF.R.U64 R17, R20, R21.reuse, R14 ;  /* 0x0000001514117219 */ /* 0x080fe4000000120e */
[----:B------:R-:W-:Y:S02]  /*3110*/  SHF.R.U64 R14, R12, R21, R13 ;  /* 0x000000150c0e7219 */ /* 0x000fe4000000120d */
[----:B------:R-:W-:-:S07]  /*3120*/  SHF.R.U64 R15, R17, R2, R15 ;  /* 0x00000002110f7219 */ /* 0x000fce000000120f */
[----:B------:R-:W-:Y:S05]  /*3130*/  @P0 BRA `(.L_x_20) ;  /* 0x0000000000540947 */ /* 0x000fea0003800000 */
[----:B------:R-:W1:Y:S01]  /*3140*/  I2F.U32.RP R21, R14 ;  /* 0x0000000e00157306 */ /* 0x000e620000209000 */
[----:B------:R-:W-:-:S07]  /*3150*/  ISETP.NE.U32.AND P1, PT, R14, RZ, PT ;  /* 0x000000ff0e00720c */ /* 0x000fce0003f25070 */
[----:B-1----:R-:W1:Y:S02]  /*3160*/  MUFU.RCP R22, R21 ;  /* 0x0000001500167308 */ /* 0x002e640000001000 */
[----:B-1----:R-:W-:-:S06]  /*3170*/  IADD3 R22, PT, PT, R22, 0xffffffe, RZ ;  /* 0x0ffffffe16167810 */ /* 0x002fcc0007ffe0ff */
[----:B------:R1:W2:Y:S02]  /*3180*/  F2I.FTZ.U32.TRUNC.NTZ R23, R22 ;  /* 0x0000001600177305 */ /* 0x0002a4000021f000 */
[----:B-1----:R-:W-:Y:S02]  /*3190*/  HFMA2 R22, -RZ, RZ, 0, 0 ;  /* 0x00000000ff167431 */ /* 0x002fe400000001ff */
[----:B--2---:R-:W-:-:S04]  /*31a0*/  IMAD.MOV R2, RZ, RZ, -R23 ;  /* 0x000000ffff027224 */ /* 0x004fc800078e0a17 */
[----:B------:R-:W-:-:S04]  /*31b0*/  IMAD R2, R2, R14, RZ ;  /* 0x0000000e02027224 */ /* 0x000fc800078e02ff */
[----:B------:R-:W-:-:S06]  /*31c0*/  IMAD.HI.U32 R2, R23, R2, R22 ;  /* 0x0000000217027227 */ /* 0x000fcc00078e0016 */
[----:B------:R-:W-:-:S04]  /*31d0*/  IMAD.HI.U32 R2, R2, R15, RZ ;  /* 0x0000000f02027227 */ /* 0x000fc800078e00ff */
[----:B------:R-:W-:-:S04]  /*31e0*/  IMAD.MOV R3, RZ, RZ, -R2 ;  /* 0x000000ffff037224 */ /* 0x000fc800078e0a02 */
[----:B------:R-:W-:-:S05]  /*31f0*/  IMAD R3, R14, R3, R15 ;  /* 0x000000030e037224 */ /* 0x000fca00078e020f */
[----:B------:R-:W-:-:S13]  /*3200*/  ISETP.GE.U32.AND P0, PT, R3, R14, PT ;  /* 0x0000000e0300720c */ /* 0x000fda0003f06070 */
[----:B------:R-:W-:Y:S01]  /*3210*/  @P0 IADD3 R3, PT, PT, R3, -R14, RZ ;  /* 0x8000000e03030210 */ /* 0x000fe20007ffe0ff */
[----:B------:R-:W-:-:S03]  /*3220*/  @P0 VIADD R2, R2, 0x1 ;  /* 0x0000000102020836 */ /* 0x000fc60000000000 */
[----:B------:R-:W-:-:S13]  /*3230*/  ISETP.GE.U32.AND P3, PT, R3, R14, PT ;  /* 0x0000000e0300720c */ /* 0x000fda0003f66070 */
[----:B------:R-:W-:Y:S02]  /*3240*/  @P3 IADD3 R2, PT, PT, R2, 0x1, RZ ;  /* 0x0000000102023810 */ /* 0x000fe40007ffe0ff */
[----:B------:R-:W-:-:S04]  /*3250*/  @!P1 LOP3.LUT R2, RZ, R14, RZ, 0x33, !PT ;  /* 0x0000000eff029212 */ /* 0x000fc800078e33ff */
[----:B------:R-:W-:-:S05]  /*3260*/  IADD3 R22, PT, PT, -R2, RZ, RZ ;  /* 0x000000ff02167210 */ /* 0x000fca0007ffe1ff */
[----:B------:R-:W-:Y:S01]  /*3270*/  IMAD R22, R14, R22, R15 ;  /* 0x000000160e167224 */ /* 0x000fe200078e020f */
[----:B------:R-:W-:Y:S06]  /*3280*/  BRA `(.L_x_21) ;  /* 0x0000000000147947 */ /* 0x000fec0003800000 */
.L_x_20:
[----:B------:R-:W-:Y:S02]  /*3290*/  MOV R2, 0x32b0 ;  /* 0x000032b000027802 */ /* 0x000fe40000000f00 */
[----:B-----5:R-:W-:Y:S05]  /*32a0*/  CALL.REL.NOINC `($__internal_3_$__cuda_sm20_div_u64) ;  /* 0x000000e800a87944 */ /* 0x020fea0003c00000 */
[----:B------:R-:W-:Y:S02]  /*32b0*/  IADD3 R22, PT, PT, -R3, RZ, RZ ;  /* 0x000000ff03167210 */ /* 0x000fe40007ffe1ff */
[----:B------:R-:W-:-:S03]  /*32c0*/  MOV R2, R3 ;  /* 0x0000000300027202 */ /* 0x000fc60000000f00 */
[----:B------:R-:W-:-:S07]  /*32d0*/  IMAD R22, R14, R22, R15 ;  /* 0x000000160e167224 */ /* 0x000fce00078e020f */
.L_x_21:
[----:B------:R-:W1:Y:S01]  /*32e0*/  LDC R3, c[0x0][0xbdc] ;  /* 0x0002f700ff037b82 */ /* 0x000e620000000800 */
[----:B------:R-:W-:Y:S01]  /*32f0*/  IMAD.MOV.U32 R24, RZ, RZ, -0x1 ;  /* 0xffffffffff187424 */ /* 0x000fe200078e00ff */
[----:B------:R-:W-:Y:S02]  /*3300*/  PLOP3.LUT P1, PT, PT, PT, PT, 0x8, 0x80 ;  /* 0x000000000080781c */ /* 0x000fe40003f2e170 */
[----:B------:R-:W-:-:S04]  /*3310*/  LOP3.LUT R16, R16, 0xfffffffd, RZ, 0xc0, !PT ;  /* 0xfffffffd10107812 */ /* 0x000fc800078ec0ff */
[----:B------:R-:W2:Y:S07]  /*3320*/  LDC R15, c[0x0][0xb80] ;  /* 0x0002e000ff0f7b82 */ /* 0x000eae0000000800 */
[----:B------:R-:W-:Y:S01]  /*3330*/  @P1 LOP3.LUT R16, R16, 0x2, RZ, 0xfc, !PT ;  /* 0x0000000210101812 */ /* 0x000fe200078efcff */
[----:B------:R-:W3:Y:S08]  /*3340*/  LDC R21, c[0x0][0xb90] ;  /* 0x0002e400ff157b82 */ /* 0x000ef00000000800 */
[----:B------:R-:W4:Y:S01]  /*3350*/  LDC R14, c[0x0][0xbe0] ;  /* 0x0002f800ff0e7b82 */ /* 0x000f220000000800 */
[----:B-1----:R-:W-:-:S02]  /*3360*/  SHF.L.U32 R24, R24, R3, RZ ;  /* 0x0000000318187219 */ /* 0x002fc400000006ff */
[----:B------:R-:W-:Y:S02]  /*3370*/  SHF.L.U32 R2, R2, R3, RZ ;  /* 0x0000000302027219 */ /* 0x000fe400000006ff */
[----:B------:R-:W-:Y:S01]  /*3380*/  LOP3.LUT R24, RZ, R24, RZ, 0x33, !PT ;  /* 0x00000018ff187212 */ /* 0x000fe200078e33ff */
[----:B--2---:R-:W-:-:S03]  /*3390*/  VIADD R23, R15, 0xffffffff ;  /* 0xffffffff0f177836 */ /* 0x004fc60000000000 */
[----:B------:R-:W-:Y:S02]  /*33a0*/  LOP3.LUT R17, R17, R24, RZ, 0xc0, !PT ;  /* 0x0000001811117212 */ /* 0x000fe400078ec0ff */
[----:B------:R-:W-:-:S03]  /*33b0*/  LOP3.LUT R23, R23, R20, RZ, 0xc0, !PT ;  /* 0x0000001417177212 */ /* 0x000fc600078ec0ff */
[----:B------:R-:W-:Y:S02]  /*33c0*/  IMAD.IADD R2, R17, 0x1, R2 ;  /* 0x0000000111027824 */ /* 0x000fe400078e0202 */
[----:B------:R-:W-:Y:S02]  /*33d0*/  IMAD.MOV.U32 R17, RZ, RZ, R11 ;  /* 0x000000ffff117224 */ /* 0x000fe400078e000b */
[----:B------:R-:W-:Y:S02]  /*33e0*/  IMAD R22, R22, R15, R23 ;  /* 0x0000000f16167224 */ /* 0x000fe400078e0217 */
[----:B---3--:R-:W-:Y:S01]  /*33f0*/  IMAD R21, R2, R21, UR30 ;  /* 0x0000001e02157e24 */ /* 0x008fe2000f8e0215 */
[----:B----4-:R-:W-:-:S04]  /*3400*/  ISETP.NE.AND P0, PT, R14, 0x1, PT ;  /* 0x000000010e00780c */ /* 0x010fc80003f05270 */
[----:B------:R-:W-:Y:S02]  /*3410*/  SEL R15, R21, R22, !P0 ;  /* 0x00000016150f7207 */ /* 0x000fe40004000000 */
[----:B------:R-:W-:-:S07]  /*3420*/  SEL R14, R22, R21, !P0 ;  /* 0x00000015160e7207 */ /* 0x000fce0004000000 */
.L_x_12:
[----:B------:R-:W-:Y:S01]  /*3430*/  BAR.SYNC.DEFER_BLOCKING 0x0 ;  /* 0x0000000000007b1d */ /* 0x000fe20000010000 */
[----:B------:R-:W-:-:S13]  /*3440*/  LOP3.LUT P0, RZ, R16, 0x2, RZ, 0xc0, !PT ;  /* 0x0000000210ff7812 */ /* 0x000fda000780c0ff */
[----:B------:R-:W-:Y:S05]  /*3450*/  @P0 EXIT ;  /* 0x000000000000094d */ /* 0x000fea0003800000 */
[----:B------:R-:W3:Y:S01]  /*3460*/  S2UR UR5, SR_CgaCtaId ;  /* 0x00000000000579c3 */ /* 0x000ee20000008800 */
[----:B------:R-:W-:-:S09]  /*3470*/  UISETP.NE.AND UP0, UPT, UR37, 0x2, UPT ;  /* 0x000000022500788c */ /* 0x000fd2000bf05270 */
[----:B------:R-:W-:Y:S05]  /*3480*/  BRA.U UP0, `(.L_x_22) ;  /* 0x0000001500307547 */ /* 0x000fea000b800000 */
[----:B------:R-:W-:-:S08]  /*3490*/  NOP ;  /* 0x0000000000007918 */ /* 0x000fd00000000000 */
[----:B-12--5:R-:W1:-:S00]  /*34a0*/  USETMAXREG.DEALLOC.CTAPOOL 0x88 ;  /* 0x00000088000079c8 */ /* 0x026e4000080e0500 */
[----:B-1----:R-:W-:Y:S01]  /*34b0*/  ISETP.EQ.OR P1, PT, R8, RZ, P2 ;  /* 0x000000ff0800720c */ /* 0x002fe20001722670 */
[----:B------:R-:W-:Y:S01]  /*34c0*/  IMAD.MOV.U32 R19, RZ, RZ, 0x1 ;  /* 0x00000001ff137424 */ /* 0x000fe200078e00ff */
[----:B------:R-:W-:Y:S01]  /*34d0*/  PLOP3.LUT P4, PT, PT, PT, PT, 0x8, 0x80 ;  /* 0x000000000080781c */ /* 0x000fe20003f8e170 */
[----:B------:R-:W-:Y:S01]  /*34e0*/  IMAD.MOV.U32 R16, RZ, RZ, RZ ;  /* 0x000000ffff107224 */ /* 0x000fe200078e00ff */
[----:B------:R-:W-:Y:S01]  /*34f0*/  PRMT R18, RZ, 0x7610, R18 ;  /* 0x00007610ff127816 */ /* 0x000fe20000000012 */
[----:B------:R-:W-:Y:S01]  /*3500*/  UMOV UR15, URZ ;  /* 0x000000ff000f7c82 */ /* 0x000fe20008000000 */
[----:B------:R-:W-:-:S09]  /*3510*/  UMOV UR14, URZ ;  /* 0x000000ff000e7c82 */ /* 0x000fd20008000000 */
.L_x_46:
[----:B------:R-:W1:Y:S02]  /*3520*/  LDC.64 R24, c[0x0][0x390] ;  /* 0x0000e400ff187b82 */ /* 0x000e640000000a00 */
[----:B-1-3--:R-:W-:-:S05]  /*3530*/  IMAD.WIDE R24, R17, 0xc, R24 ;  /* 0x0000000c11187825 */ /* 0x00afca00078e0218 */
[----:B------:R-:W2:Y:S02]  /*3540*/  LDG.E R0, desc[UR50][R24.64+0x8] ;  /* 0x0000083218007981 */ /* 0x000ea4000c1e1900 */
[----:B--2---:R-:W-:Y:S01]  /*3550*/  R2UR UR4, R0 ;  /* 0x00000000000472ca */ /* 0x004fe200000e0000 */
[----:B----4-:R-:W-:-:S14]  /*3560*/  @P4 BRA `(.L_x_23) ;  /* 0x0000000400cc4947 */ /* 0x010fdc0003800000 */
[----:B------:R-:W1:Y:S01]  /*3570*/  S2R R12, SR_LANEID ;  /* 0x00000000000c7919 */ /* 0x000e620000000000 */
[----:B------:R-:W-:Y:S02]  /*3580*/  ELECT P0, URZ, PT ;  /* 0x0000000000ff782f */ /* 0x000fe40003800000 */
[----:B------:R-:W-:Y:S01]  /*3590*/  MOV R0, 0x400 ;  /* 0x0000040000007802 */ /* 0x000fe20000000f00 */
[----:B------:R-:W-:Y:S01]  /*35a0*/  BSSY.RECONVERGENT B0, `(.L_x_24) ;  /* 0x0000055000007945 */ /* 0x000fe20003800200 */
[----:B------:R-:W2:Y:S01]  /*35b0*/  S2R R3, SR_CgaCtaId ;  /* 0x0000000000037919 */ /* 0x000ea20000008800 */
[----:B------:R-:W-:Y:S01]  /*35c0*/  LOP3.LUT R13, R18, 0xffff, RZ, 0xc0, !PT ;  /* 0x0000ffff120d7812 */ /* 0x000fe200078ec0ff */
[----:B-1----:R-:W-:Y:S01]  /*35d0*/  IMAD.SHL.U32 R12, R12, 0x4, RZ ;  /* 0x000000040c0c7824 */ /* 0x002fe200078e00ff */
[----:B--2---:R-:W-:-:S04]  /*35e0*/  LEA R3, R3, R0, 0x18 ;  /* 0x0000000003037211 */ /* 0x004fc800078ec0ff */
[----:B------:R-:W-:Y:S02]  /*35f0*/  IADD3 R0, PT, PT, R12, 0x480, R3 ;  /* 0x000004800c007810 */ /* 0x000fe40007ffe003 */
[----:B------:R-:W-:Y:S05]  /*3600*/  @!P0 BRA `(.L_x_25) ;  /* 0x0000000400388947 */ /* 0x000fea0003800000 */
[----:B------:R-:W1:Y:S01]  /*3610*/  LDC.64 R10, c[0x0][0x830] ;  /* 0x00020c00ff0a7b82 */ /* 0x000e620000000a00 */
[----:B------:R-:W2:Y:S04]  /*3620*/  LDG.E R20, desc[UR50][R24.64+0x4] ;  /* 0x0000043218147981 */ /* 0x000ea8000c1e1900 */
[----:B------:R4:W5:Y:S03]  /*3630*/  LDG.E R9, desc[UR50][R24.64] ;  /* 0x0000003218097981 */ /* 0x000966000c1e1900 */
[----:B------:R-:W3:Y:S08]  /*3640*/  LDC.64 R6, c[0x0][0x840] ;  /* 0x00021000ff067b82 */ /* 0x000ef00000000a00 */
[----:B------:R-:W4:Y:S01]  /*3650*/  LDC.64 R4, c[0x0][0x828] ;  /* 0x00020a00ff047b82 */ /* 0x000f220000000a00 */
[----:B-1----:R-:W-:-:S07]  /*3660*/  IMAD.WIDE R10, R17, 0x8, R10 ;  /* 0x00000008110a7825 */ /* 0x002fce00078e020a */
[----:B------:R-:W1:Y:S01]  /*3670*/  LDC.64 R2, c[0x0][0x838] ;  /* 0x00020e00ff027b82 */ /* 0x000e620000000a00 */
[----:B------:R-:W2:Y:S01]  /*3680*/  LDG.E.64 R10, desc[UR50][R10.64] ;  /* 0x000000320a0a7981 */ /* 0x000ea2000c1e1b00 */
[----:B---3--:R-:W-:-:S06]  /*3690*/  IMAD.WIDE R6, R17, 0x8, R6 ;  /* 0x0000000811067825 */ /* 0x008fcc00078e0206 */
[----:B------:R-:W3:Y:S01]  /*36a0*/  LDG.E.64 R6, desc[UR50][R6.64] ;  /* 0x0000003206067981 */ /* 0x000ee2000c1e1b00 */
[----:B----4-:R-:W-:-:S06]  /*36b0*/  IMAD.WIDE R26, R17, 0x8, R4 ;  /* 0x00000008111a7825 */ /* 0x010fcc00078e0204 */
[----:B------:R-:W4:Y:S01]  /*36c0*/  LDG.E.64 R26, desc[UR50][R26.64] ;  /* 0x000000321a1a7981 */ /* 0x000f22000c1e1b00 */
[----:B-1----:R-:W-:-:S06]  /*36d0*/  IMAD.WIDE R22, R17, 0x8, R2 ;  /* 0x0000000811167825 */ /* 0x002fcc00078e0202 */
[----:B------:R-:W4:Y:S01]  /*36e0*/  LDG.E.64 R22, desc[UR50][R22.64] ;  /* 0x0000003216167981 */ /* 0x000f22000c1e1b00 */
[----:B------:R-:W1:Y:S01]  /*36f0*/  S2UR UR5, SR_CgaCtaId ;  /* 0x00000000000579c3 */ /* 0x000e620000008800 */
[----:B------:R-:W-:Y:S02]  /*3700*/  UMOV UR6, 0x400 ;  /* 0x0000040000067882 */ /* 0x000fe40000000000 */
[----:B-1----:R-:W-:-:S09]  /*3710*/  ULEA UR5, UR5, UR6, 0x18 ;  /* 0x0000000605057291 */ /* 0x002fd2000f8ec0ff */
[----:B------:R-:W1:Y:S04]  /*3720*/  LDS R5, [UR5+0x49c] ;  /* 0x00049c05ff057984 */ /* 0x000e680008000800 */
[----:B------:R-:W1:Y:S01]  /*3730*/  LDS R4, [UR5+0x51c] ;  /* 0x00051c05ff047984 */ /* 0x000e620008000800 */
[----:B------:R-:W-:Y:S02]  /*3740*/  UIADD3 UR7, UPT, UPT, UR5, 0x480, URZ ;  /* 0x0000048005077890 */ /* 0x000fe4000fffe0ff */
[----:B------:R-:W-:Y:S01]  /*3750*/  UIADD3 UR6, UPT, UPT, UR5, 0x500, URZ ;  /* 0x0000050005067890 */ /* 0x000fe2000fffe0ff */
[----:B------:R-:W-:Y:S04]  /*3760*/  STS [UR5+0x4b0], RZ ;  /* 0x0004b0ffff007988 */ /* 0x000fe80008000805 */
[----:B------:R-:W-:Y:S01]  /*3770*/  STS [UR5+0x530], RZ ;  /* 0x000530ffff007988 */ /* 0x000fe20008000805 */
[----:B--2---:R-:W-:-:S04]  /*3780*/  SHF.L.U64.HI R28, R10, 0x1, R11 ;  /* 0x000000010a1c7819 */ /* 0x004fc8000001020b */
[----:B------:R-:W-:Y:S02]  /*3790*/  LOP3.LUT R28, R28, 0x1fffffff, RZ, 0xc0, !PT ;  /* 0x1fffffff1c1c7812 */ /* 0x000fe400078ec0ff */
[----:B---3--:R-:W-:-:S04]  /*37a0*/  SHF.L.U64.HI R17, R6, 0x1, R7 ;  /* 0x0000000106117819 */ /* 0x008fc80000010207 */
[----:B------:R-:W-:Y:S02]  /*37b0*/  LOP3.LUT R17, R17, 0x1fffffff, RZ, 0xc0, !PT ;  /* 0x1fffffff11117812 */ /* 0x000fe400078ec0ff */
[----:B------:R-:W-:Y:S02]  /*37c0*/  SHF.R.U32.HI R2, RZ, 0x4, R28 ;  /* 0x00000004ff027819 */ /* 0x000fe4000001161c */
[----:B------:R-:W-:Y:S02]  /*37d0*/  SHF.R.U32.HI R3, RZ, 0x4, R17 ;  /* 0x00000004ff037819 */ /* 0x000fe40000011611 */
[----:B-1----:R-:W-:Y:S02]  /*37e0*/  LOP3.LUT R2, R5, 0xf, R2, 0xb8, !PT ;  /* 0x0000000f05027812 */ /* 0x002fe400078eb802 */
[----:B------:R-:W-:-:S03]  /*37f0*/  LOP3.LUT R11, R4, 0xf, R3, 0xb8, !PT ;  /* 0x0000000f040b7812 */ /* 0x000fc600078eb803 */
[----:B------:R-:W-:Y:S04]  /*3800*/  STS [UR5+0x49c], R2 ;  /* 0x00049c02ff007988 */ /* 0x000fe80008000805 */
[----:B------:R-:W-:Y:S04]  /*3810*/  STS [UR5+0x51c], R11 ;  /* 0x00051c0bff007988 */ /* 0x000fe80008000805 */
[----:B------:R-:W1:Y:S04]  /*3820*/  LDS R4, [UR5+0x49c] ;  /* 0x00049c05ff047984 */ /* 0x000e680008000800 */
[----:B------:R-:W2:Y:S01]  /*3830*/  LDS R3, [UR5+0x51c] ;  /* 0x00051c05ff037984 */ /* 0x000ea20008000800 */
[----:B-1----:R-:W-:-:S02]  /*3840*/  LOP3.LUT R7, R4, 0xf0, RZ, 0xb8, !PT ;  /* 0x000000f004077812 */ /* 0x002fc400078eb8ff */
[----:B--2---:R-:W-:-:S03]  /*3850*/  LOP3.LUT R8, R3, 0xf0, RZ, 0xb8, !PT ;  /* 0x000000f003087812 */ /* 0x004fc600078eb8ff */
[----:B------:R-:W-:Y:S04]  /*3860*/  STS [UR5+0x49c], R7 ;  /* 0x00049c07ff007988 */ /* 0x000fe80008000805 */
[----:B------:R-:W-:Y:S04]  /*3870*/  STS [UR5+0x51c], R8 ;  /* 0x00051c08ff007988 */ /* 0x000fe80008000805 */
[----:B------:R-:W1:Y:S04]  /*3880*/  LDS R5, [UR5+0x49c] ;  /* 0x00049c05ff057984 */ /* 0x000e680008000800 */
[----:B------:R-:W2:Y:S01]  /*3890*/  LDS R3, [UR5+0x51c] ;  /* 0x00051c05ff037984 */ /* 0x000ea20008000800 */
[----:B------:R-:W-:-:S02]  /*38a0*/  IMAD.U32 R4, RZ, RZ, UR7 ;  /* 0x00000007ff047e24 */ /* 0x000fc4000f8e00ff */
[----:B------:R-:W-:-:S03]  /*38b0*/  IMAD.U32 R2, RZ, RZ, UR6 ;  /* 0x00000006ff027e24 */ /* 0x000fc6000f8e00ff */
[----:B------:R-:W-:Y:S02]  /*38c0*/  SHF.R.U64 R4, R4, 0x4, RZ ;  /* 0x0000000404047819 */ /* 0x000fe400000012ff */
[----:B------:R-:W-:Y:S02]  /*38d0*/  SHF.R.U64 R2, R2, 0x4, RZ ;  /* 0x0000000402027819 */ /* 0x000fe400000012ff */
[----:B-1----:R-:W-:Y:S02]  /*38e0*/  LOP3.LUT R5, R5, 0xf00, RZ, 0xb8, !PT ;  /* 0x00000f0005057812 */ /* 0x002fe400078eb8ff */
[----:B--2---:R-:W-:-:S03]  /*38f0*/  LOP3.LUT R3, R3, 0xf00, RZ, 0xb8, !PT ;  /* 0x00000f0003037812 */ /* 0x004fc600078eb8ff */
[----:B------:R1:W-:Y:S04]  /*3900*/  STS.64 [UR5+0x498], R4 ;  /* 0x00049804ff007988 */ /* 0x0003e80008000a05 */
[----:B------:R-:W-:Y:S04]  /*3910*/  STS.64 [UR5+0x518], R2 ;  /* 0x00051802ff007988 */ /* 0x000fe80008000a05 */
[----:B------:R-:W2:Y:S04]  /*3920*/  LDS R24, [UR5+0x49c] ;  /* 0x00049c05ff187984 */ /* 0x000ea80008000800 */
[----:B------:R-:W3:Y:S01]  /*3930*/  LDS R21, [UR5+0x51c] ;  /* 0x00051c05ff157984 */ /* 0x000ee20008000800 */
[----:B------:R-:W-:Y:S01]  /*3940*/  IMAD.SHL.U32 R10, R10, 0x2, RZ ;  /* 0x000000020a0a7824 */ /* 0x000fe200078e00ff */
[----:B------:R-:W-:Y:S01]  /*3950*/  UIADD3 UR6, UPT, UPT, UR4, -0x1, URZ ;  /* 0xffffffff04067890 */ /* 0x000fe2000fffe0ff */
[----:B------:R-:W-:-:S03]  /*3960*/  IMAD.SHL.U32 R25, R6, 0x2, RZ ;  /* 0x0000000206197824 */ /* 0x000fc600078e00ff */
[----:B------:R-:W-:Y:S02]  /*3970*/  LOP3.LUT R7, R10, 0xfffffffe, RZ, 0xc0, !PT ;  /* 0xfffffffe0a077812 */ /* 0x000fe400078ec0ff */
[----:B------:R-:W-:Y:S01]  /*3980*/  IMAD.U32 R8, RZ, RZ, UR6 ;  /* 0x00000006ff087e24 */ /* 0x000fe2000f8e00ff */
[----:B------:R-:W-:Y:S01]  /*3990*/  STS [UR5+0x490], R4 ;  /* 0x00049004ff007988 */ /* 0x000fe20008000805 */
[----:B-1----:R-:W-:Y:S01]  /*39a0*/  VIADD R5, R20, 0xffffffff ;  /* 0xffffffff14057836 */ /* 0x002fe20000000000 */
[----:B------:R-:W-:Y:S02]  /*39b0*/  LOP3.LUT R20, R25, 0xfffffffe, RZ, 0xc0, !PT ;  /* 0xfffffffe19147812 */ /* 0x000fe400078ec0ff */
[----:B------:R1:W-:Y:S01]  /*39c0*/  STS [UR5+0x494], R4 ;  /* 0x00049404ff007988 */ /* 0x0003e20008000805 */
[----:B------:R-:W-:Y:S02]  /*39d0*/  SHF.R.U64 R28, R7, 0x4, R28 ;  /* 0x00000004071c7819 */ /* 0x000fe4000000121c */
[----:B------:R-:W-:-:S02]  /*39e0*/  CS2R R10, SRZ ;  /* 0x00000000000a7805 */ /* 0x000fc4000001ff00 */
[----:B------:R-:W-:Y:S01]  /*39f0*/  CS2R R6, SRZ ;  /* 0x0000000000067805 */ /* 0x000fe2000001ff00 */
[----:B-----5:R-:W-:Y:S01]  /*3a00*/  VIADD R9, R9, 0xffffffff ;  /* 0xffffffff09097836 */ /* 0x020fe20000000000 */
[----:B------:R-:W-:Y:S01]  /*3a10*/  SHF.R.U64 R20, R20, 0x4, R17 ;  /* 0x0000000414147819 */ /* 0x000fe20000001211 */
[----:B------:R4:W-:Y:S04]  /*3a20*/  STS [UR5+0x510], R2 ;  /* 0x00051002ff007988 */ /* 0x0009e80008000805 */
[----:B------:R4:W-:Y:S04]  /*3a30*/  STS [UR5+0x514], R2 ;  /* 0x00051402ff007988 */ /* 0x0009e80008000805 */
[----:B------:R4:W-:Y:S01]  /*3a40*/  STS.128 [UR5+0x4a0], R8 ;  /* 0x0004a008ff007988 */ /* 0x0009e20008000c05 */
[----:B--2---:R-:W-:Y:S01]  /*3a50*/  LOP3.LUT R24, R24, 0xf000, RZ, 0xb8, !PT ;  /* 0x0000f00018187812 */ /* 0x004fe200078eb8ff */
[----:B-1----:R-:W-:Y:S01]  /*3a60*/  IMAD.MOV.U32 R4, RZ, RZ, R8 ;  /* 0x000000ffff047224 */ /* 0x002fe200078e0008 */
[----:B---3--:R-:W-:Y:S01]  /*3a70*/  LOP3.LUT R21, R21, 0xf000, RZ, 0xb8, !PT ;  /* 0x0000f00015157812 */ /* 0x008fe200078eb8ff */
[----:B------:R1:W-:Y:S04]  /*3a80*/  STS [UR5+0x48c], R28 ;  /* 0x00048c1cff007988 */ /* 0x0003e80008000805 */
[----:B------:R1:W-:Y:S04]  /*3a90*/  STS.128 [UR5+0x520], R4 ;  /* 0x00052004ff007988 */ /* 0x0003e80008000c05 */
[----:B----4-:R1:W-:Y:S04]  /*3aa0*/  STS.64 [UR5+0x480], R26 ;  /* 0x0004801aff007988 */ /* 0x0103e80008000a05 */
[----:B------:R1:W-:Y:S04]  /*3ab0*/  STS.64 [UR5+0x500], R22 ;  /* 0x00050016ff007988 */ /* 0x0003e80008000a05 */
[----:B------:R1:W-:Y:S04]  /*3ac0*/  STS [UR5+0x50c], R20 ;  /* 0x00050c14ff007988 */ /* 0x0003e80008000805 */
[----:B------:R1:W-:Y:S04]  /*3ad0*/  STS [UR5+0x49c], R24 ;  /* 0x00049c18ff007988 */ /* 0x0003e80008000805 */
[----:B------:R1:W-:Y:S02]  /*3ae0*/  STS [UR5+0x51c], R21 ;  /* 0x00051c15ff007988 */ /* 0x0003e40008000805 */
.L_x_25:
[----:B---3--:R-:W-:Y:S05]  /*3af0*/  BSYNC.RECONVERGENT B0 ;  /* 0x0000000000007941 */ /* 0x008fea0003800200 */
.L_x_24:
[----:B------:R-:W-:Y:S01]  /*3b00*/  NOP ;  /* 0x0000000000007918 */ /* 0x000fe20000000000 */
[----:B------:R2:W3:Y:S01]  /*3b10*/  LDS R2, [R0] ;  /* 0x0000000000027984 */ /* 0x0004e20000000800 */
[----:B------:R-:W-:Y:S01]  /*3b20*/  IMAD R13, R13, 0x8889, RZ ;  /* 0x000088890d0d7824 */ /* 0x000fe200078e02ff */
[----:B------:R-:W-:Y:S01]  /*3b30*/  ELECT P0, URZ, PT ;  /* 0x0000000000ff782f */ /* 0x000fe20003800000 */
[----:B------:R-:W-:Y:S01]  /*3b40*/  BSSY.RECONVERGENT B0, `(.L_x_26) ;  /* 0x000000b000007945 */ /* 0x000fe20003800200 */
[----:B------:R2:W4:Y:S02]  /*3b50*/  LDS R3, [R0+0x80] ;  /* 0x0000800000037984 */ /* 0x0005240000000800 */
[----:B-1----:R-:W-:-:S04]  /*3b60*/  SHF.R.U32.HI R4, RZ, 0x13, R13 ;  /* 0x00000013ff047819 */ /* 0x002fc8000001160d */
[----:B------:R-:W-:-:S05]  /*3b70*/  PRMT R4, R4, 0x9910, RZ ;  /* 0x0000991004047816 */ /* 0x000fca00000000ff */
[----:B------:R-:W-:-:S04]  /*3b80*/  IMAD R4, R4, 0xf, RZ ;  /* 0x0000000f04047824 */ /* 0x000fc800078e02ff */
[----:B------:R-:W-:-:S05]  /*3b90*/  IMAD.MOV R4, RZ, RZ, -R4 ;  /* 0x000000ffff047224 */ /* 0x000fca00078e0a04 */
[----:B------:R-:W-:-:S05]  /*3ba0*/  PRMT R5, R4, 0x7710, RZ ;  /* 0x0000771004057816 */ /* 0x000fca00000000ff */
[----:B------:R-:W-:Y:S01]  /*3bb0*/  IMAD.IADD R4, R5, 0x1, R18 ;  /* 0x0000000105047824 */ /* 0x000fe200078e0212 */
[----:B--2---:R-:W-:Y:S05]  /*3bc0*/  @!P0 BRA `(.L_x_27) ;  /* 0x0000000000088947 */ /* 0x004fea0003800000 */
[----:B------:R0:W-:Y:S01]  /*3bd0*/  UTMACMDFLUSH ;  /* 0x00000000000079b7 */ /* 0x0001e20000000000 */
[----:B------:R-:W-:-:S04]  /*3be0*/  DEPBAR.LE SB0, 0x0 ;  /* 0x000080000000791a */ /* 0x000fc80000000000 */
.L_x_27:
[----:B------:R-:W-:Y:S05]  /*3bf0*/  BSYNC.RECONVERGENT B0 ;  /* 0x0000000000007941 */ /* 0x000fea0003800200 */
.L_x_26:
[----:B------:R-:W-:-:S13]  /*3c00*/  R2UR UR5, R4 ;  /* 0x00000000040572ca */ /* 0x000fda00000e0000 */
[----:B------:R-:W-:-:S04]  /*3c10*/  ULOP3.LUT UR5, UR5, 0xffff, URZ, 0xc0, !UPT ;  /* 0x0000ffff05057892 */ /* 0x000fc8000f8ec0ff */
[----:B------:R-:W-:Y:S02]  /*3c20*/  UIMAD.WIDE.U32 UR6, UR5, 0x80, UR34 ;  /* 0x00000080050678a5 */ /* 0x000fe4000f8e0022 */
[----:B------:R-:W-:-:S04]  /*3c30*/  UIMAD.WIDE.U32 UR8, UR5, 0x80, UR32 ;  /* 0x00000080050878a5 */ /* 0x000fc8000f8e0020 */
[C---:B------:R-:W-:Y:S02]  /*3c40*/  IADD3 R4, P3, PT, R12.reuse, UR6, RZ ;  /* 0x000000060c047c10 */ /* 0x040fe4000ff7e0ff */
[----:B------:R-:W-:-:S03]  /*3c50*/  IADD3 R12, P0, PT, R12, UR8, RZ ;  /* 0x000000080c0c7c10 */ /* 0x000fc6000ff1e0ff */
[----:B------:R-:W-:Y:S02]  /*3c60*/  IMAD.X R5, RZ, RZ, UR7, P3 ;  /* 0x00000007ff057e24 */ /* 0x000fe400098e06ff */
[----:B------:R-:W-:-:S03]  /*3c70*/  IMAD.X R13, RZ, RZ, UR9, P0 ;  /* 0x00000009ff0d7e24 */ /* 0x000fc600080e06ff */
[----:B---3--:R1:W5:Y:S04]  /*3c80*/  ATOMG.E.EXCH.STRONG.GPU PT, RZ, [R4], R2 ;  /* 0x0000000204ff73a8 */ /* 0x00836800041ee100 */
[----:B----4-:R1:W5:Y:S02]  /*3c90*/  ATOMG.E.EXCH.STRONG.GPU PT, RZ, [R12], R3 ;  /* 0x000000030cff73a8 */ /* 0x01036400041ee100 */
.L_x_23:
[----:B------:R-:W-:Y:S01]  /*3ca0*/  LOP3.LUT R0, R18, 0xffff, RZ, 0xc0, !PT ;  /* 0x0000ffff12007812 */ /* 0x000fe200078ec0ff */
[----:B------:R-:W2:Y:S01]  /*3cb0*/  S2UR UR13, SR_CgaCtaId ;  /* 0x00000000000d79c3 */ /* 0x000ea20000008800 */
[----:B------:R-:W-:-:S03]  /*3cc0*/  UMOV UR12, 0x400 ;  /* 0x00000400000c7882 */ /* 0x000fc60000000000 */
[----:B------:R-:W-:-:S05]  /*3cd0*/  IMAD R0, R0, 0x8889, RZ ;  /* 0x0000888900007824 */ /* 0x000fca00078e02ff */
[----:B------:R-:W-:-:S04]  /*3ce0*/  SHF.R.U32.HI R0, RZ, 0x13, R0 ;  /* 0x00000013ff007819 */ /* 0x000fc80000011600 */
[----:B------:R-:W-:-:S05]  /*3cf0*/  PRMT R0, R0, 0x9910, RZ ;  /* 0x0000991000007816 */ /* 0x000fca00000000ff */
[----:B------:R-:W-:-:S04]  /*3d00*/  IMAD R0, R0, 0xf, RZ ;  /* 0x0000000f00007824 */ /* 0x000fc800078e02ff */
[----:B------:R-:W-:Y:S01]  /*3d10*/  IMAD.MOV R0, RZ, RZ, -R0 ;  /* 0x000000ffff007224 */ /* 0x000fe200078e0a00 */
[----:B--2---:R-:W-:-:S04]  /*3d20*/  ULEA UR12, UR13, UR12, 0x18 ;  /* 0x0000000c0d0c7291 */ /* 0x004fc8000f8ec0ff */
[----:B-1----:R-:W-:Y:S01]  /*3d30*/  PRMT R3, R0, 0x7710, RZ ;  /* 0x0000771000037816 */ /* 0x002fe200000000ff */
[----:B---3--:R-:W-:Y:S01]  /*3d40*/  ULEA UR5, UR14, UR12, 0x3 ;  /* 0x0000000c0e057291 */ /* 0x008fe2000f8e18ff */
[----:B------:R-:W-:-:S03]  /*3d50*/  SHF.L.U32 R0, R19, 0x1f, RZ ;  /* 0x0000001f13007819 */ /* 0x000fc600000006ff */
[----:B------:R-:W-:-:S05]  /*3d60*/  IMAD.IADD R3, R3, 0x1, R18 ;  /* 0x0000000103037824 */ /* 0x000fca00078e0212 */
[----:B------:R-:W-:-:S13]  /*3d70*/  R2UR UR16, R3 ;  /* 0x00000000031072ca */ /* 0x000fda00000e0000 */
[----:B------:R-:W-:-:S04]  /*3d80*/  ULOP3.LUT UR16, UR16, 0xffff, URZ, 0xc0, !UPT ;  /* 0x0000ffff10107892 */ /* 0x000fc8000f8ec0ff */
[----:B------:R-:W-:Y:S02]  /*3d90*/  UIMAD.WIDE.U32 UR18, UR16, 0x80, UR34 ;  /* 0x00000080101278a5 */ /* 0x000fe4000f8e0022 */
[----:B------:R-:W-:Y:S01]  /*3da0*/  UIMAD.WIDE.U32 UR16, UR16, 0x80, UR32 ;  /* 0x00000080101078a5 */ /* 0x000fe2000f8e0020 */
[----:B------:R-:W-:Y:S11]  /*3db0*/  @P4 BRA `(.L_x_28) ;  /* 0x00000000001c4947 */ /* 0x000ff60003800000 */
[----:B------:R-:W-:-:S04]  /*3dc0*/  DEPBAR {5,4,3,2,1,0} ;  /* 0x0000003f0000791a */ /* 0x000fc80000000000 */
[----:B------:R-:W1:Y:S02]  /*3dd0*/  CCTL.E.C.LDCU.IV.DEEP [UR18] ;  /* 0x0000000012007540 */ /* 0x000e640009c08000 */
[----:B-1----:R1:W-:Y:S01]  /*3de0*/  UTMACCTL.IV [UR18] ;  /* 0x00000000120079b9 */ /* 0x0023e20008000000 */
[----:B------:R-:W-:-:S04]  /*3df0*/  DEPBAR {5,4,3,2,1,0} ;  /* 0x0000003f0000791a */ /* 0x000fc80000000000 */
[----:B------:R-:W2:Y:S02]  /*3e00*/  CCTL.E.C.LDCU.IV.DEEP [UR16] ;  /* 0x0000000010007540 */ /* 0x000ea40009c08000 */
[----:B--2---:R1:W-:Y:S01]  /*3e10*/  UTMACCTL.IV [UR16] ;  /* 0x00000000100079b9 */ /* 0x0043e20008000000 */
[----:B------:R-:W-:Y:S01]  /*3e20*/  NOP ;  /* 0x0000000000007918 */ /* 0x000fe20000000000 */
.L_x_28:
[----:B------:R-:W-:Y:S01]  /*3e30*/  UIADD3 UR6, UPT, UPT, UR4, 0x3f, URZ ;  /* 0x0000003f04067890 */ /* 0x000fe2000fffe0ff */
[----:B-----5:R2:W3:Y:S01]  /*3e40*/  SYNCS.PHASECHK.TRANS64.TRYWAIT P0, [UR5+0x28], R0 ;  /* 0x00002800ff0075a7 */ /* 0x0204e20008001105 */
[----:B------:R-:W-:Y:S01]  /*3e50*/  UIADD3 UR4, UPT, UPT, UR4, 0x7e, URZ ;  /* 0x0000007e04047890 */ /* 0x000fe2000fffe0ff */
[----:B------:R-:W-:Y:S01]  /*3e60*/  R2UR UR11, R15 ;  /* 0x000000000f0b72ca */ /* 0x000fe200000e0000 */
[----:B------:R-:W-:Y:S01]  /*3e70*/  USHF.R.S32.HI UR5, URZ, 0x1f, UR6 ;  /* 0x0000001fff057899 */ /* 0x000fe20008011406 */
[----:B------:R-:W-:Y:S01]  /*3e80*/  R2UR UR7, R14 ;  /* 0x000000000e0772ca */ /* 0x000fe200000e0000 */
[----:B------:R-:W-:Y:S02]  /*3e90*/  UMOV UR21, URZ ;  /* 0x000000ff00157c82 */ /* 0x000fe40008000000 */
[----:B------:R-:W-:-:S04]  /*3ea0*/  ULEA.HI UR5, UR5, UR6, URZ, 0x6 ;  /* 0x0000000605057291 */ /* 0x000fc8000f8f30ff */
[----:B------:R-:W-:-:S04]  /*3eb0*/  USHF.R.S32.HI UR22, URZ, 0x6, UR5 ;  /* 0x00000006ff167899 */ /* 0x000fc80008011405 */
[----:B------:R-:W-:Y:S02]  /*3ec0*/  UISETP.LT.U32.AND UP0, UPT, UR22, 0x5, UPT ;  /* 0x000000051600788c */ /* 0x000fe4000bf01070 */
[----:B------:R-:W-:Y:S02]  /*3ed0*/  USHF.L.U32 UR11, UR11, 0x7, URZ ;  /* 0x000000070b0b7899 */ /* 0x000fe400080006ff */
[----:B------:R-:W-:Y:S02]  /*3ee0*/  USEL UR20, UR22, 0x5, UP0 ;  /* 0x0000000516147887 */ /* 0x000fe40008000000 */
[----:B------:R-:W-:Y:S02]  /*3ef0*/  UISETP.GE.U32.AND UP0, UPT, UR4, 0x7f, UPT ;  /* 0x0000007f0400788c */ /* 0x000fe4000bf06070 */
[----:B------:R-:W-:-:S07]  /*3f00*/  USHF.L.U32 UR7, UR7, 0x7, URZ ;  /* 0x0000000707077899 */ /* 0x000fce00080006ff */
[----:B--2---:R-:W-:Y:S05]  /*3f10*/  BRA.U !UP0, `(.L_x_29) ;  /* 0x0000000108a07547 */ /* 0x004fea000b800000 */
[----:B------:R-:W-:Y:S01]  /*3f20*/  UMOV UR23, URZ ;  /* 0x000000ff00177c82 */ /* 0x000fe20008000000 */
[----:B------:R-:W-:-:S05]  /*3f30*/  UMOV UR24, UR14 ;  /* 0x0000000e00187c82 */ /* 0x000fca0008000000 */
.L_x_35:
[----:B--2---:R-:W-:Y:S01]  /*3f40*/  ULEA UR9, UR24, UR12, 0x3 ;  /* 0x0000000c18097291 */ /* 0x004fe2000f8e18ff */
[----:B---3--:R-:W-:Y:S01]  /*3f50*/  @!P2 MOV R2, 0x8000 ;  /* 0x000080000002a802 */ /* 0x008fe20000000f00 */
[----:B---34-:R-:W-:Y:S10]  /*3f60*/  @P0 BRA `(.L_x_30) ;  /* 0x00000000000c0947 */ /* 0x018ff40003800000 */
[----:B------:R-:W-:-:S04]  /*3f70*/  SHF.L.U32 R3, R19, 0x1f, RZ ;  /* 0x0000001f13037819 */ /* 0x000fc800000006ff */
[----:B------:R-:W2:Y:S02]  /*3f80*/  SYNCS.PHASECHK.TRANS64.TRYWAIT P0, [UR9+0x28], R3 ;  /* 0x00002803ff0075a7 */ /* 0x000ea40008001109 */
[----:B--2---:R-:W-:Y:S05]  /*3f90*/  @!P0 BRA `(.L_x_31) ;  /* 0x000000d000208947 */ /* 0x004fea0003800000 */
.L_x_30:
[----:B------:R3:W-:Y:S01]  /*3fa0*/  @!P2 SYNCS.ARRIVE.TRANS64 RZ, [UR9], R2 ;  /* 0x00000002ffffa9a7 */ /* 0x0007e20008000009 */
[----:B------:R-:W-:-:S04]  /*3fb0*/  ULOP3.LUT UR4, UR25, 0x2, URZ, 0xfc, !UPT ;  /* 0x0000000219047892 */ /* 0x000fc8000f8efcff */
[----:B------:R-:W-:-:S09]  /*3fc0*/  UISETP.NE.AND UP0, UPT, UR4, 0x2, UPT ;  /* 0x000000020400788c */ /* 0x000fd2000bf05270 */
[----:B------:R-:W-:Y:S05]  /*3fd0*/  BRA.U UP0, `(.L_x_32) ;  /* 0x0000000100047547 */ /* 0x000fea000b800000 */
[----:B-1----:R-:W-:Y:S05]  /*3fe0*/  BPT.TRAP 0x1 ;  /* 0x000000040000795c */ /* 0x002fea0000300000 */
.L_x_32:
[----:B------:R-:W-:Y:S04]  /*3ff0*/  BSSY.RECONVERGENT B0, `(.L_x_33) ;  /* 0x0000003000007945 */ /* 0x000fe80003800200 */
[----:B------:R-:W-:Y:S05]  /*4000*/  @P1 BRA `(.L_x_34) ;  /* 0x0000000000041947 */ /* 0x000fea0003800000 */
[----:B-1----:R-:W-:Y:S05]  /*4010*/  BPT.TRAP 0x1 ;  /* 0x000000040000795c */ /* 0x002fea0000300000 */
.L_x_34:
[----:B-1----:R-:W-:Y:S05]  /*4020*/  BSYNC.RECONVERGENT B0 ;  /* 0x0000000000007941 */ /* 0x002fea0003800200 */
.L_x_33:
[----:B------:R-:W-:Y:S02]  /*4030*/  UIADD3 UR14, UPT, UPT, UR24, 0x1, URZ ;  /* 0x00000001180e7890 */ /* 0x000fe4000fffe0ff */
[----:B------:R-:W-:Y:S02]  /*4040*/  USHF.L.U32 UR10, UR23, 0x6, URZ ;  /* 0x00000006170a7899 */ /* 0x000fe400080006ff */
[----:B------:R-:W-:Y:S01]  /*4050*/  UISETP.NE.AND UP0, UPT, UR14, 0x5, UPT ;  /* 0x000000050e00788c */ /* 0x000fe2000bf05270 */
[----:B------:R-:W-:Y:S01]  /*4060*/  UMOV UR26, 0x0 ;  /* 0x00000000001a7882 */ /* 0x000fe20000000000 */
[----:B------:R-:W-:Y:S02]  /*4070*/  UMOV UR27, 0x10000000 ;  /* 0x10000000001b7882 */ /* 0x000fe40000000000 */
[----:B------:R-:W-:Y:S02]  /*4080*/  USEL UR5, URZ, 0x1, UP0 ;  /* 0x00000001ff057887 */ /* 0x000fe40008000000 */
[----:B------:R-:W-:Y:S01]  /*4090*/  USEL UR14, UR14, URZ, UP0 ;  /* 0x000000ff0e0e7287 */ /* 0x000fe20008000000 */
[----:B------:R-:W-:Y:S01]  /*40a0*/  UMOV UR6, UR10 ;  /* 0x0000000a00067c82 */ /* 0x000fe20008000000 */
[----:B------:R-:W-:-:S02]  /*40b0*/  UIADD3 UR23, UPT, UPT, UR23, 0x1, URZ ;  /* 0x0000000117177890 */ /* 0x000fc4000fffe0ff */
[----:B------:R-:W-:Y:S01]  /*40c0*/  LOP3.LUT R19, R19, UR5, RZ, 0x3c, !PT ;  /* 0x0000000513137c12 */ /* 0x000fe2000f8e3cff */
[----:B------:R-:W-:Y:S01]  /*40d0*/  ULEA UR4, UR14, UR12, 0x3 ;  /* 0x0000000c0e047291 */ /* 0x000fe2000f8e18ff */
[----:B------:R-:W-:Y:S02]  /*40e0*/  UMOV UR5, UR9 ;  /* 0x0000000900057c82 */ /* 0x000fe40008000000 */
[----:B--2---:R-:W-:Y:S01]  /*40f0*/  SHF.L.U32 R0, R19, 0x1f, RZ ;  /* 0x0000001f13007819 */ /* 0x004fe200000006ff */
[----:B------:R-:W-:Y:S01]  /*4100*/  UISETP.NE.AND UP0, UPT, UR23, UR20, UPT ;  /* 0x000000141700728c */ /* 0x000fe2000bf05270 */
[----:B------:R-:W-:-:S04]  /*4110*/  UMOV UR21, UR20 ;  /* 0x0000001400157c82 */ /* 0x000fc80008000000 */
[----:B------:R2:W4:Y:S01]  /*4120*/  SYNCS.PHASECHK.TRANS64.TRYWAIT P0, [UR4+0x28], R0 ;  /* 0x00002800ff0075a7 */ /* 0x0005220008001104 */
[----:B------:R-:W-:-:S03]  /*4130*/  ULEA UR4, UR24, UR12, 0xe ;  /* 0x0000000c18047291 */ /* 0x000fc6000f8e70ff */
[----:B------:R-:W-:Y:S01]  /*4140*/  UMOV UR24, UR14 ;  /* 0x0000000e00187c82 */ /* 0x000fe20008000000 */
[----:B------:R-:W-:Y:S02]  /*4150*/  UIADD3 UR8, UPT, UPT, UR4, 0x9400, URZ ;  /* 0x0000940004087890 */ /* 0x000fe4000fffe0ff */
[----:B------:R-:W-:-:S07]  /*4160*/  UIADD3 UR4, UPT, UPT, UR4, 0x1d400, URZ ;  /* 0x0001d40004047890 */ /* 0x000fce000fffe0ff */
[----:B------:R2:W-:Y:S02]  /*4170*/  UTMALDG.2D [UR8], [UR18], desc[UR26] ;  /* 0x00001a08120075b4 */ /* 0x0005e40008009000 */
[----:B------:R2:W-:Y:S01]  /*4180*/  UTMALDG.2D [UR4], [UR16], desc[UR26] ;  /* 0x00001a04100075b4 */ /* 0x0005e20008009000 */
[----:B------:R-:W-:Y:S05]  /*4190*/  BRA.U UP0, `(.L_x_35) ;  /* 0xfffffffd00687547 */ /* 0x000fea000b83ffff */
.L_x_29:
[----:B--2---:R-:W-:Y:S01]  /*41a0*/  ULEA UR4, UR14, UR12, 0x3 ;  /* 0x0000000c0e047291 */ /* 0x004fe2000f8e18ff */
[----:B------:R-:W-:Y:S01]  /*41b0*/  SHF.L.U32 R0, R19, 0x1f, RZ ;  /* 0x0000001f13007819 */ /* 0x000fe200000006ff */
[----:B------:R-:W-:Y:S01]  /*41c0*/  @!P4 SYNCS.ARRIVE.TRANS64.A1T0 RZ, [UR12+0x98], RZ ;  /* 0x000098ffffffc9a7 */ /* 0x000fe2000810000c */
[----:B------:R-:W-:-:S06]  /*41d0*/  UISETP.GT.AND UP0, UPT, UR22, UR20, UPT ;  /* 0x000000141600728c */ /* 0x000fcc000bf04270 */
[----:B---34-:R2:W3:Y:S03]  /*41e0*/  SYNCS.PHASECHK.TRANS64.TRYWAIT P0, [UR4+0x28], R0 ;  /* 0x00002800ff0075a7 */ /* 0x0184e60008001104 */
[----:B------:R-:W-:Y:S05]  /*41f0*/  BRA.U !UP0, `(.L_x_36) ;  /* 0x00000001089c7547 */ /* 0x000fea000b800000 */
[----:B------:R-:W-:Y:S01]  /*4200*/  UIADD3 UR20, UPT, UPT, -UR20, UR21, UR22 ;  /* 0x0000001514147290 */ /* 0x000fe2000fffe116 */
[----:B------:R-:W-:-:S11]  /*4210*/  UMOV UR24, UR14 ;  /* 0x0000000e00187c82 */ /* 0x000fd60008000000 */
.L_x_42:
[----:B----4-:R-:W-:Y:S01]  /*4220*/  ULEA UR9, UR24, UR12, 0x3 ;  /* 0x0000000c18097291 */ /* 0x010fe2000f8e18ff */
[----:B---3--:R-:W-:Y:S01]  /*4230*/  @!P2 MOV R2, 0x8000 ;  /* 0x000080000002a802 */ /* 0x008fe20000000f00 */
[----:B-1-3--:R-:W-:Y:S10]  /*4240*/  @P0 BRA `(.L_x_37) ;  /* 0x00000000000c0947 */ /* 0x00aff40003800000 */
[----:B------:R-:W-:-:S04]  /*4250*/  SHF.L.U32 R3, R19, 0x1f, RZ ;  /* 0x0000001f13037819 */ /* 0x000fc800000006ff */
[----:B------:R-:W3:Y:S02]  /*4260*/  SYNCS.PHASECHK.TRANS64.TRYWAIT P0, [UR9+0x28], R3 ;  /* 0x00002803ff0075a7 */ /* 0x000ee40008001109 */
[----:B---3--:R-:W-:Y:S05]  /*4270*/  @!P0 BRA `(.L_x_38) ;  /* 0x000000cc00808947 */ /* 0x008fea0003800000 */
.L_x_37:
[----:B------:R3:W-:Y:S01]  /*4280*/  @!P2 SYNCS.ARRIVE.TRANS64 RZ, [UR9], R2 ;  /* 0x00000002ffffa9a7 */ /* 0x0007e20008000009 */
[----:B------:R-:W-:-:S04]  /*4290*/  ULOP3.LUT UR4, UR25, 0x2, URZ, 0xfc, !UPT ;  /* 0x0000000219047892 */ /* 0x000fc8000f8efcff */
[----:B------:R-:W-:-:S09]  /*42a0*/  UISETP.NE.AND UP0, UPT, UR4, 0x2, UPT ;  /* 0x000000020400788c */ /* 0x000fd2000bf05270 */
[----:B------:R-:W-:Y:S05]  /*42b0*/  BRA.U UP0, `(.L_x_39) ;  /* 0x0000000100047547 */ /* 0x000fea000b800000 */
[----:B-1----:R-:W-:Y:S05]  /*42c0*/  BPT.TRAP 0x1 ;  /* 0x000000040000795c */ /* 0x002fea0000300000 */
.L_x_39:
[----:B------:R-:W-:Y:S04]  /*42d0*/  BSSY.RECONVERGENT B0, `(.L_x_40) ;  /* 0x0000003000007945 */ /* 0x000fe80003800200 */
[----:B------:R-:W-:Y:S05]  /*42e0*/  @P1 BRA `(.L_x_41) ;  /* 0x0000000000041947 */ /* 0x000fea0003800000 */
[----:B-1----:R-:W-:Y:S05]  /*42f0*/  BPT.TRAP 0x1 ;  /* 0x000000040000795c */ /* 0x002fea0000300000 */
.L_x_41:
[----:B-1----:R-:W-:Y:S05]  /*4300*/  BSYNC.RECONVERGENT B0 ;  /* 0x0000000000007941 */ /* 0x002fea0003800200 */
.L_x_40:
        /* <DEDUP_REMOVED lines=13> */
[----:B------:R-:W-:-:S05]  /*43e0*/  UISETP.NE.AND UP0, UPT, UR21, UR20, UPT ;  /* 0x000000141500728c */ /* 0x000fca000bf05270 */
[----:B------:R4:W1:Y:S01]  /*43f0*/  SYNCS.PHASECHK.TRANS64.TRYWAIT P0, [UR4+0x28], R0 ;  /* 0x00002800ff0075a7 */ /* 0x0008620008001104 */
[----:B------:R-:W-:-:S03]  /*4400*/  ULEA UR4, UR24, UR12, 0xe ;  /* 0x0000000c18047291 */ /* 0x000fc6000f8e70ff */
[----:B------:R-:W-:Y:S01]  /*4410*/  UMOV UR24, UR14 ;  /* 0x0000000e00187c82 */ /* 0x000fe20008000000 */
[----:B------:R-:W-:Y:S02]  /*4420*/  UIADD3 UR8, UPT, UPT, UR4, 0x9400, URZ ;  /* 0x0000940004087890 */ /* 0x000fe4000fffe0ff */
[----:B------:R-:W-:-:S07]  /*4430*/  UIADD3 UR4, UPT, UPT, UR4, 0x1d400, URZ ;  /* 0x0001d40004047890 */ /* 0x000fce000fffe0ff */
[----:B------:R4:W-:Y:S02]  /*4440*/  UTMALDG.2D [UR8], [UR18], desc[UR22] ;  /* 0x00001608120075b4 */ /* 0x0009e40008009000 */
[----:B------:R4:W-:Y:S01]  /*4450*/  UTMALDG.2D [UR4], [UR16], desc[UR22] ;  /* 0x00001604100075b4 */ /* 0x0009e20008009000 */
[----:B------:R-:W-:Y:S05]  /*4460*/  BRA.U UP0, `(.L_x_42) ;  /* 0xfffffffd006c7547 */ /* 0x000fea000b83ffff */
.L_x_36:
[----:B------:R-:W-:Y:S01]  /*4470*/  UISETP.NE.AND UP0, UPT, UR37, 0x8, UPT ;  /* 0x000000082500788c */ /* 0x000fe2000bf05270 */
[----:B------:R-:W-:-:S08]  /*4480*/  NOP ;  /* 0x0000000000007918 */ /* 0x000fd00000000000 */
[----:B------:R-:W-:Y:S05]  /*4490*/  BRA.U UP0, `(.L_x_43) ;  /* 0x0000000100047547 */ /* 0x000fea000b800000 */
[----:B-1--4-:R-:W-:Y:S05]  /*44a0*/  BPT.TRAP 0x1 ;  /* 0x000000040000795c */ /* 0x012fea0000300000 */
.L_x_43:
[----:B----4-:R-:W-:Y:S01]  /*44b0*/  ULEA UR4, UR15, UR12, 0x3 ;  /* 0x0000000c0f047291 */ /* 0x010fe2000f8e18ff */
[----:B------:R-:W-:-:S08]  /*44c0*/  SHF.L.U32 R3, R16, 0x1f, RZ ;  /* 0x0000001f10037819 */ /* 0x000fd000000006ff */
[----:B-1-3--:R-:W1:Y:S02]  /*44d0*/  SYNCS.PHASECHK.TRANS64.TRYWAIT P0, [UR4+0x180], R3 ;  /* 0x00018003ff0075a7 */ /* 0x00ae640008001104 */
[----:B-1----:R-:W-:Y:S05]  /*44e0*/  @!P0 BRA `(.L_x_44) ;  /* 0x000000c800fc8947 */ /* 0x002fea0003800000 */
.L_x_230:
[----:B------:R-:W-:-:S09]  /*44f0*/  UIMAD UR5, UR15, 0x14, UR36 ;  /* 0x000000140f0578a4 */ /* 0x000fd2000f8e0224 */
[----:B------:R-:W3:Y:S04]  /*4500*/  LDS.U16 R18, [UR5+0x12] ;  /* 0x00001205ff127984 */ /* 0x000ee80008000400 */
[----:B------:R-:W4:Y:S04]  /*4510*/  LDS R15, [UR5] ;  /* 0x00000005ff0f7984 */ /* 0x000f280008000800 */
[----:B------:R-:W3:Y:S04]  /*4520*/  LDS R14, [UR5+0x4] ;  /* 0x00000405ff0e7984 */ /* 0x000ee80008000800 */
[----:B------:R-:W3:Y:S04]  /*4530*/  LDS R17, [UR5+0x8] ;  /* 0x00000805ff117984 */ /* 0x000ee80008000800 */
[----:B-12---:R-:W1:Y:S01]  /*4540*/  LDS R0, [UR5+0xc] ;  /* 0x00000c05ff007984 */ /* 0x006e620008000800 */
[----:B------:R-:W-:Y:S01]  /*4550*/  @!PT LDS RZ, [RZ] ;  /* 0x00000000fffff984 */ /* 0x000fe20000000800 */
[----:B------:R-:W-:Y:S01]  /*4560*/  @!PT LDS RZ, [RZ] ;  /* 0x00000000fffff984 */ /* 0x000fe20000000800 */
[----:B------:R-:W-:Y:S01]  /*4570*/  @!PT LDS RZ, [RZ] ;  /* 0x00000000fffff984 */ /* 0x000fe20000000800 */
[----:B------:R-:W-:Y:S01]  /*4580*/  @!PT LDS RZ, [RZ] ;  /* 0x00000000fffff984 */ /* 0x000fe20000000800 */
[----:B------:R2:W-:Y:S06]  /*4590*/  MEMBAR.ALL.CTA ;  /* 0x0000000000007992 */ /* 0x0005ec0000008000 */
[----:B--2---:R-:W2:Y:S01]  /*45a0*/  FENCE.VIEW.ASYNC.S ;  /* 0x00000000000073c6 */ /* 0x004ea20000000000 */
[----:B------:R-:W-:Y:S05]  /*45b0*/  BRA.U UP0, `(.L_x_45) ;  /* 0x0000000100047547 */ /* 0x000fea000b800000 */
[----:B------:R-:W-:Y:S05]  /*45c0*/  BPT.TRAP 0x1 ;  /* 0x000000040000795c */ /* 0x000fea0000300000 */
.L_x_45:
[----:B------:R-:W-:Y:S01]  /*45d0*/  UIADD3 UR4, UPT, UPT, UR4, 0x1c0, URZ ;  /* 0x000001c004047890 */ /* 0x000fe2000fffe0ff */
[----:B-1----:R-:W-:Y:S01]  /*45e0*/  ISETP.NE.AND P0, PT, R0, RZ, PT ;  /* 0x000000ff0000720c */ /* 0x002fe20003f05270 */
[----:B------:R-:W-:Y:S01]  /*45f0*/  UIADD3 UR15, UPT, UPT, UR15, 0x1, URZ ;  /* 0x000000010f0f7890 */ /* 0x000fe2000fffe0ff */
[----:B------:R-:W-:Y:S01]  /*4600*/  PLOP3.LUT P4, PT, PT, PT, PT, 0x80, 0x8 ;  /* 0x000000000008781c */ /* 0x000fe20003f8f070 */
[----:B------:R-:W-:Y:S02]  /*4610*/  UPRMT UR4, UR13, 0x654, UR4 ;  /* 0x000006540d047896 */ /* 0x000fe40008000004 */
[----:B------:R-:W-:-:S04]  /*4620*/  UISETP.NE.AND UP0, UPT, UR15, 0x8, UPT ;  /* 0x000000080f00788c */ /* 0x000fc8000bf05270 */
[----:B------:R-:W-:-:S03]  /*4630*/  USEL UR15, UR15, URZ, UP0 ;  /* 0x000000ff0f0f7287 */ /* 0x000fc60008000000 */
[----:B--2---:R-:W-:Y:S01]  /*4640*/  SYNCS.ARRIVE.TRANS64.RED.A1T0 RZ, [UR4], RZ ;  /* 0x000000ffffff79a7 */ /* 0x004fe20008100404 */
[----:B------:R-:W-:-:S06]  /*4650*/  USEL UR4, URZ, 0x1, UP0 ;  /* 0x00000001ff047887 */ /* 0x000fcc0008000000 */
[----:B------:R-:W-:Y:S01]  /*4660*/  LOP3.LUT R16, R16, UR4, RZ, 0x3c, !PT ;  /* 0x0000000410107c12 */ /* 0x000fe2000f8e3cff */
[----:B------:R-:W-:Y:S06]  /*4670*/  @P0 BRA `(.L_x_46) ;  /* 0xffffffec00a80947 */ /* 0x000fec000383ffff */
[----:B------:R-:W-:Y:S01]  /*4680*/  UIADD3 UR12, UPT, UPT, UR12, 0x28, URZ ;  /* 0x000000280c0c7890 */ /* 0x000fe2000fffe0ff */
[----:B------:R-:W-:-:S03]  /*4690*/  SHF.L.U32 R3, R19, 0x1f, RZ ;  /* 0x0000001f13037819 */ /* 0x000fc600000006ff */
[----:B------:R-:W-:-:S09]  /*46a0*/  ULEA UR4, UR14, UR12, 0x3 ;  /* 0x0000000c0e047291 */ /* 0x000fd2000f8e18ff */
[----:B------:R-:W1:Y:S02]  /*46b0*/  SYNCS.PHASECHK.TRANS64.TRYWAIT P0, [UR4], R3 ;  /* 0x00000003ff0075a7 */ /* 0x000e640008001104 */
[----:B-1----:R-:W-:Y:S05]  /*46c0*/  @!P0 BRA `(.L_x_47) ;  /* 0x000000c8009c8947 */ /* 0x002fea0003800000 */
.L_x_232:
[----:B------:R-:W-:-:S04]  /*46d0*/  UIADD3 UR5, UPT, UPT, UR14, 0x1, URZ ;  /* 0x000000010e057890 */ /* 0x000fc8000fffe0ff */
[----:B------:R-:W-:-:S04]  /*46e0*/  UISETP.NE.AND UP0, UPT, UR5, 0x5, UPT ;  /* 0x000000050500788c */ /* 0x000fc8000bf05270 */
[----:B------:R-:W-:Y:S02]  /*46f0*/  USEL UR6, URZ, 0x1, UP0 ;  /* 0x00000001ff067887 */ /* 0x000fe40008000000 */
[----:B------:R-:W-:-:S04]  /*4700*/  USEL UR5, UR5, URZ, UP0 ;  /* 0x000000ff05057287 */ /* 0x000fc80008000000 */
[----:B------:R-:W-:Y:S01]  /*4710*/  ULEA UR4, UR5, UR12, 0x3 ;  /* 0x0000000c05047291 */ /* 0x000fe2000f8e18ff */
[----:B------:R-:W-:-:S04]  /*4720*/  LOP3.LUT R2, R19, UR6, RZ, 0x3c, !PT ;  /* 0x0000000613027c12 */ /* 0x000fc8000f8e3cff */
[----:B-1----:R-:W-:-:S04]  /*4730*/  SHF.L.U32 R3, R2, 0x1f, RZ ;  /* 0x0000001f02037819 */ /* 0x002fc800000006ff */
[----:B------:R-:W1:Y:S02]  /*4740*/  SYNCS.PHASECHK.TRANS64.TRYWAIT P0, [UR4], R3 ;  /* 0x00000003ff0075a7 */ /* 0x000e640008001104 */
[----:B-1----:R-:W-:Y:S05]  /*4750*/  @!P0 BRA `(.L_x_48) ;  /* 0x000000c800908947 */ /* 0x002fea0003800000 */
.L_x_234:
        /* <DEDUP_REMOVED lines=9> */
.L_x_236:
        /* <DEDUP_REMOVED lines=9> */
.L_x_238:
[----:B------:R-:W-:-:S04]  /*4880*/  UIADD3 UR5, UPT, UPT, UR5, 0x1, URZ ;  /* 0x0000000105057890 */ /* 0x000fc8000fffe0ff */
[----:B------:R-:W-:-:S04]  /*4890*/  UISETP.NE.AND UP0, UPT, UR5, 0x5, UPT ;  /* 0x000000050500788c */ /* 0x000fc8000bf05270 */
[----:B------:R-:W-:Y:S02]  /*48a0*/  USEL UR4, URZ, 0x1, UP0 ;  /* 0x00000001ff047887 */ /* 0x000fe40008000000 */
[----:B------:R-:W-:-:S04]  /*48b0*/  USEL UR5, UR5, URZ, UP0 ;  /* 0x000000ff05057287 */ /* 0x000fc80008000000 */
[----:B------:R-:W-:Y:S01]  /*48c0*/  LOP3.LUT R2, R2, UR4, RZ, 0x3c, !PT ;  /* 0x0000000402027c12 */ /* 0x000fe2000f8e3cff */
[----:B------:R-:W-:-:S12]  /*48d0*/  ULEA UR5, UR5, UR12, 0x3 ;  /* 0x0000000c05057291 */ /* 0x000fd8000f8e18ff */
.L_x_51:
[----:B-1----:R-:W-:Y:S02]  /*48e0*/  SHF.L.U32 R3, R2, 0x1f, RZ ;  /* 0x0000001f02037819 */ /* 0x002fe400000006ff */
[----:B------:R-:W-:-:S04]  /*48f0*/  MOV R0, UR5 ;  /* 0x0000000500007c02 */ /* 0x000fc80008000f00 */
[----:B------:R1:W2:Y:S03]  /*4900*/  SYNCS.PHASECHK.TRANS64.TRYWAIT P0, [R0+URZ], R3 ;  /* 0x00000003000075a7 */ /* 0x0002a600080011ff */
[----:B--2---:R-:W-:Y:S05]  /*4910*/  @!P0 NANOSLEEP.SYNCS 0x989680 ;  /* 0x009896800000895d */ /* 0x004fea0003900000 */
[----:B------:R-:W2:Y:S02]  /*4920*/  @!P0 SYNCS.PHASECHK.TRANS64 P0, [R0+URZ], R3 ;  /* 0x00000003000085a7 */ /* 0x000ea400080010ff */
[----:B--2---:R-:W-:Y:S05]  /*4930*/  @P0 EXIT ;  /* 0x000000000000094d */ /* 0x004fea0003800000 */
[----:B------:R-:W-:Y:S05]  /*4940*/  BRA `(.L_x_51) ;  /* 0xfffffffc00e47947 */ /* 0x000fea000383ffff */
.L_x_22:
[----:B------:R-:W-:-:S04]  /*4950*/  UISETP.LT.U32.AND UP0, UPT, UR37, 0x9, UPT ;  /* 0x000000092500788c */ /* 0x000fc8000bf01070 */
[----:B------:R-:W-:-:S04]  /*4960*/  USEL UR4, UR37, 0x9, UP0 ;  /* 0x0000000925047887 */ /* 0x000fc80008000000 */
[----:B------:R-:W-:-:S12]  /*4970*/  USHF.L.U32 UR4, UR4, 0x2, URZ ;  /* 0x0000000204047899 */ /* 0x000fd800080006ff */
[----:B------:R-:W4:Y:S02]  /*4980*/  LDCU UR6, c[0x2][UR4] ;  /* 0x00800000040677ac */ /* 0x000f240008000800 */
[----:B----4-:R-:W-:-:S10]  /*4990*/  USHF.R.S32.HI UR7, URZ, 0x1f, UR6 ;  /* 0x0000001fff077899 */ /* 0x010fd40008011406 */
.L_x_281:
[----:B---3--:R-:W-:Y:S05]  /*49a0*/  BRXU UR6 -0x49b0                                                                                                                                                                                                                                                                                                                                                                                                                                                                                                                                                                                                                                                                                                                                                                                                                                                                                                                                                                                                                                                                                                                                                                                                                                                                          (*"BRANCH_TARGETS .L_x_282,.L_x_283,.L_x_290"*) ;  /* 0xffffffb406947958 */ /* 0x008fea000b83ffff */
.L_x_283:
[----:B------:R-:W-:-:S09]  /*49b0*/  UISETP.NE.AND UP0, UPT, UR37, 0x1, UPT ;  /* 0x000000012500788c */ /* 0x000fd2000bf05270 */
[----:B------:R-:W-:Y:S05]  /*49c0*/  BRA.U UP0, `(.L_x_52) ;  /* 0x0000003900187547 */ /* 0x000fea000b800000 */
[----:B------:R-:W-:-:S08]  /*49d0*/  NOP ;  /* 0x0000000000007918 */ /* 0x000fd00000000000 */
[----:B-12--5:R-:W1:-:S00]  /*49e0*/  USETMAXREG.DEALLOC.CTAPOOL 0x88 ;  /* 0x00000088000079c8 */ /* 0x026e4000080e0500 */
[----:B------:R-:W2:Y:S01]  /*49f0*/  LDCU.64 UR14, c[0x0][0xba0] ;  /* 0x00017400ff0e77ac */ /* 0x000ea20008000a00 */
[----:B-1----:R-:W-:Y:S01]  /*4a00*/  HFMA2 R0, -RZ, RZ, 0, 5.9604644775390625e-08 ;  /* 0x00000001ff007431 */ /* 0x002fe200000001ff */
[----:B------:R-:W-:Y:S01]  /*4a10*/  PRMT R15, RZ, 0x7610, R15 ;  /* 0x00007610ff0f7816 */ /* 0x000fe2000000000f */
[----:B------:R-:W1:Y:S01]  /*4a20*/  LDCU.64 UR12, c[0x0][0xbb8] ;  /* 0x00017700ff0c77ac */ /* 0x000e620008000a00 */
[----:B------:R-:W3:Y:S01]  /*4a30*/  LDCU UR4, c[0x0][0xbdc] ;  /* 0x00017b80ff0477ac */ /* 0x000ee20008000800 */
[----:B------:R-:W4:Y:S01]  /*4a40*/  LDCU UR22, c[0x0][0xb80] ;  /* 0x00017000ff1677ac */ /* 0x000f220008000800 */
[----:B------:R-:W-:Y:S01]  /*4a50*/  UMOV UR5, 0xffffffff ;  /* 0xffffffff00057882 */ /* 0x000fe20000000000 */
[----:B------:R-:W-:Y:S01]  /*4a60*/  UMOV UR23, URZ ;  /* 0x000000ff00177c82 */ /* 0x000fe20008000000 */
[----:B--2---:R-:W-:-:S04]  /*4a70*/  UIADD3 UR20, UP0, UPT, UR14, -0x1, URZ ;  /* 0xffffffff0e147890 */ /* 0x004fc8000ff1e0ff */
[----:B------:R-:W-:Y:S02]  /*4a80*/  UIADD3.X UR15, UPT, UPT, UR15, -0x1, URZ, UP0, !UPT ;  /* 0xffffffff0f0f7890 */ /* 0x000fe400087fe4ff */
[----:B-1----:R-:W-:Y:S02]  /*4a90*/  UIADD3 UR14, UP0, UPT, UR12, -0x1, URZ ;  /* 0xffffffff0c0e7890 */ /* 0x002fe4000ff1e0ff */
[----:B---3--:R-:W-:Y:S02]  /*4aa0*/  USHF.L.U32 UR4, UR5, UR4, URZ ;  /* 0x0000000405047299 */ /* 0x008fe400080006ff */
[----:B------:R-:W-:Y:S02]  /*4ab0*/  UIADD3.X UR13, UPT, UPT, UR13, -0x1, URZ, UP0, !UPT ;  /* 0xffffffff0d0d7890 */ /* 0x000fe400087fe4ff */
[----:B----4-:R-:W-:Y:S02]  /*4ac0*/  UIADD3 UR22, UPT, UPT, UR22, -0x1, URZ ;  /* 0xffffffff16167890 */ /* 0x010fe4000fffe0ff */
[----:B------:R-:W-:-:S12]  /*4ad0*/  ULOP3.LUT UR12, URZ, UR4, URZ, 0x33, !UPT ;  /* 0x00000004ff0c7292 */ /* 0x000fd8000f8e33ff */
.L_x_69:
[----:B------:R-:W1:Y:S01]  /*4ae0*/  LDC.64 R2, c[0x0][0xbd0] ;  /* 0x0002f400ff027b82 */ /* 0x000e620000000a00 */
[----:B------:R-:W-:Y:S01]  /*4af0*/  UIADD3 UR18, UP0, UPT, UR18, UR28, URZ ;  /* 0x0000001c12127290 */ /* 0x000fe2000ff1e0ff */
[----:B------:R-:W-:Y:S01]  /*4b00*/  ISETP.NE.AND P1, PT, RZ, UR16, PT ;  /* 0x00000010ff007c0c */ /* 0x000fe2000bf25270 */
[----:B------:R-:W-:Y:S01]  /*4b10*/  IMAD.MOV.U32 R21, RZ, RZ, -0x1 ;  /* 0xffffffffff157424 */ /* 0x000fe200078e00ff */
[----:B------:R-:W-:Y:S01]  /*4b20*/  PLOP3.LUT P2, PT, PT, PT, PT, 0x80, 0x8 ;  /* 0x000000000008781c */ /* 0x000fe20003f4f070 */
[----:B------:R-:W-:Y:S01]  /*4b30*/  UIADD3.X UR17, UPT, UPT, UR17, UR19, URZ, UP0, !UPT ;  /* 0x0000001311117290 */ /* 0x000fe200087fe4ff */
[----:B------:R-:W-:Y:S02]  /*4b40*/  IMAD.MOV.U32 R14, RZ, RZ, -0x1 ;  /* 0xffffffffff0e7424 */ /* 0x000fe400078e00ff */
[----:B------:R-:W-:Y:S02]  /*4b50*/  P2R R16, PR, RZ, 0x4 ;  /* 0x00000004ff107803 */ /* 0x000fe40000000000 */
[----:B-1----:R-:W-:Y:S01]  /*4b60*/  ISETP.LE.U32.AND P0, PT, R2, UR18, PT ;  /* 0x0000001202007c0c */ /* 0x002fe2000bf03070 */
[----:B------:R-:W-:-:S05]  /*4b70*/  IMAD.U32 R2, RZ, RZ, UR17 ;  /* 0x00000011ff027e24 */ /* 0x000fca000f8e00ff */
[----:B------:R-:W-:Y:S01]  /*4b80*/  ISETP.GE.U32.AND.EX P0, PT, R2, R3, PT, P0 ;  /* 0x000000030200720c */ /* 0x000fe20003f06100 */
[----:B------:R-:W-:Y:S02]  /*4b90*/  IMAD.MOV.U32 R3, RZ, RZ, RZ ;  /* 0x000000ffff037224 */ /* 0x000fe400078e00ff */
[----:B------:R-:W-:-:S10]  /*4ba0*/  IMAD.MOV.U32 R2, RZ, RZ, -0x1 ;  /* 0xffffffffff027424 */ /* 0x000fd400078e00ff */
[----:B-----5:R-:W-:Y:S05]  /*4bb0*/  @P0 BRA P1, `(.L_x_53) ;  /* 0x0000001400f80947 */ /* 0x020fea0000800000 */
[----:B------:R-:W-:Y:S01]  /*4bc0*/  IADD3 R20, P1, PT, R18, R10, RZ ;  /* 0x0000000a12147210 */ /* 0x000fe20007f3e0ff */
[----:B------:R-:W-:-:S03]  /*4bd0*/  IMAD.U32 R14, RZ, RZ, UR17 ;  /* 0x00000011ff0e7e24 */ /* 0x000fc6000f8e00ff */
[----:B------:R-:W-:Y:S01]  /*4be0*/  ISETP.LE.U32.AND P0, PT, R20, UR18, PT ;  /* 0x0000001214007c0c */ /* 0x000fe2000bf03070 */
[----:B------:R-:W-:-:S05]  /*4bf0*/  IMAD.X R21, R19, 0x1, R9, P1 ;  /* 0x0000000113157824 */ /* 0x000fca00008e0609 */
[----:B------:R-:W-:-:S13]  /*4c00*/  ISETP.GE.U32.AND.EX P0, PT, R14, R21, PT, P0 ;  /* 0x000000150e00720c */ /* 0x000fda0003f06100 */
[----:B------:R-:W-:Y:S05]  /*4c10*/  @!P0 BRA `(.L_x_54) ;  /* 0x0000001000e48947 */ /* 0x000fea0003800000 */
[----:B------:R-:W1:Y:S01]  /*4c20*/  LDCU UR25, c[0x0][0xbe8] ;  /* 0x00017d00ff1977ac */ /* 0x000e620008000800 */
[----:B------:R-:W-:Y:S01]  /*4c30*/  IMAD.IADD R11, R8, 0x1, R11 ;  /* 0x00000001080b7824 */ /* 0x000fe200078e020b */
[----:B------:R-:W-:Y:S01]  /*4c40*/  MOV R18, R6 ;  /* 0x0000000600127202 */ /* 0x000fe20000000f00 */
[----:B------:R-:W-:Y:S02]  /*4c50*/  IMAD.MOV.U32 R20, RZ, RZ, R7 ;  /* 0x000000ffff147224 */ /* 0x000fe400078e0007 */
[----:B------:R-:W-:-:S05]  /*4c60*/  VIADD R14, R11, 0x20 ;  /* 0x000000200b0e7836 */ /* 0x000fca0000000000 */
[----:B-1----:R-:W-:-:S13]  /*4c70*/  ISETP.GE.AND P0, PT, R14, UR25, PT ;  /* 0x000000190e007c0c */ /* 0x002fda000bf06270 */
[----:B------:R-:W1:Y:S01]  /*4c80*/  @!P0 LDC.64 R22, c[0x0][0xbf0] ;  /* 0x0002fc00ff168b82 */ /* 0x000e620000000a00 */
[----:B------:R-:W-:Y:S01]  /*4c90*/  BSSY.RECONVERGENT B0, `(.L_x_55) ;  /* 0x0000062000007945 */ /* 0x000fe20003800200 */
[----:B------:R-:W-:Y:S01]  /*4ca0*/  HFMA2 R14, -RZ, RZ, 0, 0 ;  /* 0x00000000ff0e7431 */ /* 0x000fe200000001ff */
[----:B------:R-:W-:Y:S01]  /*4cb0*/  MOV R19, 0x7fffffff ;  /* 0x7fffffff00137802 */ /* 0x000fe20000000f00 */
[----:B-1----:R-:W-:-:S05]  /*4cc0*/  @!P0 IMAD.WIDE R22, R11, 0xc, R22 ;  /* 0x0000000c0b168825 */ /* 0x002fca00078e0216 */
[----:B------:R1:W5:Y:S04]  /*4cd0*/  @!P0 LDG.E R6, desc[UR50][R22.64+0x180] ;  /* 0x0001803216068981 */ /* 0x000368000c1e1900 */
[----:B------:R1:W5:Y:S01]  /*4ce0*/  @!P0 LDG.E R7, desc[UR50][R22.64+0x184] ;  /* 0x0001843216078981 */ /* 0x000362000c1e1900 */
[----:B------:R-:W-:-:S13]  /*4cf0*/  ISETP.GE.AND P0, PT, R11, UR25, PT ;  /* 0x000000190b007c0c */ /* 0x000fda000bf06270 */
[----:B------:R-:W-:Y:S05]  /*4d00*/  @P0 BRA `(.L_x_56) ;  /* 0x0000000400680947 */ /* 0x000fea0003800000 */
[----:B------:R-:W-:Y:S01]  /*4d10*/  IABS R14, R5 ;  /* 0x00000005000e7213 */ /* 0x000fe20000000000 */
[----:B------:R-:W2:Y:S01]  /*4d20*/  LDCU.64 UR8, c[0x0][0xbb0] ;  /* 0x00017600ff0877ac */ /* 0x000ea20008000a00 */
[----:B------:R-:W-:Y:S02]  /*4d30*/  IABS R13, R4 ;  /* 0x00000004000d7213 */ /* 0x000fe40000000000 */
[----:B------:R-:W3:Y:S01]  /*4d40*/  I2F.RP R26, R14 ;  /* 0x0000000e001a7306 */ /* 0x000ee20000209400 */
[----:B------:R-:W4:Y:S01]  /*4d50*/  LDCU.128 UR4, c[0x0][0xbc0] ;  /* 0x00017800ff0477ac */ /* 0x000f220008000c00 */
[----:B------:R-:W-:Y:S02]  /*4d60*/  IADD3 R19, P0, PT, R18, UR20, RZ ;  /* 0x0000001412137c10 */ /* 0x000fe4000ff1e0ff */
[----:B-1----:R-:W-:Y:S01]  /*4d70*/  IADD3 R23, P2, PT, R20, UR14, RZ ;  /* 0x0000000e14177c10 */ /* 0x002fe2000ff5e0ff */
[----:B------:R-:W1:Y:S01]  /*4d80*/  LDCU.64 UR10, c[0x0][0xba8] ;  /* 0x00017500ff0a77ac */ /* 0x000e620008000a00 */
[----:B------:R-:W-:-:S02]  /*4d90*/  LEA.HI.X.SX32 R18, R18, UR15, 0x1, P0 ;  /* 0x0000000f12127c11 */ /* 0x000fc400080f0eff */
[----:B------:R-:W1:Y:S01]  /*4da0*/  I2F.RP R12, R13 ;  /* 0x0000000d000c7306 */ /* 0x000e620000209400 */
[----:B------:R-:W-:Y:S02]  /*4db0*/  LEA.HI.X.SX32 R22, R20, UR13, 0x1, P2 ;  /* 0x0000000d14167c11 */ /* 0x000fe400090f0eff */
[----:B--2---:R-:W-:-:S05]  /*4dc0*/  IADD3 R21, P0, PT, R19, UR9, RZ ;  /* 0x0000000913157c10 */ /* 0x004fca000ff1e0ff */
[----:B---3--:R-:W2:Y:S01]  /*4dd0*/  MUFU.RCP R26, R26 ;  /* 0x0000001a001a7308 */ /* 0x008ea20000001000 */
[----:B----4-:R-:W-:Y:S01]  /*4de0*/  IADD3 R25, P1, PT, R23, UR7, RZ ;  /* 0x0000000717197c10 */ /* 0x010fe2000ff3e0ff */
[----:B------:R-:W-:Y:S02]  /*4df0*/  IMAD.X R20, RZ, RZ, R18, P0 ;  /* 0x000000ffff147224 */ /* 0x000fe400000e0612 */
[----:B-1----:R-:W-:-:S04]  /*4e00*/  IMAD.WIDE.U32 R36, R21, UR10, RZ ;  /* 0x0000000a15247c25 */ /* 0x002fc8000f8e00ff */
[----:B------:R-:W1:Y:S01]  /*4e10*/  MUFU.RCP R12, R12 ;  /* 0x0000000c000c7308 */ /* 0x000e620000001000 */
[----:B------:R-:W-:Y:S02]  /*4e20*/  IMAD.X R24, RZ, RZ, R22, P1 ;  /* 0x000000ffff187224 */ /* 0x000fe400008e0616 */
[----:B------:R-:W-:-:S04]  /*4e30*/  IMAD.WIDE.U32 R30, R20, UR10, RZ ;  /* 0x0000000a141e7c25 */ /* 0x000fc8000f8e00ff */
[----:B--2---:R-:W-:Y:S02]  /*4e40*/  VIADD R26, R26, 0xffffffe ;  /* 0x0ffffffe1a1a7836 */ /* 0x004fe40000000000 */
[----:B------:R-:W-:Y:S02]  /*4e50*/  IMAD.WIDE.U32 R28, R24, UR4, RZ ;  /* 0x00000004181c7c25 */ /* 0x000fe4000f8e00ff */
[----:B------:R-:W2:Y:S02]  /*4e60*/  F2I.FTZ.U32.TRUNC.NTZ R27, R26 ;  /* 0x0000001a001b7305 */ /* 0x000ea4000021f000 */
[----:B------:R-:W-:-:S04]  /*4e70*/  IMAD.WIDE.U32 R30, P1, R21, UR11, R30 ;  /* 0x0000000b151e7c25 */ /* 0x000fc8000f82001e */
[----:B-1----:R-:W-:Y:S02]  /*4e80*/  VIADD R12, R12, 0xffffffe ;  /* 0x0ffffffe0c0c7836 */ /* 0x002fe40000000000 */
[----:B------:R-:W-:-:S04]  /*4e90*/  IMAD.WIDE.U32 R28, P0, R25, UR5, R28 ;  /* 0x00000005191c7c25 */ /* 0x000fc8000f80001c */
[----:B------:R-:W-:Y:S02]  /*4ea0*/  IMAD.WIDE.U32 R38, R25, UR4, RZ ;  /* 0x0000000419267c25 */ /* 0x000fe4000f8e00ff */
[----:B------:R-:W1:Y:S02]  /*4eb0*/  F2I.FTZ.U32.TRUNC.NTZ R25, R12 ;  /* 0x0000000c00197305 */ /* 0x000e64000021f000 */
[----:B------:R-:W-:Y:S01]  /*4ec0*/  IMAD.X R35, RZ, RZ, RZ, P1 ;  /* 0x000000ffff237224 */ /* 0x000fe200008e06ff */
[----:B------:R-:W-:Y:S01]  /*4ed0*/  IADD3 RZ, P1, PT, R37, R30, RZ ;  /* 0x0000001e25ff7210 */ /* 0x000fe20007f3e0ff */
[----:B------:R-:W-:Y:S01]  /*4ee0*/  IMAD.MOV.U32 R34, RZ, RZ, R31 ;  /* 0x000000ffff227224 */ /* 0x000fe200078e001f */
[----:B------:R-:W-:Y:S01]  /*4ef0*/  IADD3 RZ, P2, PT, R39, R28, RZ ;  /* 0x0000001c27ff7210 */ /* 0x000fe20007f5e0ff */
[----:B------:R-:W-:Y:S01]  /*4f00*/  IMAD.X R33, RZ, RZ, RZ, P0 ;  /* 0x000000ffff217224 */ /* 0x000fe200000e06ff */
[----:B------:R-:W-:Y:S01]  /*4f10*/  ISETP.NE.U32.AND P0, PT, RZ, UR10, PT ;  /* 0x0000000aff007c0c */ /* 0x000fe2000bf05070 */
[----:B------:R-:W-:-:S02]  /*4f20*/  IMAD.MOV.U32 R32, RZ, RZ, R29 ;  /* 0x000000ffff207224 */ /* 0x000fc400078e001d */
[----:B------:R-:W-:Y:S01]  /*4f30*/  IMAD.WIDE.U32.X R34, R20, UR11, R34, P1 ;  /* 0x0000000b14227c25 */ /* 0x000fe200088e0422 */
[----:B------:R-:W-:Y:S02]  /*4f40*/  ISETP.NE.U32.AND P1, PT, RZ, UR4, PT ;  /* 0x00000004ff007c0c */ /* 0x000fe4000bf25070 */
[----:B------:R-:W-:Y:S01]  /*4f50*/  ISETP.NE.AND.EX P0, PT, RZ, UR11, PT, P0 ;  /* 0x0000000bff007c0c */ /* 0x000fe2000bf05300 */
[----:B--2---:R-:W-:Y:S01]  /*4f60*/  IMAD.MOV R21, RZ, RZ, -R27 ;  /* 0x000000ffff157224 */ /* 0x004fe200078e0a1b */
[----:B------:R-:W-:Y:S01]  /*4f70*/  ISETP.NE.AND.EX P1, PT, RZ, UR5, PT, P1 ;  /* 0x00000005ff007c0c */ /* 0x000fe2000bf25310 */
[----:B------:R-:W-:Y:S01]  /*4f80*/  IMAD.WIDE.U32.X R32, R24, UR5, R32, P2 ;  /* 0x0000000518207c25 */ /* 0x000fe200090e0420 */
[----:B------:R-:W-:Y:S02]  /*4f90*/  SEL R19, R19, R34, !P0 ;  /* 0x0000002213137207 */ /* 0x000fe40004000000 */
[----:B------:R-:W-:Y:S01]  /*4fa0*/  SEL R18, R18, R35, !P0 ;  /* 0x0000002312127207 */ /* 0x000fe20004000000 */
[----:B------:R-:W-:Y:S01]  /*4fb0*/  IMAD R21, R21, R14, RZ ;  /* 0x0000000e15157224 */ /* 0x000fe200078e02ff */
[----:B------:R-:W-:Y:S01]  /*4fc0*/  SEL R23, R23, R32, !P1 ;  /* 0x0000002017177207 */ /* 0x000fe20004800000 */
[----:B------:R-:W-:Y:S01]  /*4fd0*/  IMAD.MOV.U32 R26, RZ, RZ, RZ ;  /* 0x000000ffff1a7224 */ /* 0x000fe200078e00ff */
[----:B------:R-:W-:Y:S01]  /*4fe0*/  SEL R22, R22, R33, !P1 ;  /* 0x0000002116167207 */ /* 0x000fe20004800000 */
[----:B-1----:R-:W-:-:S02]  /*4ff0*/  IMAD.MOV R12, RZ, RZ, -R25 ;  /* 0x000000ffff0c7224 */ /* 0x002fc400078e0a19 */
[----:B------:R-:W-:Y:S01]  /*5000*/  IMAD.HI.U32 R21, R27, R21, R26 ;  /* 0x000000151b157227 */ /* 0x000fe200078e001a */
[----:B------:R-:W-:Y:S02]  /*5010*/  SHF.R.U64 R26, R19, UR8, R18 ;  /* 0x00000008131a7c19 */ /* 0x000fe40008001212 */
[----:B------:R-:W-:Y:S01]  /*5020*/  SHF.R.U64 R23, R23, UR6, R22 ;  /* 0x0000000617177c19 */ /* 0x000fe20008001216 */
[----:B------:R-:W-:Y:S01]  /*5030*/  IMAD.MOV.U32 R18, RZ, RZ, R12 ;  /* 0x000000ffff127224 */ /* 0x000fe200078e000c */
[----:B------:R-:W-:Y:S01]  /*5040*/  IADD3 R26, PT, PT, R5, -0x1, R26 ;  /* 0xffffffff051a7810 */ /* 0x000fe20007ffe01a */
[----:B------:R-:W-:Y:S01]  /*5050*/  IMAD.MOV.U32 R24, RZ, RZ, RZ ;  /* 0x000000ffff187224 */ /* 0x000fe200078e00ff */
[----:B------:R-:W-:Y:S01]  /*5060*/  IADD3 R22, PT, PT, R4, -0x1, R23 ;  /* 0xffffffff04167810 */ /* 0x000fe20007ffe017 */
[----:B------:R-:W-:Y:S01]  /*5070*/  IMAD R23, R18, R13, RZ ;  /* 0x0000000d12177224 */ /* 0x000fe200078e02ff */
[----:B------:R-:W-:Y:S02]  /*5080*/  IABS R19, R5 ;  /* 0x0000000500137213 */ /* 0x000fe40000000000 */
[----:B------:R-:W-:Y:S01]  /*5090*/  IABS R20, R26 ;  /* 0x0000001a00147213 */ /* 0x000fe20000000000 */
[----:B------:R-:W-:Y:S01]  /*50a0*/  IMAD.HI.U32 R23, R25, R23, R24 ;  /* 0x0000001719177227 */ /* 0x000fe200078e0018 */
[----:B------:R-:W-:-:S02]  /*50b0*/  IABS R12, R4 ;  /* 0x00000004000c7213 */ /* 0x000fc40000000000 */
[----:B------:R-:W-:Y:S01]  /*50c0*/  IABS R18, R22 ;  /* 0x0000001600127213 */ /* 0x000fe20000000000 */
[----:B------:R-:W-:Y:S01]  /*50d0*/  IMAD.MOV R19, RZ, RZ, -R19 ;  /* 0x000000ffff137224 */ /* 0x000fe200078e0a13 */
[----:B------:R-:W-:Y:S01]  /*50e0*/  ISETP.GE.AND P4, PT, R26, RZ, PT ;  /* 0x000000ff1a00720c */ /* 0x000fe20003f86270 */
[----:B------:R-:W-:Y:S01]  /*50f0*/  IMAD.HI.U32 R21, R21, R20, RZ ;  /* 0x0000001415157227 */ /* 0x000fe200078e00ff */
[----:B------:R-:W-:-:S03]  /*5100*/  ISETP.GE.AND P2, PT, R22, RZ, PT ;  /* 0x000000ff1600720c */ /* 0x000fc60003f46270 */
[----:B------:R-:W-:Y:S02]  /*5110*/  IMAD.MOV R12, RZ, RZ, -R12 ;  /* 0x000000ffff0c7224 */ /* 0x000fe400078e0a0c */
[----:B------:R-:W-:-:S04]  /*5120*/  IMAD.HI.U32 R23, R23, R18, RZ ;  /* 0x0000001217177227 */ /* 0x000fc800078e00ff */
[----:B------:R-:W-:Y:S02]  /*5130*/  IMAD R19, R21, R19, R20 ;  /* 0x0000001315137224 */ /* 0x000fe400078e0214 */
[----:B------:R-:W-:Y:S02]  /*5140*/  IMAD R18, R23, R12, R18 ;  /* 0x0000000c17127224 */ /* 0x000fe400078e0212 */
[----:B------:R-:W1:Y:S01]  /*5150*/  LDC R12, c[0x0][0xbe0] ;  /* 0x0002f800ff0c7b82 */ /* 0x000e620000000800 */
[----:B------:R-:W-:Y:S02]  /*5160*/  ISETP.GT.U32.AND P1, PT, R14, R19, PT ;  /* 0x000000130e00720c */ /* 0x000fe40003f24070 */
[----:B------:R-:W-:-:S11]  /*5170*/  ISETP.GT.U32.AND P0, PT, R13, R18, PT ;  /* 0x000000120d00720c */ /* 0x000fd60003f04070 */
[----:B------:R-:W-:Y:S01]  /*5180*/  @!P1 IMAD.IADD R19, R19, 0x1, -R14 ;  /* 0x0000000113139824 */ /* 0x000fe200078e0a0e */
[----:B------:R-:W-:Y:S01]  /*5190*/  ISETP.NE.AND P1, PT, RZ, UR24, PT ;  /* 0x00000018ff007c0c */ /* 0x000fe2000bf25270 */
[----:B------:R-:W-:-:S03]  /*51a0*/  @!P0 IMAD.IADD R18, R18, 0x1, -R13 ;  /* 0x0000000112128824 */ /* 0x000fc600078e0a0d */
[----:B------:R-:W-:Y:S02]  /*51b0*/  ISETP.GT.U32.AND P0, PT, R14, R19, PT ;  /* 0x000000130e00720c */ /* 0x000fe40003f04070 */
[----:B------:R-:W-:-:S11]  /*51c0*/  ISETP.GT.U32.AND P3, PT, R13, R18, PT ;  /* 0x000000120d00720c */ /* 0x000fd60003f64070 */
[----:B------:R-:W-:Y:S01]  /*51d0*/  @!P0 IMAD.IADD R19, R19, 0x1, -R14 ;  /* 0x0000000113138824 */ /* 0x000fe200078e0a0e */
[----:B------:R-:W-:Y:S01]  /*51e0*/  ISETP.NE.AND P0, PT, RZ, UR21, PT ;  /* 0x00000015ff007c0c */ /* 0x000fe2000bf05270 */
[----:B------:R-:W-:Y:S02]  /*51f0*/  @!P3 IMAD.IADD R18, R18, 0x1, -R13 ;  /* 0x000000011212b824 */ /* 0x000fe400078e0a0d */
[----:B------:R-:W-:Y:S01]  /*5200*/  @!P4 IMAD.MOV R19, RZ, RZ, -R19 ;  /* 0x000000ffff13c224 */ /* 0x000fe200078e0a13 */
[----:B------:R-:W-:Y:S01]  /*5210*/  @!P1 LOP3.LUT R19, RZ, UR24, RZ, 0x33, !PT ;  /* 0x00000018ff139c12 */ /* 0x000fe2000f8e33ff */
[----:B------:R-:W-:-:S04]  /*5220*/  @!P2 IMAD.MOV R18, RZ, RZ, -R18 ;  /* 0x000000ffff12a224 */ /* 0x000fc800078e0a12 */
[----:B------:R-:W-:-:S04]  /*5230*/  IMAD.IADD R26, R26, 0x1, -R19 ;  /* 0x000000011a1a7824 */ /* 0x000fc800078e0a13 */
[----:B------:R-:W-:Y:S02]  /*5240*/  @!P0 LOP3.LUT R18, RZ, UR21, RZ, 0x33, !PT ;  /* 0x00000015ff128c12 */ /* 0x000fe4000f8e33ff */
[----:B-1----:R-:W-:-:S03]  /*5250*/  ISETP.NE.AND P0, PT, R12, 0x1, PT ;  /* 0x000000010c00780c */ /* 0x002fc60003f05270 */
[----:B------:R-:W-:-:S04]  /*5260*/  IMAD.IADD R13, R22, 0x1, -R18 ;  /* 0x00000001160d7824 */ /* 0x000fc800078e0a12 */
[----:B------:R-:W-:Y:S01]  /*5270*/  IMAD R19, R26, R13, RZ ;  /* 0x0000000d1a137224 */ /* 0x000fe200078e02ff */
[----:B------:R-:W-:-:S04]  /*5280*/  SEL R12, R13, R26, !P0 ;  /* 0x0000001a0d0c7207 */ /* 0x000fc80004000000 */
[----:B------:R-:W-:Y:S02]  /*5290*/  SHF.R.S32.HI R14, RZ, 0x1f, R19 ;  /* 0x0000001fff0e7819 */ /* 0x000fe40000011413 */
[----:B------:R-:W-:Y:S02]  /*52a0*/  SHF.R.S32.HI R13, RZ, 0x1f, R12 ;  /* 0x0000001fff0d7819 */ /* 0x000fe4000001140c */
.L_x_56:
[----:B------:R-:W-:Y:S05]  /*52b0*/  BSYNC.RECONVERGENT B0 ;  /* 0x0000000000007941 */ /* 0x000fea0003800200 */
.L_x_55:
        /* <DEDUP_REMOVED lines=10> */
[----:B------:R-:W-:Y:S02]  /*5360*/  IMAD.X R18, R21, 0x1, R14, P0 ;  /* 0x0000000115127824 */ /* 0x000fe400000e060e */
[----:B------:R-:W2:Y:S04]  /*5370*/  SHFL.UP PT, R21, R20, 0x2, RZ ;  /* 0x0440000014157989 */ /* 0x000ea800000e00ff */
[----:B-1----:R-:W1:Y:S01]  /*5380*/  SHFL.UP PT, R22, R18, 0x2, RZ ;  /* 0x0440000012167989 */ /* 0x002e6200000e00ff */
[----:B--2---:R-:W-:-:S04]  /*5390*/  SEL R21, R21, RZ, P4 ;  /* 0x000000ff15157207 */ /* 0x004fc80002000000 */
[----:B------:R-:W-:Y:S02]  /*53a0*/  IADD3 R21, P0, PT, R21, R20, RZ ;  /* 0x0000001415157210 */ /* 0x000fe40007f1e0ff */
[----:B-1----:R-:W-:-:S03]  /*53b0*/  SEL R23, R22, RZ, P4 ;  /* 0x000000ff16177207 */ /* 0x002fc60002000000 */
[----:B------:R-:W1:Y:S02]  /*53c0*/  SHFL.UP PT, R24, R21, 0x4, RZ ;  /* 0x0480000015187989 */ /* 0x000e6400000e00ff */
[----:B------:R-:W-:-:S05]  /*53d0*/  IMAD.X R22, R23, 0x1, R18, P0 ;  /* 0x0000000117167824 */ /* 0x000fca00000e0612 */
[----:B------:R-:W2:Y:S01]  /*53e0*/  SHFL.UP PT, R23, R22, 0x4, RZ ;  /* 0x0480000016177989 */ /* 0x000ea200000e00ff */
[----:B-1----:R-:W-:-:S04]  /*53f0*/  SEL R24, R24, RZ, P1 ;  /* 0x000000ff18187207 */ /* 0x002fc80000800000 */
[----:B------:R-:W-:Y:S02]  /*5400*/  IADD3 R24, P0, PT, R24, R21, RZ ;  /* 0x0000001518187210 */ /* 0x000fe40007f1e0ff */
[----:B--2---:R-:W-:-:S05]  /*5410*/  SEL R23, R23, RZ, P1 ;  /* 0x000000ff17177207 */ /* 0x004fca0000800000 */
[----:B------:R-:W-:Y:S02]  /*5420*/  IMAD.X R18, R23, 0x1, R22, P0 ;  /* 0x0000000117127824 */ /* 0x000fe400000e0616 */
[----:B------:R-:W1:Y:S04]  /*5430*/  SHFL.UP PT, R23, R24, 0x8, RZ ;  /* 0x0500000018177989 */ /* 0x000e6800000e00ff */
[----:B------:R-:W2:Y:S01]  /*5440*/  SHFL.UP PT, R20, R18, 0x8, RZ ;  /* 0x0500000012147989 */ /* 0x000ea200000e00ff */
[----:B-1----:R-:W-:-:S04]  /*5450*/  SEL R23, R23, RZ, P2 ;  /* 0x000000ff17177207 */ /* 0x002fc80001000000 */
[----:B------:R-:W-:Y:S02]  /*5460*/  IADD3 R25, P0, PT, R23, R24, RZ ;  /* 0x0000001817197210 */ /* 0x000fe40007f1e0ff */
[----:B--2---:R-:W-:-:S03]  /*5470*/  SEL R21, R20, RZ, P2 ;  /* 0x000000ff14157207 */ /* 0x004fc60001000000 */
[----:B------:R-:W1:Y:S02]  /*5480*/  SHFL.UP PT, R22, R25, 0x10, RZ ;  /* 0x0600000019167989 */ /* 0x000e6400000e00ff */
[----:B------:R-:W-:-:S05]  /*5490*/  IMAD.X R26, R21, 0x1, R18, P0 ;  /* 0x00000001151a7824 */ /* 0x000fca00000e0612 */
[----:B------:R-:W2:Y:S01]  /*54a0*/  SHFL.UP PT, R20, R26, 0x10, RZ ;  /* 0x060000001a147989 */ /* 0x000ea200000e00ff */
[----:B-1----:R-:W-:-:S04]  /*54b0*/  SEL R22, R22, RZ, P3 ;  /* 0x000000ff16167207 */ /* 0x002fc80001800000 */
[----:B------:R-:W-:Y:S02]  /*54c0*/  IADD3 R21, P0, PT, R22, R25, RZ ;  /* 0x0000001916157210 */ /* 0x000fe40007f1e0ff */
[----:B--2---:R-:W-:-:S05]  /*54d0*/  SEL R23, R20, RZ, P3 ;  /* 0x000000ff14177207 */ /* 0x004fca0001800000 */
[----:B------:R-:W-:Y:S01]  /*54e0*/  IMAD.X R18, R23, 0x1, R26, P0 ;  /* 0x0000000117127824 */ /* 0x000fe200000e061a */
[----:B------:R-:W-:Y:S01]  /*54f0*/  IADD3 R22, P0, PT, R21, R10, RZ ;  /* 0x0000000a15167210 */ /* 0x000fe20007f1e0ff */
[----:B------:R-:W-:-:S04]  /*5500*/  IMAD.U32 R23, RZ, RZ, UR17 ;  /* 0x00000011ff177e24 */ /* 0x000fc8000f8e00ff */
[----:B------:R-:W-:Y:S01]  /*5510*/  IMAD.X R20, R18, 0x1, R9, P0 ;  /* 0x0000000112147824 */ /* 0x000fe200000e0609 */
[----:B------:R-:W-:-:S04]  /*5520*/  ISETP.LE.U32.AND P0, PT, R22, UR18, PT ;  /* 0x0000001216007c0c */ /* 0x000fc8000bf03070 */
[----:B------:R-:W-:-:S13]  /*5530*/  ISETP.GE.U32.AND.EX P0, PT, R23, R20, PT, P0 ;  /* 0x000000141700720c */ /* 0x000fda0003f06100 */
[----:B------:R-:W-:-:S04]  /*5540*/  VOTE.ANY R23, PT, !P0 ;  /* 0x0000000000177806 */ /* 0x000fc800040e0100 */
[----:B------:R-:W-:-:S13]  /*5550*/  ISETP.NE.AND P0, PT, R23, RZ, PT ;  /* 0x000000ff1700720c */ /* 0x000fda0003f05270 */
[----:B------:R-:W-:Y:S05]  /*5560*/  @P0 BRA `(.L_x_57) ;  /* 0x0000000800440947 */ /* 0x000fea0003800000 */
[----:B------:R-:W1:Y:S01]  /*5570*/  LDC R9, c[0x0][0xbe0] ;  /* 0x0002f800ff097b82 */ /* 0x000e620000000800 */
[----:B------:R-:W2:Y:S01]  /*5580*/  LDCU UR25, c[0x0][0xbe8] ;  /* 0x00017d00ff1977ac */ /* 0x000ea20008000800 */
[----:B------:R-:W3:Y:S01]  /*5590*/  LDCU.64 UR10, c[0x0][0xba8] ;  /* 0x00017500ff0a77ac */ /* 0x000ee20008000a00 */
[----:B------:R-:W4:Y:S01]  /*55a0*/  LDCU.64 UR8, c[0x0][0xbb0] ;  /* 0x00017600ff0877ac */ /* 0x000f220008000a00 */
[----:B------:R-:W1:Y:S02]  /*55b0*/  LDCU.128 UR4, c[0x0][0xbc0] ;  /* 0x00017800ff0477ac */ /* 0x000e640008000c00 */
[----:B-1234-:R-:W-:-:S13]  /*55c0*/  ISETP.NE.AND P6, PT, R9, 0x1, PT ;  /* 0x000000010900780c */ /* 0x01efda0003fc5270 */
.L_x_60:
        /* <DEDUP_REMOVED lines=10> */
[----:B-1----:R-:W-:-:S05]  /*5670*/  @!P0 IMAD.WIDE R24, R11, 0xc, R24 ;  /* 0x0000000c0b188825 */ /* 0x002fca00078e0218 */
[----:B------:R2:W5:Y:S04]  /*5680*/  @!P0 LDG.E R6, desc[UR50][R24.64+0x180] ;  /* 0x0001803218068981 */ /* 0x000568000c1e1900 */
[----:B------:R2:W5:Y:S01]  /*5690*/  @!P0 LDG.E R7, desc[UR50][R24.64+0x184] ;  /* 0x0001843218078981 */ /* 0x000562000c1e1900 */
[----:B------:R-:W-:Y:S02]  /*56a0*/  ISETP.GE.AND P0, PT, R11, UR25, PT ;  /* 0x000000190b007c0c */ /* 0x000fe4000bf06270 */
[----:B------:R-:W-:-:S11]  /*56b0*/  MOV R19, 0x7fffffff ;  /* 0x7fffffff00137802 */ /* 0x000fd60000000f00 */
[----:B---34-:R-:W-:Y:S05]  /*56c0*/  @P0 BRA `(.L_x_59) ;  /* 0x0000000400500947 */ /* 0x018fea0003800000 */
[----:B------:R-:W-:-:S04]  /*56d0*/  IADD3 R13, P0, PT, R21, UR20, RZ ;  /* 0x00000014150d7c10 */ /* 0x000fc8000ff1e0ff */
[----:B------:R-:W-:Y:S02]  /*56e0*/  LEA.HI.X.SX32 R12, R21, UR15, 0x1, P0 ;  /* 0x0000000f150c7c11 */ /* 0x000fe400080f0eff */
[----:B--2---:R-:W-:-:S04]  /*56f0*/  IADD3 R20, P0, PT, R18, UR14, RZ ;  /* 0x0000000e12147c10 */ /* 0x004fc8000ff1e0ff */
[----:B------:R-:W-:Y:S02]  /*5700*/  LEA.HI.X.SX32 R19, R18, UR13, 0x1, P0 ;  /* 0x0000000d12137c11 */ /* 0x000fe400080f0eff */
[----:B------:R-:W-:-:S05]  /*5710*/  IADD3 R18, P0, PT, R13, UR9, RZ ;  /* 0x000000090d127c10 */ /* 0x000fca000ff1e0ff */
[----:B------:R-:W-:Y:S01]  /*5720*/  IMAD.X R14, RZ, RZ, R12, P0 ;  /* 0x000000ffff0e7224 */ /* 0x000fe200000e060c */
[----:B------:R-:W-:Y:S01]  /*5730*/  IADD3 R22, P0, PT, R20, UR7, RZ ;  /* 0x0000000714167c10 */ /* 0x000fe2000ff1e0ff */
        /* <DEDUP_REMOVED lines=28> */
[----:B------:R-:W-:-:S04]  /*5900*/  SHF.R.U64 R13, R20, UR6, R13 ;  /* 0x00000006140d7c19 */ /* 0x000fc8000800120d */
[----:B------:R-:W-:-:S04]  /*5910*/  IADD3 R20, PT, PT, R4, -0x1, R13 ;  /* 0xffffffff04147810 */ /* 0x000fc80007ffe00d */
[----:B------:R-:W-:Y:S01]  /*5920*/  IABS R13, R20 ;  /* 0x00000014000d7213 */ /* 0x000fe20000000000 */
[----:B-1----:R-:W1:Y:S02]  /*5930*/  MUFU.RCP R22, R18 ;  /* 0x0000001200167308 */ /* 0x002e640000001000 */
[----:B-1----:R-:W-:Y:S01]  /*5940*/  VIADD R22, R22, 0xffffffe ;  /* 0x0ffffffe16167836 */ /* 0x002fe20000000000 */
[----:B------:R-:W-:-:S05]  /*5950*/  IABS R18, R4 ;  /* 0x0000000400127213 */ /* 0x000fca0000000000 */
[----:B------:R-:W1:Y:S02]  /*5960*/  F2I.FTZ.U32.TRUNC.NTZ R23, R22 ;  /* 0x0000001600177305 */ /* 0x000e64000021f000 */
[----:B-1----:R-:W-:Y:S02]  /*5970*/  IMAD.MOV R12, RZ, RZ, -R23 ;  /* 0x000000ffff0c7224 */ /* 0x002fe400078e0a17 */
[----:B------:R-:W-:Y:S02]  /*5980*/  IMAD.MOV.U32 R22, RZ, RZ, RZ ;  /* 0x000000ffff167224 */ /* 0x000fe400078e00ff */
[----:B------:R-:W-:Y:S01]  /*5990*/  IMAD R25, R12, R19, RZ ;  /* 0x000000130c197224 */ /* 0x000fe200078e02ff */
[----:B------:R-:W-:-:S03]  /*59a0*/  IABS R12, R5 ;  /* 0x00000005000c7213 */ /* 0x000fc60000000000 */
[----:B------:R-:W-:Y:S02]  /*59b0*/  IMAD.HI.U32 R25, R23, R25, R22 ;  /* 0x0000001917197227 */ /* 0x000fe400078e0016 */
[----:B------:R-:W1:Y:S02]  /*59c0*/  I2F.RP R23, R18 ;  /* 0x0000001200177306 */ /* 0x000e640000209400 */
[----:B------:R-:W-:Y:S02]  /*59d0*/  IMAD.MOV R12, RZ, RZ, -R12 ;  /* 0x000000ffff0c7224 */ /* 0x000fe400078e0a0c */
        /* <DEDUP_REMOVED lines=29> */
[----:B------:R-:W-:-:S05]  /*5bb0*/  @!P0 LOP3.LUT R13, RZ, UR21, RZ, 0x33, !PT ;  /* 0x00000015ff0d8c12 */ /* 0x000fca000f8e33ff */
[----:B------:R-:W-:-:S05]  /*5bc0*/  IMAD.IADD R20, R20, 0x1, -R13 ;  /* 0x0000000114147824 */ /* 0x000fca00078e0a0d */
[CC--:B------:R-:W-:Y:S01]  /*5bd0*/  SEL R12, R20.reuse, R19.reuse, !P6 ;  /* 0x00000013140c7207 */ /* 0x0c0fe20007000000 */
[----:B------:R-:W-:-:S03]  /*5be0*/  IMAD R19, R20, R19, RZ ;  /* 0x0000001314137224 */ /* 0x000fc600078e02ff */
[----:B------:R-:W-:Y:S02]  /*5bf0*/  SHF.R.S32.HI R13, RZ, 0x1f, R12 ;  /* 0x0000001fff0d7819 */ /* 0x000fe4000001140c */
[----:B------:R-:W-:Y:S02]  /*5c00*/  SHF.R.S32.HI R14, RZ, 0x1f, R19 ;  /* 0x0000001fff0e7819 */ /* 0x000fe40000011413 */
.L_x_59:
[----:B------:R-:W-:Y:S05]  /*5c10*/  BSYNC.RECONVERGENT B0 ;  /* 0x0000000000007941 */ /* 0x000fea0003800200 */
.L_x_58:
[----:B--2---:R-:W1:Y:S04]  /*5c20*/  SHFL.UP PT, R20, R19, 0x1, RZ ;  /* 0x0420000013147989 */ /* 0x004e6800000e00ff */
        /* <DEDUP_REMOVED lines=37> */
.L_x_57:
[----:B------:R-:W1:Y:S08]  /*5e80*/  BREV R25, R23 ;  /* 0x0000001700197301 */ /* 0x000e700000000000 */
[----:B-1----:R-:W1:Y:S02]  /*5e90*/  FLO.U32.SH R25, R25 ;  /* 0x0000001900197300 */ /* 0x002e6400000e0400 */
[----:B-1----:R-:W1:Y:S02]  /*5ea0*/  SHFL.IDX PT, R11, R11, R25, 0x1f ;  /* 0x00001f190b0b7589 */ /* 0x002e6400000e0000 */
[----:B-1----:R-:W-:-:S05]  /*5eb0*/  IMAD.IADD R20, R8, 0x1, R11 ;  /* 0x0000000108147824 */ /* 0x002fca00078e020b */
[----:B------:R-:W-:-:S13]  /*5ec0*/  ISETP.GE.AND P0, PT, R20, UR25, PT ;  /* 0x0000001914007c0c */ /* 0x000fda000bf06270 */
[----:B------:R-:W1:Y:S01]  /*5ed0*/  @!P0 LDC.64 R26, c[0x0][0xbf0] ;  /* 0x0002fc00ff1a8b82 */ /* 0x000e620000000a00 */
[----:B------:R-:W-:Y:S04]  /*5ee0*/  SHFL.IDX PT, R13, R13, R25, 0x1f ;  /* 0x00001f190d0d7589 */ /* 0x000fe800000e0000 */
[----:B------:R-:W-:Y:S01]  /*5ef0*/  SHFL.IDX PT, R12, R12, R25, 0x1f ;  /* 0x00001f190c0c7589 */ /* 0x000fe200000e0000 */
[----:B-1----:R-:W-:-:S05]  /*5f00*/  @!P0 IMAD.WIDE R26, R20, 0xc, R26 ;  /* 0x0000000c141a8825 */ /* 0x002fca00078e021a */
[----:B-----5:R1:W5:Y:S04]  /*5f10*/  @!P0 LDG.E R6, desc[UR50][R26.64] ;  /* 0x000000321a068981 */ /* 0x020368000c1e1900 */
[----:B------:R1:W5:Y:S01]  /*5f20*/  @!P0 LDG.E R7, desc[UR50][R26.64+0x4] ;  /* 0x000004321a078981 */ /* 0x000362000c1e1900 */
[----:B------:R-:W-:-:S03]  /*5f30*/  IADD3 R10, P1, P0, R10, R21, -R19 ;  /* 0x000000150a0a7210 */ /* 0x000fc6000783e813 */
[----:B------:R-:W-:Y:S01]  /*5f40*/  SHFL.IDX PT, R21, R19, R25, 0x1f ;  /* 0x00001f1913157589 */ /* 0x000fe200000e0000 */
[----:B------:R-:W-:-:S03]  /*5f50*/  IADD3.X R18, PT, PT, R9, R18, ~R14, P1, P0 ;  /* 0x0000001209127210 */ /* 0x000fc60000fe0c0e */
[----:B------:R-:W2:Y:S04]  /*5f60*/  SHFL.IDX PT, R14, R14, R25, 0x1f ;  /* 0x00001f190e0e7589 */ /* 0x000ea800000e0000 */
[----:B------:R-:W3:Y:S04]  /*5f70*/  SHFL.IDX PT, R10, R10, R25, 0x1f ;  /* 0x00001f190a0a7589 */ /* 0x000ee800000e0000 */
[----:B------:R4:W1:Y:S01]  /*5f80*/  SHFL.IDX PT, R9, R18, R25, 0x1f ;  /* 0x00001f1912097589 */ /* 0x00086200000e0000 */
[----:B--2---:R-:W-:Y:S01]  /*5f90*/  IMAD.MOV.U32 R19, RZ, RZ, R14 ;  /* 0x000000ffff137224 */ /* 0x004fe200078e000e */
[----:B-1-34-:R-:W-:-:S07]  /*5fa0*/  MOV R18, R21 ;  /* 0x0000001500127202 */ /* 0x01afce0000000f00 */
.L_x_54:
[----:B------:R-:W1:Y:S01]  /*5fb0*/  LDCU UR4, c[0x0][0xbe8] ;  /* 0x00017d00ff0477ac */ /* 0x000e620008000800 */
[----:B------:R-:W-:Y:S01]  /*5fc0*/  IMAD.MOV.U32 R21, RZ, RZ, -0x1 ;  /* 0xffffffffff157424 */ /* 0x000fe200078e00ff */
[----:B------:R-:W-:Y:S02]  /*5fd0*/  MOV R14, 0xffffffff ;  /* 0xffffffff000e7802 */ /* 0x000fe40000000f00 */
[----:B-1----:R-:W-:-:S13]  /*5fe0*/  ISETP.GE.AND P0, PT, R11, UR4, PT ;  /* 0x000000040b007c0c */ /* 0x002fda000bf06270 */
[----:B------:R-:W-:Y:S05]  /*5ff0*/  @P0 BRA `(.L_x_53) ;  /* 0x0000000000e80947 */ /* 0x000fea0003800000 */
[----:B------:R-:W1:Y:S01]  /*6000*/  LDC R14, c[0x0][0xb98] ;  /* 0x0002e600ff0e7b82 */ /* 0x000e620000000800 */
[----:B------:R-:W-:-:S04]  /*6010*/  IADD3 R20, P0, PT, -R10, UR18, RZ ;  /* 0x000000120a147c10 */ /* 0x000fc8000ff1e1ff */
[----:B------:R-:W-:-:S03]  /*6020*/  IADD3.X R27, PT, PT, ~R9, UR17, RZ, P0, !PT ;  /* 0x00000011091b7c10 */ /* 0x000fc600087fe5ff */
[----:B------:R-:W2:Y:S08]  /*6030*/  LDC R25, c[0x0][0xb88] ;  /* 0x0002e200ff197b82 */ /* 0x000eb00000000800 */
[----:B------:R-:W3:Y:S01]  /*6040*/  LDC R23, c[0x0][0xbdc] ;  /* 0x0002f700ff177b82 */ /* 0x000ee20000000800 */
[-CC-:B-1----:R-:W-:Y:S02]  /*6050*/  SHF.R.U32.HI R16, RZ, R14.reuse, R27.reuse ;  /* 0x0000000eff107219 */ /* 0x182fe4000001161b */
[----:B------:R-:W-:-:S02]  /*6060*/  SHF.R.U64 R14, R20, R14, R27 ;  /* 0x0000000e140e7219 */ /* 0x000fc4000000121b */
[-CC-:B--2---:R-:W-:Y:S02]  /*6070*/  SHF.R.U32.HI R22, RZ, R25.reuse, R16.reuse ;  /* 0x00000019ff167219 */ /* 0x184fe40000011610 */
[-CC-:B------:R-:W-:Y:S02]  /*6080*/  SHF.R.U32.HI R3, RZ, R25.reuse, R13.reuse ;  /* 0x00000019ff037219 */ /* 0x180fe4000001160d */
[-C--:B------:R-:W-:Y:S02]  /*6090*/  SHF.R.U64 R16, R14, R25.reuse, R16 ;  /* 0x000000190e107219 */ /* 0x080fe40000001210 */
[----:B------:R-:W-:Y:S02]  /*60a0*/  SHF.R.U64 R20, R12, R25, R13 ;  /* 0x000000190c147219 */ /* 0x000fe4000000120d */
[-CC-:B---3--:R-:W-:Y:S02]  /*60b0*/  SHF.R.U32.HI R21, RZ, R23.reuse, R22.reuse ;  /* 0x00000017ff157219 */ /* 0x188fe40000011616 */
[----:B------:R-:W-:-:S02]  /*60c0*/  SHF.R.U64 R22, R16, R23, R22 ;  /* 0x0000001710167219 */ /* 0x000fc40000001216 */
[----:B------:R-:W-:-:S04]  /*60d0*/  LOP3.LUT R2, R21, R3, RZ, 0xfc, !PT ;  /* 0x0000000315027212 */ /* 0x000fc800078efcff */
[----:B------:R-:W-:-:S13]  /*60e0*/  ISETP.NE.U32.AND P0, PT, R2, RZ, PT ;  /* 0x000000ff0200720c */ /* 0x000fda0003f05070 */
        /* <DEDUP_REMOVED lines=22> */
.L_x_61:
[----:B------:R-:W-:Y:S02]  /*6250*/  MOV R2, 0x6270 ;  /* 0x0000627000027802 */ /* 0x000fe40000000f00 */
[----:B-----5:R-:W-:Y:S05]  /*6260*/  CALL.REL.NOINC `(.L_x_63) ;  /* 0x000000bc00bc7944 */ /* 0x020fea0003c00000 */
[----:B------:R-:W-:-:S05]  /*6270*/  IADD3 R23, PT, PT, -R21, RZ, RZ ;  /* 0x000000ff15177210 */ /* 0x000fca0007ffe1ff */
[----:B------:R-:W-:-:S07]  /*6280*/  IMAD R23, R20, R23, R22 ;  /* 0x0000001714177224 */ /* 0x000fce00078e0216 */
.L_x_62:
[----:B------:R-:W1:Y:S01]  /*6290*/  LDC R20, c[0x0][0xbdc] ;  /* 0x0002f700ff147b82 */ /* 0x000e620000000800 */
[----:B------:R-:W-:Y:S02]  /*62a0*/  LOP3.LUT R14, R14, UR22, RZ, 0xc0, !PT ;  /* 0x000000160e0e7c12 */ /* 0x000fe4000f8ec0ff */
[----:B------:R-:W-:-:S05]  /*62b0*/  PLOP3.LUT P1, PT, PT, PT, PT, 0x8, 0x80 ;  /* 0x000000000080781c */ /* 0x000fca0003f2e170 */
[----:B------:R-:W2:Y:S08]  /*62c0*/  LDC R2, c[0x0][0xb80] ;  /* 0x0002e000ff027b82 */ /* 0x000eb00000000800 */
[----:B------:R-:W3:Y:S08]  /*62d0*/  LDC R3, c[0x0][0xb90] ;  /* 0x0002e400ff037b82 */ /* 0x000ef00000000800 */
[----:B------:R-:W4:Y:S01]  /*62e0*/  LDC R22, c[0x0][0xbe0] ;  /* 0x0002f800ff167b82 */ /* 0x000f220000000800 */
[----:B-1----:R-:W-:-:S02]  /*62f0*/  SHF.L.U32 R20, R21, R20, RZ ;  /* 0x0000001415147219 */ /* 0x002fc400000006ff */
[----:B------:R-:W-:Y:S02]  /*6300*/  LOP3.LUT R21, R16, UR12, RZ, 0xc0, !PT ;  /* 0x0000000c10157c12 */ /* 0x000fe4000f8ec0ff */
[----:B------:R-:W-:-:S03]  /*6310*/  P2R R16, PR, RZ, 0x2 ;  /* 0x00000002ff107803 */ /* 0x000fc60000000000 */
[----:B------:R-:W-:Y:S02]  /*6320*/  IMAD.IADD R20, R21, 0x1, R20 ;  /* 0x0000000115147824 */ /* 0x000fe400078e0214 */
[----:B--2---:R-:W-:Y:S02]  /*6330*/  IMAD R14, R23, R2, R14 ;  /* 0x00000002170e7224 */ /* 0x004fe400078e020e */
[----:B---3--:R-:W-:Y:S01]  /*6340*/  IMAD R3, R20, R3, UR30 ;  /* 0x0000001e14037e24 */ /* 0x008fe2000f8e0203 */
[----:B----4-:R-:W-:-:S04]  /*6350*/  ISETP.NE.AND P0, PT, R22, 0x1, PT ;  /* 0x000000011600780c */ /* 0x010fc80003f05270 */
[----:B------:R-:W-:Y:S02]  /*6360*/  SEL R2, R3, R14, !P0 ;  /* 0x0000000e03027207 */ /* 0x000fe40004000000 */
[----:B------:R-:W-:Y:S01]  /*6370*/  SEL R21, R14, R3, !P0 ;  /* 0x000000030e157207 */ /* 0x000fe20004000000 */
[----:B------:R-:W-:Y:S02]  /*6380*/  IMAD.MOV.U32 R3, RZ, RZ, 0x1 ;  /* 0x00000001ff037424 */ /* 0x000fe400078e00ff */
[----:B------:R-:W-:Y:S02]  /*6390*/  IMAD.MOV.U32 R14, RZ, RZ, R11 ;  /* 0x000000ffff0e7224 */ /* 0x000fe400078e000b */
.L_x_53:
[----:B------:R-:W-:-:S09]  /*63a0*/  UISETP.NE.AND UP0, UPT, UR37, 0x1, UPT ;  /* 0x000000012500788c */ /* 0x000fd2000bf05270 */
[----:B------:R-:W-:Y:S05]  /*63b0*/  BRA.U !UP0, `(.L_x_64) ;  /* 0x0000000108047547 */ /* 0x000fea000b800000 */
[----:B------:R-:W-:Y:S05]  /*63c0*/  BPT.TRAP 0x1 ;  /* 0x000000040000795c */ /* 0x000fea0000300000 */
.L_x_64:
[----:B------:R-:W1:Y:S01]  /*63d0*/  S2UR UR4, SR_CgaCtaId ;  /* 0x00000000000479c3 */ /* 0x000e620000008800 */
[----:B------:R-:W-:Y:S01]  /*63e0*/  UMOV UR5, 0x400 ;  /* 0x0000040000057882 */ /* 0x000fe20000000000 */
[----:B------:R-:W-:Y:S01]  /*63f0*/  SHF.L.U32 R20, R0, 0x1f, RZ ;  /* 0x0000001f00147819 */ /* 0x000fe200000006ff */
[----:B------:R-:W-:Y:S01]  /*6400*/  VIADD R22, R15, 0x1 ;  /* 0x000000010f167836 */ /* 0x000fe20000000000 */
[----:B------:R-:W-:Y:S01]  /*6410*/  ISETP.NE.AND P1, PT, R17, R14, PT ;  /* 0x0000000e1100720c */ /* 0x000fe20003f25270 */
[----:B-1----:R-:W-:-:S04]  /*6420*/  ULEA UR4, UR4, UR5, 0x18 ;  /* 0x0000000504047291 */ /* 0x002fc8000f8ec0ff */
[----:B------:R-:W-:-:S09]  /*6430*/  ULEA UR4, UR23, UR4, 0x3 ;  /* 0x0000000417047291 */ /* 0x000fd2000f8e18ff */
[----:B------:R-:W1:Y:S02]  /*6440*/  SYNCS.PHASECHK.TRANS64.TRYWAIT P0, [UR4+0xe0], R20 ;  /* 0x0000e014ff0075a7 */ /* 0x000e640008001104 */
[----:B-1----:R-:W-:Y:S05]  /*6450*/  @!P0 BRA `(.L_x_65) ;  /* 0x000000ac00988947 */ /* 0x002fea0003800000 */
.L_x_240:
[----:B------:R-:W-:Y:S01]  /*6460*/  ELECT P0, URZ, PT ;  /* 0x0000000000ff782f */ /* 0x000fe20003800000 */
[----:B------:R-:W-:Y:S01]  /*6470*/  @!P1 IMAD.MOV R22, RZ, RZ, R15 ;  /* 0x000000ffff169224 */ /* 0x000fe200078e020f */
[----:B------:R-:W-:Y:S01]  /*6480*/  BSSY.RECONVERGENT B0, `(.L_x_66) ;  /* 0x0000017000007945 */ /* 0x000fe20003800200 */
[----:B------:R-:W-:-:S03]  /*6490*/  ISETP.NE.AND P2, PT, R16, RZ, PT ;  /* 0x000000ff1000720c */ /* 0x000fc60003f45270 */
[----:B------:R-:W-:-:S07]  /*64a0*/  PRMT R15, R22, 0x7610, R15 ;  /* 0x00007610160f7816 */ /* 0x000fce000000000f */
[----:B------:R-:W-:Y:S05]  /*64b0*/  @!P0 BRA `(.L_x_67) ;  /* 0x00000000004c8947 */ /* 0x000fea0003800000 */
[----:B------:R-:W-:Y:S01]  /*64c0*/  PLOP3.LUT P0, PT, P1, P2, PT, 0x20, 0x2 ;  /* 0x000000000002781c */ /* 0x000fe20000f04470 */
[----:B------:R-:W-:Y:S01]  /*64d0*/  UIMAD UR5, UR23, 0x14, UR36 ;  /* 0x00000014170578a4 */ /* 0x000fe2000f8e0224 */
[----:B------:R-:W-:Y:S02]  /*64e0*/  SEL R16, R15, RZ, !P2 ;  /* 0x000000ff0f107207 */ /* 0x000fe40005000000 */
[----:B-1----:R-:W-:-:S04]  /*64f0*/  SEL R17, RZ, 0x1, !P0 ;  /* 0x00000001ff117807 */ /* 0x002fc80004000000 */
[----:B------:R-:W-:Y:S02]  /*6500*/  PRMT R16, R17, 0x5410, R16 ;  /* 0x0000541011107816 */ /* 0x000fe40000000010 */
[----:B------:R1:W-:Y:S04]  /*6510*/  STS [UR5], R2 ;  /* 0x00000002ff007988 */ /* 0x0003e80008000805 */
[----:B------:R1:W-:Y:S04]  /*6520*/  STS [UR5+0x4], R21 ;  /* 0x00000415ff007988 */ /* 0x0003e80008000805 */
[----:B------:R1:W-:Y:S04]  /*6530*/  STS [UR5+0xc], R3 ;  /* 0x00000c03ff007988 */ /* 0x0003e80008000805 */
[----:B------:R1:W-:Y:S04]  /*6540*/  STS [UR5+0x10], R16 ;  /* 0x00001010ff007988 */ /* 0x0003e80008000805 */
[----:B------:R1:W-:Y:S01]  /*6550*/  STS [UR5+0x8], R14 ;  /* 0x0000080eff007988 */ /* 0x0003e20008000805 */
[----:B------:R-:W-:Y:S01]  /*6560*/  @!PT LDS RZ, [RZ] ;  /* 0x00000000fffff984 */ /* 0x000fe20000000800 */
[----:B------:R-:W-:Y:S01]  /*6570*/  @!PT LDS RZ, [RZ] ;  /* 0x00000000fffff984 */ /* 0x000fe20000000800 */
[----:B------:R-:W-:Y:S01]  /*6580*/  @!PT LDS RZ, [RZ] ;  /* 0x00000000fffff984 */ /* 0x000fe20000000800 */
[----:B------:R-:W-:Y:S01]  /*6590*/  @!PT LDS RZ, [RZ] ;  /* 0x00000000fffff984 */ /* 0x000fe20000000800 */
[----:B------:R2:W-:Y:S06]  /*65a0*/  MEMBAR.ALL.CTA ;  /* 0x0000000000007992 */ /* 0x0005ec0000008000 */
[----:B--2---:R-:W2:Y:S01]  /*65b0*/  FENCE.VIEW.ASYNC.S ;  /* 0x00000000000073c6 */ /* 0x004ea20000000000 */
[----:B------:R-:W-:Y:S05]  /*65c0*/  BRA.U !UP0, `(.L_x_68) ;  /* 0x0000000108047547 */ /* 0x000fea000b800000 */
[----:B------:R-:W-:Y:S05]  /*65d0*/  BPT.TRAP 0x1 ;  /* 0x000000040000795c */ /* 0x000fea0000300000 */
.L_x_68:
[----:B--2---:R-:W-:Y:S01]  /*65e0*/  SYNCS.ARRIVE.TRANS64.A1T0 RZ, [UR4+0xa0], RZ ;  /* 0x0000a0ffffff79a7 */ /* 0x004fe20008100004 */
.L_x_67:
[----:B------:R-:W-:Y:S05]  /*65f0*/  BSYNC.RECONVERGENT B0 ;  /* 0x0000000000007941 */ /* 0x000fea0003800200 */
.L_x_66:
[----:B------:R-:W-:Y:S01]  /*6600*/  UIADD3 UR23, UPT, UPT, UR23, 0x1, URZ ;  /* 0x0000000117177890 */ /* 0x000fe2000fffe0ff */
[----:B-1----:R-:W-:-:S03]  /*6610*/  MOV R17, R14 ;  /* 0x0000000e00117202 */ /* 0x002fc60000000f00 */
[----:B------:R-:W-:-:S04]  /*6620*/  UISETP.NE.AND UP0, UPT, UR23, 0x8, UPT ;  /* 0x000000081700788c */ /* 0x000fc8000bf05270 */
[----:B------:R-:W-:Y:S02]  /*6630*/  USEL UR4, URZ, 0x1, UP0 ;  /* 0x00000001ff047887 */ /* 0x000fe40008000000 */
[----:B------:R-:W-:-:S04]  /*6640*/  USEL UR23, UR23, URZ, UP0 ;  /* 0x000000ff17177287 */ /* 0x000fc80008000000 */
[----:B------:R-:W-:Y:S01]  /*6650*/  LOP3.LUT R0, R0, UR4, RZ, 0x3c, !PT ;  /* 0x0000000400007c12 */ /* 0x000fe2000f8e3cff */
[----:B------:R-:W-:Y:S07]  /*6660*/  @!P2 BRA `(.L_x_69) ;  /* 0xffffffe4001ca947 */ /* 0x000fee000383ffff */
[----:B------:R-:W-:Y:S01]  /*6670*/  HFMA2 R15, -RZ, RZ, 0, 0 ;  /* 0x00000000ff0f7431 */ /* 0x000fe200000001ff */
[----:B------:R-:W-:Y:S02]  /*6680*/  PRMT R16, RZ, 0x7610, R16 ;  /* 0x00007610ff107816 */ /* 0x000fe40000000010 */
.L_x_85:
[----:B-1-3--:R-:W1:Y:S01]  /*6690*/  LDC.64 R2, c[0x0][0xbd0] ;  /* 0x0002f400ff027b82 */ /* 0x00ae620000000a00 */
        /* <DEDUP_REMOVED lines=12> */
[----:B--2---:R-:W-:Y:S05]  /*6760*/  @P0 BRA P1, `(.L_x_70) ;  /* 0x0000001400ec0947 */ /* 0x004fea0000800000 */
        /* <DEDUP_REMOVED lines=8> */
[----:B-----5:R-:W-:Y:S01]  /*67f0*/  MOV R19, R6 ;  /* 0x0000000600137202 */ /* 0x020fe20000000f00 */
        /* <DEDUP_REMOVED lines=32> */
[----:B------:R-:W-:-:S04]  /*6a00*/  IMAD.WIDE.U32 R28, R25, UR4, RZ ;  /* 0x00000004191c7c25 */ /* 0x000fc8000f8e00ff */
[----:B------:R-:W2:Y:S01]  /*6a10*/  F2I.FTZ.U32.TRUNC.NTZ R27, R27 ;  /* 0x0000001b001b7305 */ /* 0x000ea2000021f000 */
[----:B------:R-:W-:-:S04]  /*6a20*/  IMAD.WIDE.U32 R30, P1, R22, UR11, R30 ;  /* 0x0000000b161e7c25 */ /* 0x000fc8000f82001e */
[----:B------:R-:W-:-:S04]  /*6a30*/  IMAD.WIDE.U32 R28, P0, R26, UR5, R28 ;  /* 0x000000051a1c7c25 */ /* 0x000fc8000f80001c */
[----:B------:R-:W-:-:S04]  /*6a40*/  IMAD.WIDE.U32 R38, R26, UR4, RZ ;  /* 0x000000041a267c25 */ /* 0x000fc8000f8e00ff */
[----:B------:R-:W-:Y:S01]  /*6a50*/  IMAD.X R35, RZ, RZ, RZ, P1 ;  /* 0x000000ffff237224 */ /* 0x000fe200008e06ff */
[----:B------:R-:W-:Y:S01]  /*6a60*/  IADD3 RZ, P1, PT, R37, R30, RZ ;  /* 0x0000001e25ff7210 */ /* 0x000fe20007f3e0ff */
[----:B-1----:R-:W-:Y:S01]  /*6a70*/  VIADD R12, R12, 0xffffffe ;  /* 0x0ffffffe0c0c7836 */ /* 0x002fe20000000000 */
[----:B------:R-:W-:Y:S01]  /*6a80*/  IADD3 RZ, P2, PT, R39, R28, RZ ;  /* 0x0000001c27ff7210 */ /* 0x000fe20007f5e0ff */
[----:B------:R-:W-:Y:S02]  /*6a90*/  IMAD.MOV.U32 R34, RZ, RZ, R31 ;  /* 0x000000ffff227224 */ /* 0x000fe400078e001f */
[----:B------:R-:W-:Y:S01]  /*6aa0*/  IMAD.X R33, RZ, RZ, RZ, P0 ;  /* 0x000000ffff217224 */ /* 0x000fe200000e06ff */
[----:B------:R-:W-:Y:S01]  /*6ab0*/  ISETP.NE.U32.AND P0, PT, RZ, UR10, PT ;  /* 0x0000000aff007c0c */ /* 0x000fe2000bf05070 */
[----:B------:R-:W-:Y:S02]  /*6ac0*/  IMAD.MOV.U32 R32, RZ, RZ, R29 ;  /* 0x000000ffff207224 */ /* 0x000fe400078e001d */
[----:B------:R1:W3:Y:S01]  /*6ad0*/  F2I.FTZ.U32.TRUNC.NTZ R29, R12 ;  /* 0x0000000c001d7305 */ /* 0x0002e2000021f000 */
[----:B------:R-:W-:Y:S01]  /*6ae0*/  IMAD.WIDE.U32.X R34, R21, UR11, R34, P1 ;  /* 0x0000000b15227c25 */ /* 0x000fe200088e0422 */
[----:B------:R-:W-:-:S02]  /*6af0*/  ISETP.NE.U32.AND P1, PT, RZ, UR4, PT ;  /* 0x00000004ff007c0c */ /* 0x000fc4000bf25070 */
[----:B------:R-:W-:Y:S01]  /*6b00*/  ISETP.NE.AND.EX P0, PT, RZ, UR11, PT, P0 ;  /* 0x0000000bff007c0c */ /* 0x000fe2000bf05300 */
[----:B------:R-:W-:Y:S01]  /*6b10*/  IMAD.WIDE.U32.X R32, R25, UR5, R32, P2 ;  /* 0x0000000519207c25 */ /* 0x000fe200090e0420 */
[----:B------:R-:W-:Y:S02]  /*6b20*/  ISETP.NE.AND.EX P1, PT, RZ, UR5, PT, P1 ;  /* 0x00000005ff007c0c */ /* 0x000fe4000bf25310 */
[----:B------:R-:W-:Y:S01]  /*6b30*/  SEL R20, R20, R34, !P0 ;  /* 0x0000002214147207 */ /* 0x000fe20004000000 */
[----:B--2---:R-:W-:Y:S01]  /*6b40*/  IMAD.MOV R22, RZ, RZ, -R27 ;  /* 0x000000ffff167224 */ /* 0x004fe200078e0a1b */
[----:B------:R-:W-:Y:S01]  /*6b50*/  SEL R19, R19, R35, !P0 ;  /* 0x0000002313137207 */ /* 0x000fe20004000000 */
[----:B------:R-:W-:Y:S01]  /*6b60*/  IMAD.MOV.U32 R26, RZ, RZ, RZ ;  /* 0x000000ffff1a7224 */ /* 0x000fe200078e00ff */
[----:B------:R-:W-:Y:S01]  /*6b70*/  SEL R24, R24, R32, !P1 ;  /* 0x0000002018187207 */ /* 0x000fe20004800000 */
[----:B------:R-:W-:Y:S01]  /*6b80*/  IMAD R21, R22, R18, RZ ;  /* 0x0000001216157224 */ /* 0x000fe200078e02ff */
[----:B------:R-:W-:Y:S01]  /*6b90*/  SEL R23, R23, R33, !P1 ;  /* 0x0000002117177207 */ /* 0x000fe20004800000 */
[----:B------:R-:W-:Y:S01]  /*6ba0*/  IMAD.MOV.U32 R28, RZ, RZ, RZ ;  /* 0x000000ffff1c7224 */ /* 0x000fe200078e00ff */
[----:B-1----:R-:W-:Y:S01]  /*6bb0*/  SHF.R.U64 R12, R20, UR8, R19 ;  /* 0x00000008140c7c19 */ /* 0x002fe20008001213 */
[----:B------:R-:W-:Y:S01]  /*6bc0*/  IMAD.HI.U32 R21, R27, R21, R26 ;  /* 0x000000151b157227 */ /* 0x000fe200078e001a */
[----:B------:R-:W-:-:S02]  /*6bd0*/  SHF.R.U64 R23, R24, UR6, R23 ;  /* 0x0000000618177c19 */ /* 0x000fc40008001217 */
[----:B------:R-:W-:Y:S01]  /*6be0*/  IADD3 R25, PT, PT, R5, -0x1, R12 ;  /* 0xffffffff05197810 */ /* 0x000fe20007ffe00c */
[----:B---3--:R-:W-:Y:S01]  /*6bf0*/  IMAD.MOV R26, RZ, RZ, -R29 ;  /* 0x000000ffff1a7224 */ /* 0x008fe200078e0a1d */
[----:B------:R-:W-:Y:S02]  /*6c00*/  IADD3 R24, PT, PT, R4, -0x1, R23 ;  /* 0xffffffff04187810 */ /* 0x000fe40007ffe017 */
[----:B------:R-:W-:Y:S01]  /*6c10*/  IABS R20, R5 ;  /* 0x0000000500147213 */ /* 0x000fe20000000000 */
[----:B------:R-:W-:Y:S01]  /*6c20*/  IMAD R23, R26, R13, RZ ;  /* 0x0000000d1a177224 */ /* 0x000fe200078e02ff */
[----:B------:R-:W-:Y:S02]  /*6c30*/  IABS R22, R25 ;  /* 0x0000001900167213 */ /* 0x000fe40000000000 */
[----:B------:R-:W-:Y:S01]  /*6c40*/  IABS R12, R4 ;  /* 0x00000004000c7213 */ /* 0x000fe20000000000 */
[----:B------:R-:W-:Y:S01]  /*6c50*/  IMAD.HI.U32 R23, R29, R23, R28 ;  /* 0x000000171d177227 */ /* 0x000fe200078e001c */
[----:B------:R-:W-:-:S02]  /*6c60*/  IABS R19, R24 ;  /* 0x0000001800137213 */ /* 0x000fc40000000000 */
[----:B------:R-:W-:Y:S01]  /*6c70*/  ISETP.GE.AND P4, PT, R25, RZ, PT ;  /* 0x000000ff1900720c */ /* 0x000fe20003f86270 */
[----:B------:R-:W-:Y:S01]  /*6c80*/  IMAD.MOV R20, RZ, RZ, -R20 ;  /* 0x000000ffff147224 */ /* 0x000fe200078e0a14 */
[----:B------:R-:W-:Y:S01]  /*6c90*/  ISETP.GE.AND P2, PT, R24, RZ, PT ;  /* 0x000000ff1800720c */ /* 0x000fe20003f46270 */
[----:B------:R-:W-:-:S04]  /*6ca0*/  IMAD.HI.U32 R21, R21, R22, RZ ;  /* 0x0000001615157227 */ /* 0x000fc800078e00ff */
        /* <DEDUP_REMOVED lines=26> */
.L_x_73:
[----:B------:R-:W-:Y:S05]  /*6e50*/  BSYNC.RECONVERGENT B0 ;  /* 0x0000000000007941 */ /* 0x000fea0003800200 */
.L_x_72:
        /* <DEDUP_REMOVED lines=26> */
[----:B------:R-:W-:Y:S01]  /*7000*/  IADD3 R26, P0, PT, R19, R24, RZ ;  /* 0x00000018131a7210 */ /* 0x000fe20007f1e0ff */
[----:B------:R-:W-:Y:S01]  /*7010*/  IMAD.U32 R24, RZ, RZ, UR17 ;  /* 0x00000011ff187e24 */ /* 0x000fe2000f8e00ff */
        /* <DEDUP_REMOVED lines=8> */
[----:B------:R-:W-:-:S05]  /*70a0*/  IADD3 R22, P0, PT, R19, R10, RZ ;  /* 0x0000000a13167210 */ /* 0x000fca0007f1e0ff */
        /* <DEDUP_REMOVED lines=12> */
.L_x_77:
        /* <DEDUP_REMOVED lines=33> */
[----:B------:R-:W-:Y:S02]  /*7380*/  IMAD.MOV.U32 R24, RZ, RZ, R27 ;  /* 0x000000ffff187224 */ /* 0x000fe400078e001b */
[----:B------:R-:W-:-:S04]  /*7390*/  IMAD.WIDE.U32.X R18, R18, UR11, R28, P0 ;  /* 0x0000000b12127c25 */ /* 0x000fc800080e041c */
[----:B------:R-:W-:-:S05]  /*73a0*/  IMAD.WIDE.U32 R28, R23, UR4, RZ ;  /* 0x00000004171c7c25 */ /* 0x000fca000f8e00ff */
[----:B------:R-:W-:-:S05]  /*73b0*/  IADD3 RZ, P0, PT, R29, R26, RZ ;  /* 0x0000001a1dff7210 */ /* 0x000fca0007f1e0ff */
[----:B------:R-:W-:Y:S01]  /*73c0*/  IMAD.WIDE.U32.X R22, R22, UR5, R24, P0 ;  /* 0x0000000516167c25 */ /* 0x000fe200080e0418 */
[----:B------:R-:W-:-:S04]  /*73d0*/  ISETP.NE.U32.AND P0, PT, RZ, UR10, PT ;  /* 0x0000000aff007c0c */ /* 0x000fc8000bf05070 */
[----:B------:R-:W-:-:S04]  /*73e0*/  ISETP.NE.AND.EX P0, PT, RZ, UR11, PT, P0 ;  /* 0x0000000bff007c0c */ /* 0x000fc8000bf05300 */
[----:B------:R-:W-:Y:S02]  /*73f0*/  SEL R13, R13, R18, !P0 ;  /* 0x000000120d0d7207 */ /* 0x000fe40004000000 */
[----:B------:R-:W-:Y:S02]  /*7400*/  SEL R12, R12, R19, !P0 ;  /* 0x000000130c0c7207 */ /* 0x000fe40004000000 */
[----:B------:R-:W-:Y:S02]  /*7410*/  ISETP.NE.U32.AND P0, PT, RZ, UR4, PT ;  /* 0x00000004ff007c0c */ /* 0x000fe4000bf05070 */
[----:B------:R-:W-:Y:S02]  /*7420*/  SHF.R.U64 R12, R13, UR8, R12 ;  /* 0x000000080d0c7c19 */ /* 0x000fe4000800120c */
[----:B------:R-:W-:-:S04]  /*7430*/  ISETP.NE.AND.EX P0, PT, RZ, UR5, PT, P0 ;  /* 0x00000005ff007c0c */ /* 0x000fc8000bf05300 */
[----:B------:R-:W-:Y:S02]  /*7440*/  SEL R18, R20, R23, !P0 ;  /* 0x0000001714127207 */ /* 0x000fe40004000000 */
[-C--:B------:R-:W-:Y:S02]  /*7450*/  IABS R20, R5.reuse ;  /* 0x0000000500147213 */ /* 0x080fe40000000000 */
[----:B------:R-:W-:Y:S02]  /*7460*/  SEL R21, R21, R22, !P0 ;  /* 0x0000001615157207 */ /* 0x000fe40004000000 */
[----:B------:R-:W1:Y:S01]  /*7470*/  I2F.RP R23, R20 ;  /* 0x0000001400177306 */ /* 0x000e620000209400 */
[----:B------:R-:W-:Y:S02]  /*7480*/  IADD3 R22, PT, PT, R5, -0x1, R12 ;  /* 0xffffffff05167810 */ /* 0x000fe40007ffe00c */
[----:B------:R-:W-:Y:S02]  /*7490*/  IABS R12, R5 ;  /* 0x00000005000c7213 */ /* 0x000fe40000000000 */
[----:B------:R-:W-:-:S02]  /*74a0*/  IABS R13, R22 ;  /* 0x00000016000d7213 */ /* 0x000fc40000000000 */
[----:B------:R-:W-:Y:S01]  /*74b0*/  SHF.R.U64 R21, R21, UR6, R18 ;  /* 0x0000000615157c19 */ /* 0x000fe20008001212 */
[----:B------:R-:W-:-:S03]  /*74c0*/  IMAD.MOV R12, RZ, RZ, -R12 ;  /* 0x000000ffff0c7224 */ /* 0x000fc600078e0a0c */
[----:B------:R-:W-:Y:S01]  /*74d0*/  IADD3 R21, PT, PT, R4, -0x1, R21 ;  /* 0xffffffff04157810 */ /* 0x000fe20007ffe015 */
[----:B-1----:R-:W1:Y:S02]  /*74e0*/  MUFU.RCP R24, R23 ;  /* 0x0000001700187308 */ /* 0x002e640000001000 */
[----:B-1----:R-:W-:-:S06]  /*74f0*/  VIADD R24, R24, 0xffffffe ;  /* 0x0ffffffe18187836 */ /* 0x002fcc0000000000 */
[----:B------:R-:W1:Y:S02]  /*7500*/  F2I.FTZ.U32.TRUNC.NTZ R25, R24 ;  /* 0x0000001800197305 */ /* 0x000e64000021f000 */
[----:B-1----:R-:W-:Y:S02]  /*7510*/  IMAD.MOV R19, RZ, RZ, -R25 ;  /* 0x000000ffff137224 */ /* 0x002fe400078e0a19 */
[----:B------:R-:W-:Y:S02]  /*7520*/  IMAD.MOV.U32 R24, RZ, RZ, RZ ;  /* 0x000000ffff187224 */ /* 0x000fe400078e00ff */
[----:B------:R-:W-:-:S04]  /*7530*/  IMAD R19, R19, R20, RZ ;  /* 0x0000001413137224 */ /* 0x000fc800078e02ff */
[----:B------:R-:W-:-:S06]  /*7540*/  IMAD.HI.U32 R19, R25, R19, R24 ;  /* 0x0000001319137227 */ /* 0x000fcc00078e0018 */
[----:B------:R-:W-:-:S04]  /*7550*/  IMAD.HI.U32 R19, R19, R13, RZ ;  /* 0x0000000d13137227 */ /* 0x000fc800078e00ff */
[----:B------:R-:W-:Y:S01]  /*7560*/  IMAD R23, R19, R12, R13 ;  /* 0x0000000c13177224 */ /* 0x000fe200078e020d */
[----:B------:R-:W-:Y:S02]  /*7570*/  IABS R19, R4 ;  /* 0x0000000400137213 */ /* 0x000fe40000000000 */
[----:B------:R-:W-:Y:S02]  /*7580*/  IABS R13, R21 ;  /* 0x00000015000d7213 */ /* 0x000fe40000000000 */
[----:B------:R-:W1:Y:S01]  /*7590*/  I2F.RP R26, R19 ;  /* 0x00000013001a7306 */ /* 0x000e620000209400 */
[----:B------:R-:W-:-:S13]  /*75a0*/  ISETP.GT.U32.AND P0, PT, R20, R23, PT ;  /* 0x000000171400720c */ /* 0x000fda0003f04070 */
[----:B------:R-:W-:Y:S01]  /*75b0*/  @!P0 IMAD.IADD R23, R23, 0x1, -R20 ;  /* 0x0000000117178824 */ /* 0x000fe200078e0a14 */
[----:B-1----:R-:W1:Y:S02]  /*75c0*/  MUFU.RCP R24, R26 ;  /* 0x0000001a00187308 */ /* 0x002e640000001000 */
[----:B-1----:R-:W-:-:S06]  /*75d0*/  VIADD R24, R24, 0xffffffe ;  /* 0x0ffffffe18187836 */ /* 0x002fcc0000000000 */
        /* <DEDUP_REMOVED lines=29> */
.L_x_76:
[----:B------:R-:W-:Y:S05]  /*77b0*/  BSYNC.RECONVERGENT B0 ;  /* 0x0000000000007941 */ /* 0x000fea0003800200 */
.L_x_75:
[----:B------:R-:W1:Y:S04]  /*77c0*/  SHFL.UP PT, R20, R23, 0x1, RZ ;  /* 0x0420000017147989 */ /* 0x000e6800000e00ff */
[----:B------:R-:W3:Y:S01]  /*77d0*/  SHFL.UP PT, R19, R18, 0x1, RZ ;  /* 0x0420000012137989 */ /* 0x000ee200000e00ff */
[----:B-1----:R-:W-:Y:S02]  /*77e0*/  SEL R20, R20, RZ, P5 ;  /* 0x000000ff14147207 */ /* 0x002fe40002800000 */
[----:B---3--:R-:W-:Y:S02]  /*77f0*/  SEL R19, R19, RZ, P5 ;  /* 0x000000ff13137207 */ /* 0x008fe40002800000 */
[----:B------:R-:W-:-:S05]  /*7800*/  IADD3 R20, P0, PT, R20, R23, RZ ;  /* 0x0000001714147210 */ /* 0x000fca0007f1e0ff */
[----:B------:R-:W-:Y:S01]  /*7810*/  IMAD.X R19, R19, 0x1, R18, P0 ;  /* 0x0000000113137824 */ /* 0x000fe200000e0612 */
        /* <DEDUP_REMOVED lines=32> */
.L_x_74:
        /* <DEDUP_REMOVED lines=17> */
.L_x_71:
[----:B------:R-:W3:Y:S01]  /*7b30*/  LDCU UR4, c[0x0][0xbe8] ;  /* 0x00017d00ff0477ac */ /* 0x000ee20008000800 */
[----:B------:R-:W-:Y:S01]  /*7b40*/  IMAD.MOV.U32 R22, RZ, RZ, -0x1 ;  /* 0xffffffffff167424 */ /* 0x000fe200078e00ff */
[----:B--2---:R-:W-:Y:S02]  /*7b50*/  MOV R21, 0xffffffff ;  /* 0xffffffff00157802 */ /* 0x004fe40000000f00 */
[----:B---3--:R-:W-:-:S13]  /*7b60*/  ISETP.GE.AND P0, PT, R11, UR4, PT ;  /* 0x000000040b007c0c */ /* 0x008fda000bf06270 */
[----:B------:R-:W-:Y:S05]  /*7b70*/  @P0 BRA `(.L_x_70) ;  /* 0x0000000000e80947 */ /* 0x000fea0003800000 */
[----:B------:R-:W2:Y:S01]  /*7b80*/  LDC R17, c[0x0][0xb98] ;  /* 0x0002e600ff117b82 */ /* 0x000ea20000000800 */
[----:B-1----:R-:W-:-:S04]  /*7b90*/  IADD3 R24, P0, PT, -R10, UR18, RZ ;  /* 0x000000120a187c10 */ /* 0x002fc8000ff1e1ff */
[----:B------:R-:W-:-:S03]  /*7ba0*/  IADD3.X R20, PT, PT, ~R9, UR17, RZ, P0, !PT ;  /* 0x0000001109147c10 */ /* 0x000fc600087fe5ff */
[----:B------:R-:W1:Y:S08]  /*7bb0*/  LDC R25, c[0x0][0xb88] ;  /* 0x0002e200ff197b82 */ /* 0x000e700000000800 */
[----:B------:R-:W3:Y:S01]  /*7bc0*/  LDC R23, c[0x0][0xbdc] ;  /* 0x0002f700ff177b82 */ /* 0x000ee20000000800 */
[-CC-:B--2---:R-:W-:Y:S02]  /*7bd0*/  SHF.R.U32.HI R26, RZ, R17.reuse, R20.reuse ;  /* 0x00000011ff1a7219 */ /* 0x184fe40000011614 */
[----:B------:R-:W-:-:S02]  /*7be0*/  SHF.R.U64 R17, R24, R17, R20 ;  /* 0x0000001118117219 */ /* 0x000fc40000001214 */
[-CC-:B-1----:R-:W-:Y:S02]  /*7bf0*/  SHF.R.U32.HI R22, RZ, R25.reuse, R26.reuse ;  /* 0x00000019ff167219 */ /* 0x182fe4000001161a */
        /* <DEDUP_REMOVED lines=29> */
.L_x_78:
[----:B------:R-:W-:Y:S02]  /*7dd0*/  MOV R2, 0x7df0 ;  /* 0x00007df000027802 */ /* 0x000fe40000000f00 */
[----:B-----5:R-:W-:Y:S05]  /*7de0*/  CALL.REL.NOINC `(.L_x_63) ;  /* 0x000000a000dc7944 */ /* 0x020fea0003c00000 */
[----:B------:R-:W-:-:S05]  /*7df0*/  IADD3 R23, PT, PT, -R21, RZ, RZ ;  /* 0x000000ff15177210 */ /* 0x000fca0007ffe1ff */
[----:B------:R-:W-:-:S07]  /*7e00*/  IMAD R23, R20, R23, R22 ;  /* 0x0000001714177224 */ /* 0x000fce00078e0216 */
.L_x_79:
[----:B------:R-:W1:Y:S01]  /*7e10*/  LDC R20, c[0x0][0xbdc] ;  /* 0x0002f700ff147b82 */ /* 0x000e620000000800 */
[----:B------:R-:W-:Y:S02]  /*7e20*/  LOP3.LUT R17, R17, UR22, RZ, 0xc0, !PT ;  /* 0x0000001611117c12 */ /* 0x000fe4000f8ec0ff */
[----:B------:R-:W-:-:S05]  /*7e30*/  PLOP3.LUT P1, PT, PT, PT, PT, 0x8, 0x80 ;  /* 0x000000000080781c */ /* 0x000fca0003f2e170 */
[----:B------:R-:W2:Y:S08]  /*7e40*/  LDC R2, c[0x0][0xb80] ;  /* 0x0002e000ff027b82 */ /* 0x000eb00000000800 */
[----:B------:R-:W3:Y:S08]  /*7e50*/  LDC R3, c[0x0][0xb90] ;  /* 0x0002e400ff037b82 */ /* 0x000ef00000000800 */
[----:B------:R-:W4:Y:S01]  /*7e60*/  LDC R22, c[0x0][0xbe0] ;  /* 0x0002f800ff167b82 */ /* 0x000f220000000800 */
[----:B-1----:R-:W-:-:S02]  /*7e70*/  SHF.L.U32 R20, R21, R20, RZ ;  /* 0x0000001415147219 */ /* 0x002fc400000006ff */
[----:B------:R-:W-:-:S05]  /*7e80*/  LOP3.LUT R21, R26, UR12, RZ, 0xc0, !PT ;  /* 0x0000000c1a157c12 */ /* 0x000fca000f8ec0ff */
[----:B------:R-:W-:Y:S02]  /*7e90*/  IMAD.IADD R20, R21, 0x1, R20 ;  /* 0x0000000115147824 */ /* 0x000fe400078e0214 */
[----:B--2---:R-:W-:Y:S02]  /*7ea0*/  IMAD R17, R23, R2, R17 ;  /* 0x0000000217117224 */ /* 0x004fe400078e0211 */
[----:B------:R-:W-:Y:S02]  /*7eb0*/  IMAD.MOV.U32 R21, RZ, RZ, R11 ;  /* 0x000000ffff157224 */ /* 0x000fe400078e000b */
[----:B---3--:R-:W-:Y:S02]  /*7ec0*/  IMAD R20, R20, R3, UR30 ;  /* 0x0000001e14147e24 */ /* 0x008fe4000f8e0203 */
[----:B------:R-:W-:Y:S01]  /*7ed0*/  IMAD.MOV.U32 R3, RZ, RZ, 0x1 ;  /* 0x00000001ff037424 */ /* 0x000fe200078e00ff */
[----:B----4-:R-:W-:-:S04]  /*7ee0*/  ISETP.NE.AND P0, PT, R22, 0x1, PT ;  /* 0x000000011600780c */ /* 0x010fc80003f05270 */
[----:B------:R-:W-:Y:S02]  /*7ef0*/  SEL R2, R20, R17, !P0 ;  /* 0x0000001114027207 */ /* 0x000fe40004000000 */
[----:B------:R-:W-:Y:S02]  /*7f00*/  SEL R22, R17, R20, !P0 ;  /* 0x0000001411167207 */ /* 0x000fe40004000000 */
[----:B------:R-:W-:Y:S02]  /*7f10*/  P2R R17, PR, RZ, 0x2 ;  /* 0x00000002ff117803 */ /* 0x000fe40000000000 */
.L_x_70:
[----:B------:R-:W-:-:S09]  /*7f20*/  UISETP.NE.AND UP0, UPT, UR37, 0x1, UPT ;  /* 0x000000012500788c */ /* 0x000fd2000bf05270 */
[----:B------:R-:W-:Y:S05]  /*7f30*/  BRA.U !UP0, `(.L_x_80) ;  /* 0x0000000108047547 */ /* 0x000fea000b800000 */
[----:B------:R-:W-:Y:S05]  /*7f40*/  BPT.TRAP 0x1 ;  /* 0x000000040000795c */ /* 0x000fea0000300000 */
.L_x_80:
[----:B------:R-:W2:Y:S01]  /*7f50*/  S2UR UR4, SR_CgaCtaId ;  /* 0x00000000000479c3 */ /* 0x000ea20000008800 */
[----:B------:R-:W-:Y:S01]  /*7f60*/  UMOV UR5, 0x400 ;  /* 0x0000040000057882 */ /* 0x000fe20000000000 */
[----:B------:R-:W-:Y:S02]  /*7f70*/  SHF.L.U32 R20, R0, 0x1f, RZ ;  /* 0x0000001f00147819 */ /* 0x000fe400000006ff */
[----:B------:R-:W-:Y:S02]  /*7f80*/  ISETP.NE.AND P1, PT, R14, R21, PT ;  /* 0x000000150e00720c */ /* 0x000fe40003f25270 */
[----:B------:R-:W-:-:S04]  /*7f90*/  ISETP.NE.AND P2, PT, R17, RZ, PT ;  /* 0x000000ff1100720c */ /* 0x000fc80003f45270 */
[----:B------:R-:W-:Y:S01]  /*7fa0*/  ISETP.NE.AND P2, PT, R14, R21, !P2 ;  /* 0x000000150e00720c */ /* 0x000fe20005745270 */
[----:B------:R-:W-:-:S06]  /*7fb0*/  VIADD R14, R16, 0x1 ;  /* 0x00000001100e7836 */ /* 0x000fcc0000000000 */
[----:B------:R-:W-:Y:S01]  /*7fc0*/  @!P1 IMAD.MOV R14, RZ, RZ, R16 ;  /* 0x000000ffff0e9224 */ /* 0x000fe200078e0210 */
[----:B--2---:R-:W-:-:S04]  /*7fd0*/  ULEA UR4, UR4, UR5, 0x18 ;  /* 0x0000000504047291 */ /* 0x004fc8000f8ec0ff */
[----:B------:R-:W-:-:S09]  /*7fe0*/  ULEA UR4, UR23, UR4, 0x3 ;  /* 0x0000000417047291 */ /* 0x000fd2000f8e18ff */
[----:B------:R-:W2:Y:S02]  /*7ff0*/  SYNCS.PHASECHK.TRANS64.TRYWAIT P0, [UR4+0xe0], R20 ;  /* 0x0000e014ff0075a7 */ /* 0x000ea40008001104 */
[----:B--2---:R-:W-:Y:S05]  /*8000*/  @!P0 BRA `(.L_x_81) ;  /* 0x0000009000c48947 */ /* 0x004fea0003800000 */
.L_x_242:
[----:B------:R-:W-:Y:S02]  /*8010*/  ELECT P0, URZ, PT ;  /* 0x0000000000ff782f */ /* 0x000fe40003800000 */
[----:B------:R-:W-:Y:S01]  /*8020*/  ISETP.NE.AND P1, PT, R17, RZ, PT ;  /* 0x000000ff1100720c */ /* 0x000fe20003f25270 */
[----:B------:R-:W-:Y:S03]  /*8030*/  BSSY.RECONVERGENT B0, `(.L_x_82) ;  /* 0x0000015000007945 */ /* 0x000fe60003800200 */
[----:B------:R-:W-:-:S04]  /*8040*/  SEL R14, R14, RZ, !P1 ;  /* 0x000000ff0e0e7207 */ /* 0x000fc80004800000 */
[----:B------:R-:W-:-:S03]  /*8050*/  PRMT R16, R14, 0x7610, R16 ;  /* 0x000076100e107816 */ /* 0x000fc60000000010 */
[----:B------:R-:W-:Y:S05]  /*8060*/  @!P0 BRA `(.L_x_83) ;  /* 0x0000000000448947 */ /* 0x000fea0003800000 */
[----:B------:R-:W-:Y:S01]  /*8070*/  UIMAD UR5, UR23, 0x14, UR36 ;  /* 0x00000014170578a4 */ /* 0x000fe2000f8e0224 */
[----:B------:R-:W-:-:S04]  /*8080*/  SEL R17, RZ, 0x1, !P2 ;  /* 0x00000001ff117807 */ /* 0x000fc80005000000 */
[----:B------:R-:W-:-:S04]  /*8090*/  PRMT R17, R17, 0x5410, R16 ;  /* 0x0000541011117816 */ /* 0x000fc80000000010 */
        /* <DEDUP_REMOVED lines=10> */
[----:B----4-:R-:W4:Y:S01]  /*8140*/  FENCE.VIEW.ASYNC.S ;  /* 0x00000000000073c6 */ /* 0x010f220000000000 */
[----:B------:R-:W-:Y:S05]  /*8150*/  BRA.U !UP0, `(.L_x_84) ;  /* 0x0000000108047547 */ /* 0x000fea000b800000 */
[----:B------:R-:W-:Y:S05]  /*8160*/  BPT.TRAP 0x1 ;  /* 0x000000040000795c */ /* 0x000fea0000300000 */
.L_x_84:
[----:B----4-:R-:W-:Y:S01]  /*8170*/  SYNCS.ARRIVE.TRANS64.A1T0 RZ, [UR4+0xa0], RZ ;  /* 0x0000a0ffffff79a7 */ /* 0x010fe20008100004 */
.L_x_83:
[----:B------:R-:W-:Y:S05]  /*8180*/  BSYNC.RECONVERGENT B0 ;  /* 0x0000000000007941 */ /* 0x000fea0003800200 */
.L_x_82:
[----:B------:R-:W-:Y:S01]  /*8190*/  UIADD3 UR23, UPT, UPT, UR23, 0x1, URZ ;  /* 0x0000000117177890 */ /* 0x000fe2000fffe0ff */
[----:B------:R-:W-:Y:S02]  /*81a0*/  VIADD R15, R15, 0x1 ;  /* 0x000000010f0f7836 */ /* 0x000fe40000000000 */
[----:B------:R-:W-:Y:S01]  /*81b0*/  IMAD.MOV.U32 R14, RZ, RZ, R21 ;  /* 0x000000ffff0e7224 */ /* 0x000fe200078e0015 */
[----:B------:R-:W-:Y:S02]  /*81c0*/  UISETP.NE.AND UP0, UPT, UR23, 0x8, UPT ;  /* 0x000000081700788c */ /* 0x000fe4000bf05270 */
[----:B------:R-:W-:Y:S02]  /*81d0*/  ISETP.NE.AND P0, PT, R15, 0x4, PT ;  /* 0x000000040f00780c */ /* 0x000fe40003f05270 */
[----:B------:R-:W-:Y:S02]  /*81e0*/  USEL UR4, URZ, 0x1, UP0 ;  /* 0x00000001ff047887 */ /* 0x000fe40008000000 */
[----:B------:R-:W-:-:S04]  /*81f0*/  USEL UR23, UR23, URZ, UP0 ;  /* 0x000000ff17177287 */ /* 0x000fc80008000000 */
[----:B------:R-:W-:-:S05]  /*8200*/  LOP3.LUT R0, R0, UR4, RZ, 0x3c, !PT ;  /* 0x0000000400007c12 */ /* 0x000fca000f8e3cff */
[----:B------:R-:W-:Y:S05]  /*8210*/  @!P0 EXIT ;  /* 0x000000000000894d */ /* 0x000fea0003800000 */
[----:B------:R-:W-:Y:S05]  /*8220*/  BRA `(.L_x_85) ;  /* 0xffffffe400187947 */ /* 0x000fea000383ffff */
.L_x_52:
[----:B------:R-:W-:-:S09]  /*8230*/  UISETP.NE.AND UP0, UPT, UR37, 0x3, UPT ;  /* 0x000000032500788c */ /* 0x000fd2000bf05270 */
[----:B------:R-:W-:Y:S05]  /*8240*/  BRA.U UP0, `(.L_x_86) ;  /* 0x0000001100cc7547 */ /* 0x000fea000b800000 */
[----:B------:R-:W-:-:S08]  /*8250*/  NOP ;  /* 0x0000000000007918 */ /* 0x000fd00000000000 */
[----:B-12--5:R-:W1:-:S00]  /*8260*/  USETMAXREG.DEALLOC.CTAPOOL 0x88 ;  /* 0x00000088000079c8 */ /* 0x026e4000080e0500 */
[----:B-1----:R-:W1:Y:S01]  /*8270*/  LDC.64 R22, c[0x0][0x390] ;  /* 0x0000e400ff167b82 */ /* 0x002e620000000a00 */
[----:B------:R-:W-:Y:S02]  /*8280*/  HFMA2 R20, -RZ, RZ, 0, 0 ;  /* 0x00000000ff147431 */ /* 0x000fe400000001ff */
[----:B------:R-:W-:Y:S01]  /*8290*/  IMAD.MOV.U32 R21, RZ, RZ, 0x1 ;  /* 0x00000001ff157424 */ /* 0x000fe200078e00ff */
[----:B------:R-:W-:Y:S01]  /*82a0*/  PRMT R4, RZ, 0x7610, R4 ;  /* 0x00007610ff047816 */ /* 0x000fe20000000004 */
[----:B------:R-:W2:Y:S03]  /*82b0*/  LDCU UR26, c[0x0][0x880] ;  /* 0x00011000ff1a77ac */ /* 0x000ea60008000800 */
[----:B------:R-:W3:Y:S01]  /*82c0*/  LDC.64 R10, c[0x0][0xb08] ;  /* 0x0002c200ff0a7b82 */ /* 0x000ee20000000a00 */
[----:B------:R-:W4:Y:S01]  /*82d0*/  LDCU.64 UR6, c[0x0][0x888] ;  /* 0x00011100ff0677ac */ /* 0x000f220008000a00 */
[----:B------:R-:W-:-:S02]  /*82e0*/  USEL UR25, URZ, 0x1, UP4 ;  /* 0x00000001ff197887 */ /* 0x000fc4000a000000 */
[----:B------:R-:W-:-:S04]  /*82f0*/  UPLOP3.LUT UP1, UPT, UPT, UPT, UPT, 0x40, 0x4 ;  /* 0x000000000004789c */ /* 0x000fc80003f2e870 */
[----:B------:R-:W1:Y:S01]  /*8300*/  LDC.64 R8, c[0x0][0xb10] ;  /* 0x0002c400ff087b82 */ /* 0x000e620000000a00 */
[----:B------:R-:W-:-:S07]  /*8310*/  UMOV UR5, URZ ;  /* 0x000000ff00057c82 */ /* 0x000fce0008000000 */
[----:B--2---:R-:W1:Y:S02]  /*8320*/  LDC.64 R2, c[0x0][0x890] ;  /* 0x00022400ff027b82 */ /* 0x004e640000000a00 */
.L_x_120:
[----:B--2---:R-:W-:Y:S04]  /*8330*/  LOP3.LUT R0, R4, 0xffff, RZ, 0xc0, !PT ;  /* 0x0000ffff04007812 */ /* 0x004fe800078ec0ff */
[----:B------:R-:W-:Y:S04]  /*8340*/  SHF.R.U32.HI R0, RZ, 0x1, R0 ;  /* 0x00000001ff007819 */ /* 0x000fe80000011600 */
[----:B------:R-:W-:Y:S05]  /*8350*/  LOP3.LUT R0, R0, 0xffff, RZ, 0xc0, !PT ;  /* 0x0000ffff00007812 */ /* 0x000fea00078ec0ff */
[----:B------:R-:W-:Y:S05]  /*8360*/  IMAD R0, R0, 0x4925, RZ ;  /* 0x0000492500007824 */ /* 0x000fea00078e02ff */
[----:B------:R-:W-:Y:S04]  /*8370*/  SHF.R.U32.HI R0, RZ, 0x11, R0 ;  /* 0x00000011ff007819 */ /* 0x000fe80000011600 */
[----:B------:R-:W-:Y:S05]  /*8380*/  PRMT R0, R0, 0x9910, RZ ;  /* 0x0000991000007816 */ /* 0x000fea00000000ff */
[----:B------:R-:W-:Y:S04]  /*8390*/  IMAD R0, R0, 0xe, RZ ;  /* 0x0000000e00007824 */ /* 0x000fe800078e02ff */
[----:B------:R-:W-:Y:S05]  /*83a0*/  IMAD.MOV R0, RZ, RZ, -R0 ;  /* 0x000000ffff007224 */ /* 0x000fea00078e0a00 */
[----:B------:R-:W-:Y:S05]  /*83b0*/  PRMT R5, R0, 0x7710, RZ ;  /* 0x0000771000057816 */ /* 0x000fea00000000ff */
[----:B------:R-:W-:Y:S05]  /*83c0*/  IMAD.IADD R5, R5, 0x1, R4 ;  /* 0x0000000105057824 */ /* 0x000fea00078e0204 */
[----:B------:R-:W-:Y:S11]  /*83d0*/  R2UR UR4, R5 ;  /* 0x00000000050472ca */ /* 0x000ff600000e0000 */
[----:B------:R-:W-:Y:S02]  /*83e0*/  @!UPT UIADD3 URZ, UPT, UPT, URZ, URZ, URZ ;  /* 0x000000fffffff290 */ /* 0x000fe4000fffe0ff */
[----:B------:R-:W-:Y:S06]  /*83f0*/  ULOP3.LUT UR4, UR4, 0xffff, URZ, 0xc0, !UPT ;  /* 0x0000ffff04047892 */ /* 0x000fec000f8ec0ff */
[----:B------:R-:W-:Y:S02]  /*8400*/  IMAD.U32 R4, RZ, RZ, UR4 ;  /* 0x00000004ff047e24 */ /* 0x000fe4000f8e00ff */
[----:B------:R-:W-:Y:S03]  /*8410*/  IMAD.U32 R0, RZ, RZ, UR4 ;  /* 0x00000004ff007e24 */ /* 0x000fe6000f8e00ff */
[----:B------:R-:W-:Y:S04]  /*8420*/  LEA R4, P0, R4, UR22, 0x7 ;  /* 0x0000001604047c11 */ /* 0x000fe8000f8038ff */
[----:B------:R-:W-:Y:S02]  /*8430*/  LEA.HI.X R5, R0, UR23, RZ, 0x7, P0 ;  /* 0x0000001700057c11 */ /* 0x000fe400080f3cff */
[----:B------:R-:W-:Y:S02]  /*8440*/  R2UR UR28, R4 ;  /* 0x00000000041c72ca */ /* 0x000fe400000e0000 */
[----:B------:R-:W-:Y:S01]  /*8450*/  R2UR UR29, R5 ;  /* 0x00000000051d72ca */ /* 0x000fe200000e0000 */
[----:B------:R-:W-:Y:S03]  /*8460*/  @!UPT UIADD3 URZ, UPT, UPT, URZ, URZ, URZ ;  /* 0x000000fffffff290 */ /* 0x000fe6000fffe0ff */
[----:B------:R-:W-:Y:S11]  /*8470*/  BRA.U UP1, `(.L_x_87) ;  /* 0x0000000501107547 */ /* 0x000ff6000b800000 */
[----:B------:R-:W2:Y:S01]  /*8480*/  S2R R0, SR_LANEID ;  /* 0x0000000000007919 */ /* 0x000ea20000000000 */
[----:B------:R-:W-:Y:S02]  /*8490*/  MOV R4, 0x400 ;  /* 0x0000040000047802 */ /* 0x000fe40000000f00 */
[----:B------:R-:W-:Y:S01]  /*84a0*/  ELECT P0, URZ, PT ;  /* 0x0000000000ff782f */ /* 0x000fe20003800000 */
[----:B------:R-:W-:Y:S01]  /*84b0*/  BSSY.RECONVERGENT B0, `(.L_x_88) ;  /* 0x0000037000007945 */ /* 0x000fe20003800200 */
[----:B------:R-:W5:Y:S02]  /*84c0*/  S2R R19, SR_CgaCtaId ;  /* 0x0000000000137919 */ /* 0x000f640000008800 */
[----:B-----5:R-:W-:Y:S01]  /*84d0*/  LEA R19, R19, R4, 0x18 ;  /* 0x0000000413137211 */ /* 0x020fe200078ec0ff */
[----:B--2---:R-:W-:Y:S05]  /*84e0*/  IMAD.SHL.U32 R0, R0, 0x4, RZ ;  /* 0x0000000400007824 */ /* 0x004fea00078e00ff */
[----:B------:R-:W-:Y:S03]  /*84f0*/  IADD3 R18, PT, PT, R0, 0x380, R19 ;  /* 0x0000038000127810 */ /* 0x000fe60007ffe013 */
[----:B------:R-:W-:Y:S05]  /*8500*/  @!P0 BRA `(.L_x_89) ;  /* 0x0000000000c48947 */ /* 0x000fea0003800000 */
[----:B-1----:R-:W-:Y:S01]  /*8510*/  ISETP.NE.U32.AND P0, PT, R8, RZ, PT ;  /* 0x000000ff0800720c */ /* 0x002fe20003f05070 */
[----:B------:R-:W-:Y:S01]  /*8520*/  IMAD.WIDE R12, R17, 0xc, R22 ;  /* 0x0000000c110c7825 */ /* 0x000fe200078e0216 */
[----:B---3--:R-:W-:Y:S01]  /*8530*/  ISETP.NE.U32.AND P1, PT, R10, RZ, PT ;  /* 0x000000ff0a00720c */ /* 0x008fe20003f25070 */
[----:B------:R-:W1:Y:S01]  /*8540*/  S2UR UR4, SR_CgaCtaId ;  /* 0x00000000000479c3 */ /* 0x000e620000008800 */
[----:B------:R-:W-:Y:S01]  /*8550*/  ISETP.NE.AND.EX P0, PT, R9, RZ, PT, P0 ;  /* 0x000000ff0900720c */ /* 0x000fe20003f05300 */
[----:B------:R-:W-:Y:S01]  /*8560*/  UMOV UR8, 0x400 ;  /* 0x0000040000087882 */ /* 0x000fe20000000000 */
[----:B------:R-:W2:Y:S01]  /*8570*/  LDG.E R28, desc[UR50][R12.64] ;  /* 0x000000320c1c7981 */ /* 0x000ea2000c1e1900 */
[----:B------:R-:W-:Y:S10]  /*8580*/  ISETP.NE.AND.EX P1, PT, R11, RZ, PT, P1 ;  /* 0x000000ff0b00720c */ /* 0x000ff40003f25310 */
[----:B------:R-:W3:Y:S08]  /*8590*/  @P0 LDC.64 R4, c[0x0][0xb10] ;  /* 0x0002c400ff040b82 */ /* 0x000ef00000000a00 */
[----:B------:R-:W5:Y:S01]  /*85a0*/  @P1 LDC.64 R6, c[0x0][0xb08] ;  /* 0x0002c200ff061b82 */ /* 0x000f620000000a00 */
[----:B--2---:R-:W-:Y:S01]  /*85b0*/  SHF.R.S32.HI R29, RZ, 0x1f, R28 ;  /* 0x0000001fff1d7819 */ /* 0x004fe2000001141c */
[C---:B---3--:R-:W-:Y:S01]  /*85c0*/  @P0 IMAD.WIDE R4, R17.reuse, 0x8, R4 ;  /* 0x0000000811040825 */ /* 0x048fe200078e0204 */
[----:B-1----:R-:W-:Y:S03]  /*85d0*/  ULEA UR4, UR4, UR8, 0x18 ;  /* 0x0000000804047291 */ /* 0x002fe6000f8ec0ff */
[----:B-----5:R-:W-:Y:S01]  /*85e0*/  @P1 IMAD.WIDE R6, R17, 0x8, R6 ;  /* 0x0000000811061825 */ /* 0x020fe200078e0206 */
[----:B------:R-:W2:Y:S01]  /*85f0*/  @P0 LDG.E.64 R30, desc[UR50][R4.64] ;  /* 0x00000032041e0981 */ /* 0x000ea2000c1e1b00 */
[----:B------:R-:W-:Y:S03]  /*8600*/  UIADD3 UR8, UPT, UPT, UR4, 0x380, URZ ;  /* 0x0000038004087890 */ /* 0x000fe6000fffe0ff */
[----:B------:R1:W3:Y:S04]  /*8610*/  @P1 LDG.E.64 R26, desc[UR50][R6.64] ;  /* 0x00000032061a1981 */ /* 0x0002e8000c1e1b00 */
[----:B------:R-:W-:Y:S04]  /*8620*/  STS [UR4+0x3b0], RZ ;  /* 0x0003b0ffff007988 */ /* 0x000fe80008000804 */
[----:B------:R5:W4:Y:S04]  /*8630*/  LDG.E R5, desc[UR50][R12.64+0x4] ;  /* 0x000004320c057981 */ /* 0x000b28000c1e1900 */
[----:B-1----:R-:W1:Y:S01]  /*8640*/  LDS R7, [UR4+0x39c] ;  /* 0x00039c04ff077984 */ /* 0x002e620008000800 */
[----:B------:R-:W-:Y:S05]  /*8650*/  IMAD.U32 R6, RZ, RZ, UR8 ;  /* 0x00000008ff067e24 */ /* 0x000fea000f8e00ff */
[----:B-----5:R-:W-:Y:S05]  /*8660*/  SHF.R.U64 R12, R6, 0x4, RZ ;  /* 0x00000004060c7819 */ /* 0x020fea00000012ff */
[----:B------:R-:W-:Y:S04]  /*8670*/  STS [UR4+0x390], R12 ;  /* 0x0003900cff007988 */ /* 0x000fe80008000804 */
[----:B------:R-:W-:Y:S01]  /*8680*/  STS [UR4+0x394], R12 ;  /* 0x0003940cff007988 */ /* 0x000fe20008000804 */
[----:B------:R-:W-:Y:S02]  /*8690*/  @!P0 IMAD.MOV.U32 R30, RZ, RZ, R28 ;  /* 0x000000ffff1e8224 */ /* 0x000fe400078e001c */
[----:B------:R-:W-:Y:S01]  /*86a0*/  @!P0 IMAD.MOV.U32 R31, RZ, RZ, R29 ;  /* 0x000000ffff1f8224 */ /* 0x000fe200078e001d */
[----:B---3--:R-:W-:Y:S04]  /*86b0*/  @P1 STS.64 [UR4+0x380], R26 ;  /* 0x0003801aff001988 */ /* 0x008fe80008000a04 */
[----:B--2---:R-:W-:Y:S04]  /*86c0*/  SHF.L.U64.HI R16, R30, 0x1, R31 ;  /* 0x000000011e107819 */ /* 0x004fe8000001021f */
[----:B------:R-:W-:Y:S04]  /*86d0*/  LOP3.LUT R16, R16, 0x1fffffff, RZ, 0xc0, !PT ;  /* 0x1fffffff10107812 */ /* 0x000fe800078ec0ff */
[----:B------:R-:W-:Y:S04]  /*86e0*/  SHF.R.U32.HI R4, RZ, 0x4, R16 ;  /* 0x00000004ff047819 */ /* 0x000fe80000011610 */
[----:B-1----:R-:W-:Y:S02]  /*86f0*/  LOP3.LUT R25, R7, 0xf, R4, 0xb8, !PT ;  /* 0x0000000f07197812 */ /* 0x002fe400078eb804 */
[----:B------:R-:W-:Y:S03]  /*8700*/  CS2R R6, SRZ ;  /* 0x0000000000067805 */ /* 0x000fe6000001ff00 */
[----:B------:R1:W-:Y:S01]  /*8710*/  STS [UR4+0x39c], R25 ;  /* 0x00039c19ff007988 */ /* 0x0003e20008000804 */
[----:B----4-:R-:W-:Y:S03]  /*8720*/  VIADD R5, R5, 0xffffffff ;  /* 0xffffffff05057836 */ /* 0x010fe60000000000 */
[----:B------:R-:W2:Y:S01]  /*8730*/  LDS R4, [UR4+0x39c] ;  /* 0x00039c04ff047984 */ /* 0x000ea20008000800 */
[----:B-1----:R-:W-:Y:S05]  /*8740*/  IMAD.SHL.U32 R25, R30, 0x2, RZ ;  /* 0x000000021e197824 */ /* 0x002fea00078e00ff */
[----:B------:R-:W-:Y:S04]  /*8750*/  LOP3.LUT R25, R25, 0xfffffffe, RZ, 0xc0, !PT ;  /* 0xfffffffe19197812 */ /* 0x000fe800078ec0ff */
[----:B------:R-:W-:Y:S05]  /*8760*/  SHF.R.U64 R16, R25, 0x4, R16 ;  /* 0x0000000419107819 */ /* 0x000fea0000001210 */
[----:B------:R-:W-:Y:S01]  /*8770*/  STS [UR4+0x38c], R16 ;  /* 0x00038c10ff007988 */ /* 0x000fe20008000804 */
[----:B--2---:R-:W-:Y:S05]  /*8780*/  LOP3.LUT R32, R4, 0xf0, RZ, 0xb8, !PT ;  /* 0x000000f004207812 */ /* 0x004fea00078eb8ff */
[----:B------:R-:W-:Y:S04]  /*8790*/  STS [UR4+0x39c], R32 ;  /* 0x00039c20ff007988 */ /* 0x000fe80008000804 */
[----:B------:R-:W1:Y:S02]  /*87a0*/  LDS R4, [UR4+0x39c] ;  /* 0x00039c04ff047984 */ /* 0x000e640008000800 */
[----:B-1----:R-:W-:Y:S01]  /*87b0*/  LOP3.LUT R13, R4, 0xf00, RZ, 0xb8, !PT ;  /* 0x00000f00040d7812 */ /* 0x002fe200078eb8ff */
[----:B------:R-:W-:Y:S04]  /*87c0*/  VIADD R4, R28, 0xffffffff ;  /* 0xffffffff1c047836 */ /* 0x000fe80000000000 */
[----:B------:R-:W-:Y:S04]  /*87d0*/  STS.64 [UR4+0x398], R12 ;  /* 0x0003980cff007988 */ /* 0x000fe80008000a04 */
[----:B------:R-:W1:Y:S04]  /*87e0*/  LDS R24, [UR4+0x39c] ;  /* 0x00039c04ff187984 */ /* 0x000e680008000800 */
[----:B------:R2:W-:Y:S01]  /*87f0*/  STS.128 [UR4+0x3a0], R4 ;  /* 0x0003a004ff007988 */ /* 0x0005e20008000c04 */
[----:B-1----:R-:W-:Y:S05]  /*8800*/  LOP3.LUT R24, R24, 0xf000, RZ, 0xb8, !PT ;  /* 0x0000f00018187812 */ /* 0x002fea00078eb8ff */
[----:B------:R2:W-:Y:S02]  /*8810*/  STS [UR4+0x39c], R24 ;  /* 0x00039c18ff007988 */ /* 0x0005e40008000804 */
.L_x_89:
[----:B----4-:R-:W-:Y:S05]  /*8820*/  BSYNC.RECONVERGENT B0 ;  /* 0x0000000000007941 */ /* 0x010fea0003800200 */
.L_x_88:
[----:B------:R-:W-:Y:S01]  /*8830*/  NOP ;  /* 0x0000000000007918 */ /* 0x000fe20000000000 */
[----:B------:R-:W4:Y:S01]  /*8840*/  LDS R18, [R18] ;  /* 0x0000000012127984 */ /* 0x000f220000000800 */
[----:B--2---:R-:W-:Y:S01]  /*8850*/  IADD3 R4, P0, PT, R0, UR28, RZ ;  /* 0x0000001c00047c10 */ /* 0x004fe2000ff1e0ff */
[----:B------:R-:W-:Y:S04]  /*8860*/  IMAD.U32 R0, RZ, RZ, UR25 ;  /* 0x00000019ff007e24 */ /* 0x000fe8000f8e00ff */
[----:B------:R-:W-:Y:S01]  /*8870*/  IMAD.X R5, RZ, RZ, UR29, P0 ;  /* 0x0000001dff057e24 */ /* 0x000fe200080e06ff */
[----:B------:R-:W-:Y:S04]  /*8880*/  SHF.L.U32 R6, R0, 0x1f, RZ ;  /* 0x0000001f00067819 */ /* 0x000fe800000006ff */
[----:B----4-:R2:W4:Y:S02]  /*8890*/  ATOMG.E.EXCH.STRONG.GPU PT, RZ, [R4], R18 ;  /* 0x0000001204ff73a8 */ /* 0x01052400041ee100 */
[----:B----4-:R-:W4:Y:S02]  /*88a0*/  SYNCS.PHASECHK.TRANS64.TRYWAIT P0, [R19+URZ+0x98], R6 ;  /* 0x00009806130075a7 */ /* 0x010f2400080011ff */
[----:B--2-4-:R-:W-:Y:S05]  /*88b0*/  @!P0 BRA `(.L_x_90) ;  /* 0x0000008800b08947 */ /* 0x014fea0003800000 */
.L_x_87:
[----:B-1----:R-:W-:Y:S04]  /*88c0*/  ISETP.NE.U32.AND P0, PT, R2, RZ, PT ;  /* 0x000000ff0200720c */ /* 0x002fe80003f05070 */
[----:B------:R-:W-:Y:S11]  /*88d0*/  ISETP.NE.AND.EX P0, PT, R3, RZ, PT, P0 ;  /* 0x000000ff0300720c */ /* 0x000ff60003f05300 */
[----:B------:R-:W-:Y:S02]  /*88e0*/  @!UPT UIADD3 URZ, UPT, UPT, URZ, URZ, URZ ;  /* 0x000000fffffff290 */ /* 0x000fe4000fffe0ff */
[----:B------:R-:W1:Y:S02]  /*88f0*/  @P0 LDC.64 R4, c[0x0][0x890] ;  /* 0x00022400ff040b82 */ /* 0x000e640000000a00 */
[----:B-1----:R-:W-:Y:S01]  /*8900*/  @P0 IMAD.WIDE R4, R17, 0x8, R4 ;  /* 0x0000000811040825 */ /* 0x002fe200078e0204 */
[----:B------:R-:W-:Y:S06]  /*8910*/  BRA.U UP1, `(.L_x_91) ;  /* 0x0000000101107547 */ /* 0x000fec000b800000 */
[----:B------:R-:W-:Y:S04]  /*8920*/  DEPBAR {5,4,3,2,1,0} ;  /* 0x0000003f0000791a */ /* 0x000fe80000000000 */
[----:B------:R-:W1:Y:S02]  /*8930*/  CCTL.E.C.LDCU.IV.DEEP [UR28] ;  /* 0x000000001c007540 */ /* 0x000e640009c08000 */
[----:B-1----:R1:W-:Y:S01]  /*8940*/  UTMACCTL.IV [UR28] ;  /* 0x000000001c0079b9 */ /* 0x0023e20008000000 */
[----:B------:R-:W-:Y:S01]  /*8950*/  NOP ;  /* 0x0000000000007918 */ /* 0x000fe20000000000 */
.L_x_91:
[----:B------:R-:W5:Y:S01]  /*8960*/  @P0 LDG.E.64 R4, desc[UR50][R4.64] ;  /* 0x0000003204040981 */ /* 0x000f62000c1e1b00 */
[----:B------:R-:W-:Y:S02]  /*8970*/  R2UR UR18, R15 ;  /* 0x000000000f1272ca */ /* 0x000fe400000e0000 */
[----:B------:R-:W-:Y:S01]  /*8980*/  R2UR UR19, R14 ;  /* 0x000000000e1372ca */ /* 0x000fe200000e0000 */
[----:B-----5:R-:W5:Y:S02]  /*8990*/  @P0 LD.E R0, desc[UR50][R4.64] ;  /* 0x0000003204000980 */ /* 0x020f64000c101900 */
[----:B-----5:R-:W-:Y:S01]  /*89a0*/  @P0 FSETP.NEU.AND P1, PT, R0, RZ, PT ;  /* 0x000000ff0000020b */ /* 0x020fe20003f2d000 */
[----:B------:R-:W-:Y:S01]  /*89b0*/  @!UPT UIADD3 URZ, UPT, UPT, URZ, URZ, URZ ;  /* 0x000000fffffff290 */ /* 0x000fe2000fffe0ff */
[----:B------:R-:W-:Y:S11]  /*89c0*/  @P0 BRA `(.L_x_92) ;  /* 0x00000000002c0947 */ /* 0x000ff60003800000 */
[----:B----4-:R-:W-:Y:S02]  /*89d0*/  ISETP.NE.U32.AND P0, PT, RZ, UR6, PT ;  /* 0x00000006ff007c0c */ /* 0x010fe4000bf05070 */
[----:B------:R-:W-:Y:S02]  /*89e0*/  FSETP.NEU.AND P1, PT, RZ, UR26, PT ;  /* 0x0000001aff007c0b */ /* 0x000fe4000bf2d000 */
[----:B------:R-:W-:Y:S11]  /*89f0*/  ISETP.NE.AND.EX P0, PT, RZ, UR7, PT, P0 ;  /* 0x00000007ff007c0c */ /* 0x000ff6000bf05300 */
[----:B------:R-:W-:Y:S02]  /*8a00*/  @!UPT UIADD3 URZ, UPT, UPT, URZ, URZ, URZ ;  /* 0x000000fffffff290 */ /* 0x000fe4000fffe0ff */
[----:B------:R-:W4:Y:S08]  /*8a10*/  @P0 LDC R0, c[0x0][0x898] ;  /* 0x00022600ff000b82 */ /* 0x000f300000000800 */
[----:B------:R-:W5:Y:S01]  /*8a20*/  @P0 LDC.64 R4, c[0x0][0x888] ;  /* 0x00022200ff040b82 */ /* 0x000f620000000a00 */
[----:B----4-:R-:W-:Y:S04]  /*8a30*/  @P0 IMAD R17, R17, R0, RZ ;  /* 0x0000000011110224 */ /* 0x010fe800078e02ff */
[----:B-----5:R-:W-:Y:S06]  /*8a40*/  @P0 IMAD.WIDE R4, R17, 0x4, R4 ;  /* 0x0000000411040825 */ /* 0x020fec00078e0204 */
[----:B------:R-:W4:Y:S02]  /*8a50*/  @P0 LDG.E R4, desc[UR50][R4.64] ;  /* 0x0000003204040981 */ /* 0x000f24000c1e1900 */
[----:B----4-:R-:W-:Y:S11]  /*8a60*/  @P0 FSETP.NEU.AND P1, PT, R4, RZ, PT ;  /* 0x000000ff0400020b */ /* 0x010ff60003f2d000 */
[----:B------:R-:W-:Y:S02]  /*8a70*/  @!UPT UIADD3 URZ, UPT, UPT, URZ, URZ, URZ ;  /* 0x000000fffffff290 */ /* 0x000fe4000fffe0ff */
.L_x_92:
[----:B------:R-:W-:Y:S01]  /*8a80*/  UISETP.NE.AND UP0, UPT, UR20, 0x4, UPT ;  /* 0x000000041400788c */ /* 0x000fe2000bf05270 */
[----:B------:R-:W-:Y:S01]  /*8a90*/  ELECT P0, URZ, PT ;  /* 0x0000000000ff782f */ /* 0x000fe20003800000 */
[----:B------:R-:W-:Y:S02]  /*8aa0*/  USHF.L.U32 UR18, UR18, 0x7, URZ ;  /* 0x0000000712127899 */ /* 0x000fe400080006ff */
[----:B------:R-:W-:Y:S01]  /*8ab0*/  USHF.L.U32 UR19, UR19, 0x7, URZ ;  /* 0x0000000713137899 */ /* 0x000fe200080006ff */
[----:B------:R-:W-:Y:S04]  /*8ac0*/  PLOP3.LUT P1, PT, P1, P0, PT, 0x80, 0x8 ;  /* 0x000000000008781c */ /* 0x000fe80000f21070 */
[----:B------:R-:W-:Y:S09]  /*8ad0*/  BRA.U UP0, `(.L_x_93) ;  /* 0x0000000100047547 */ /* 0x000ff2000b800000 */
[----:B-1--4-:R-:W-:Y:S05]  /*8ae0*/  BPT.TRAP 0x1 ;  /* 0x000000040000795c */ /* 0x012fea0000300000 */
.L_x_93:
[----:B------:R-:W5:Y:S01]  /*8af0*/  S2UR UR24, SR_CgaCtaId ;  /* 0x00000000001879c3 */ /* 0x000f620000008800 */
[----:B------:R-:W-:Y:S01]  /*8b00*/  UMOV UR21, 0x400 ;  /* 0x0000040000157882 */ /* 0x000fe20000000000 */
[----:B------:R-:W-:Y:S01]  /*8b10*/  SHF.L.U32 R5, R21, 0x1f, RZ ;  /* 0x0000001f15057819 */ /* 0x000fe200000006ff */
[----:B-----5:R-:W-:Y:S09]  /*8b20*/  ULEA UR21, UR24, UR21, 0x18 ;  /* 0x0000001518157291 */ /* 0x020ff2000f8ec0ff */
[----:B------:R-:W5:Y:S02]  /*8b30*/  SYNCS.PHASECHK.TRANS64.TRYWAIT P0, [UR21+0x70], R5 ;  /* 0x00007005ff0075a7 */ /* 0x000f640008001115 */
[----:B-----5:R-:W-:Y:S05]  /*8b40*/  @!P0 BRA `(.L_x_94) ;  /* 0x0000008800208947 */ /* 0x020fea0003800000 */
.L_x_244:
[----:B------:R-:W-:Y:S04]  /*8b50*/  BSSY.RECONVERGENT B0, `(.L_x_95) ;  /* 0x0000011000007945 */ /* 0x000fe80003800200 */
[----:B------:R-:W-:Y:S05]  /*8b60*/  @!P1 BRA `(.L_x_96) ;  /* 0x00000000003c9947 */ /* 0x000fea0003800000 */
[----:B------:R-:W-:Y:S02]  /*8b70*/  UIADD3 UR17, UPT, UPT, UR21, 0x50, URZ ;  /* 0x0000005015117890 */ /* 0x000fe4000fffe0ff */
[----:B------:R-:W-:Y:S01]  /*8b80*/  UIADD3 UR16, UPT, UPT, UR21, 0x1000, URZ ;  /* 0x0000100015107890 */ /* 0x000fe2000fffe0ff */
[----:B------:R-:W-:Y:S01]  /*8b90*/  UMOV UR12, 0x0 ;  /* 0x00000000000c7882 */ /* 0x000fe20000000000 */
[----:B------:R-:W-:Y:S01]  /*8ba0*/  UMOV UR13, 0x10000000 ;  /* 0x10000000000d7882 */ /* 0x000fe20000000000 */
[----:B------:R-:W-:Y:S02]  /*8bb0*/  UIADD3 UR10, UPT, UPT, UR18, 0x40, URZ ;  /* 0x00000040120a7890 */ /* 0x000fe4000fffe0ff */
[----:B------:R-:W-:Y:S01]  /*8bc0*/  UIADD3 UR8, UPT, UPT, UR21, 0x2000, URZ ;  /* 0x0000200015087890 */ /* 0x000fe2000fffe0ff */
[----:B------:R-:W-:Y:S03]  /*8bd0*/  UMOV UR11, UR19 ;  /* 0x00000013000b7c82 */ /* 0x000fe60008000000 */
[----:B------:R1:W-:Y:S01]  /*8be0*/  UTMALDG.2D [UR16], [UR28], desc[UR12] ;  /* 0x00000c101c0075b4 */ /* 0x0003e20008009000 */
[----:B------:R-:W-:Y:S01]  /*8bf0*/  UMOV UR9, UR17 ;  /* 0x0000001100097c82 */ /* 0x000fe20008000000 */
[----:B------:R-:W-:Y:S03]  /*8c00*/  UISETP.NE.AND UP0, UPT, UR20, 0x4, UPT ;  /* 0x000000041400788c */ /* 0x000fe6000bf05270 */
[----:B------:R1:W-:Y:S06]  /*8c10*/  UTMALDG.2D [UR8], [UR28], desc[UR12] ;  /* 0x00000c081c0075b4 */ /* 0x0003ec0008009000 */
[----:B-1----:R-:W-:Y:S05]  /*8c20*/  BRA.U UP0, `(.L_x_97) ;  /* 0x0000000100047547 */ /* 0x002fea000b800000 */
[----:B----4-:R-:W-:Y:S05]  /*8c30*/  BPT.TRAP 0x1 ;  /* 0x000000040000795c */ /* 0x010fea0000300000 */
.L_x_97:
[----:B------:R-:W-:Y:S04]  /*8c40*/  HFMA2 R0, -RZ, RZ, 0, 0.0078125 ;  /* 0x00002000ff007431 */ /* 0x000fe800000001ff */
[----:B------:R1:W-:Y:S03]  /*8c50*/  SYNCS.ARRIVE.TRANS64.RED.A0TR RZ, [UR21+0x50], R0 ;  /* 0x00005000ffff79a7 */ /* 0x0003e60008300415 */
.L_x_96:
[----:B-1--4-:R-:W-:Y:S05]  /*8c60*/  BSYNC.RECONVERGENT B0 ;  /* 0x0000000000007941 */ /* 0x012fea0003800200 */
.L_x_95:
[----:B------:R-:W-:Y:S09]  /*8c70*/  UISETP.NE.AND UP0, UPT, UR20, 0x4, UPT ;  /* 0x000000041400788c */ /* 0x000ff2000bf05270 */
[----:B------:R-:W-:Y:S05]  /*8c80*/  BRA.U UP0, `(.L_x_98) ;  /* 0x0000000100047547 */ /* 0x000fea000b800000 */
[----:B------:R-:W-:Y:S05]  /*8c90*/  BPT.TRAP 0x1 ;  /* 0x000000040000795c */ /* 0x000fea0000300000 */
.L_x_98:
[----:B------:R-:W-:Y:S04]  /*8ca0*/  UIADD3 UR4, UPT, UPT, UR21, 0x50, URZ ;  /* 0x0000005015047890 */ /* 0x000fe8000fffe0ff */
[----:B------:R-:W-:Y:S09]  /*8cb0*/  UPRMT UR4, UR24, 0x654, UR4 ;  /* 0x0000065418047896 */ /* 0x000ff20008000004 */
[----:B------:R-:W-:Y:S01]  /*8cc0*/  SYNCS.ARRIVE.TRANS64.RED.A1T0 RZ, [UR4], RZ ;  /* 0x000000ffffff79a7 */ /* 0x000fe20008100404 */
[----:B------:R-:W-:Y:S05]  /*8cd0*/  BRA.U UP0, `(.L_x_99) ;  /* 0x0000000100047547 */ /* 0x000fea000b800000 */
[----:B------:R-:W-:Y:S05]  /*8ce0*/  BPT.TRAP 0x1 ;  /* 0x000000040000795c */ /* 0x000fea0000300000 */
.L_x_99:
[----:B------:R-:W1:Y:S02]  /*8cf0*/  SYNCS.PHASECHK.TRANS64.TRYWAIT P0, [UR21+0x78], R5 ;  /* 0x00007805ff0075a7 */ /* 0x000e640008001115 */
[----:B-1----:R-:W-:Y:S05]  /*8d00*/  @!P0 BRA `(.L_x_100) ;  /* 0x0000008400c88947 */ /* 0x002fea0003800000 */
.L_x_246:
[----:B------:R-:W-:Y:S04]  /*8d10*/  BSSY.RECONVERGENT B0, `(.L_x_101) ;  /* 0x0000012000007945 */ /* 0x000fe80003800200 */
[----:B------:R-:W-:Y:S05]  /*8d20*/  @!P1 BRA `(.L_x_102) ;  /* 0x0000000000409947 */ /* 0x000fea0003800000 */
[----:B------:R-:W-:Y:S02]  /*8d30*/  UIADD3 UR13, UPT, UPT, UR21, 0x58, URZ ;  /* 0x00000058150d7890 */ /* 0x000fe4000fffe0ff */
[----:B------:R-:W-:Y:S02]  /*8d40*/  UIADD3 UR15, UPT, UPT, UR19, 0x20, URZ ;  /* 0x00000020130f7890 */ /* 0x000fe4000fffe0ff */
[----:B------:R-:W-:Y:S01]  /*8d50*/  UIADD3 UR12, UPT, UPT, UR21, 0x3000, URZ ;  /* 0x00003000150c7890 */ /* 0x000fe2000fffe0ff */
[----:B------:R-:W-:Y:S01]  /*8d60*/  UMOV UR16, 0x0 ;  /* 0x0000000000107882 */ /* 0x000fe20000000000 */
[----:B------:R-:W-:Y:S01]  /*8d70*/  UMOV UR17, 0x10000000 ;  /* 0x1000000000117882 */ /* 0x000fe20000000000 */
[----:B------:R-:W-:Y:S01]  /*8d80*/  UMOV UR14, UR18 ;  /* 0x00000012000e7c82 */ /* 0x000fe20008000000 */
[----:B------:R-:W-:Y:S02]  /*8d90*/  UIADD3 UR10, UPT, UPT, UR18, 0x40, URZ ;  /* 0x00000040120a7890 */ /* 0x000fe4000fffe0ff */
[----:B------:R-:W-:Y:S03]  /*8da0*/  UIADD3 UR8, UPT, UPT, UR21, 0x4000, URZ ;  /* 0x0000400015087890 */ /* 0x000fe6000fffe0ff */
[----:B------:R4:W-:Y:S01]  /*8db0*/  UTMALDG.2D [UR12], [UR28], desc[UR16] ;  /* 0x0000100c1c0075b4 */ /* 0x0009e20008009000 */
[----:B------:R-:W-:Y:S01]  /*8dc0*/  UMOV UR9, UR13 ;  /* 0x0000000d00097c82 */ /* 0x000fe20008000000 */
[----:B------:R-:W-:Y:S04]  /*8dd0*/  UMOV UR11, UR15 ;  /* 0x0000000f000b7c82 */ /* 0x000fe80008000000 */
[----:B------:R4:W-:Y:S02]  /*8de0*/  UTMALDG.2D [UR8], [UR28], desc[UR16] ;  /* 0x000010081c0075b4 */ /* 0x0009e40008009000 */
[----:B----4-:R-:W-:Y:S05]  /*8df0*/  BRA.U UP0, `(.L_x_103) ;  /* 0x0000000100047547 */ /* 0x010fea000b800000 */
[----:B------:R-:W-:Y:S05]  /*8e00*/  BPT.TRAP 0x1 ;  /* 0x000000040000795c */ /* 0x000fea0000300000 */
.L_x_103:
[----:B-1----:R-:W-:Y:S04]  /*8e10*/  HFMA2 R0, -RZ, RZ, 0, 0.0078125 ;  /* 0x00002000ff007431 */ /* 0x002fe800000001ff */
[----:B------:R4:W-:Y:S03]  /*8e20*/  SYNCS.ARRIVE.TRANS64.RED.A0TR RZ, [UR21+0x58], R0 ;  /* 0x00005800ffff79a7 */ /* 0x0009e60008300415 */
.L_x_102:
[----:B------:R-:W-:Y:S05]  /*8e30*/  BSYNC.RECONVERGENT B0 ;  /* 0x0000000000007941 */ /* 0x000fea0003800200 */
.L_x_101:
[----:B------:R-:W-:Y:S05]  /*8e40*/  BRA.U UP0, `(.L_x_104) ;  /* 0x0000000100047547 */ /* 0x000fea000b800000 */
[----:B------:R-:W-:Y:S05]  /*8e50*/  BPT.TRAP 0x1 ;  /* 0x000000040000795c */ /* 0x000fea0000300000 */
.L_x_104:
[----:B------:R-:W-:Y:S04]  /*8e60*/  UIADD3 UR4, UPT, UPT, UR21, 0x58, URZ ;  /* 0x0000005815047890 */ /* 0x000fe8000fffe0ff */
[----:B------:R-:W-:Y:S09]  /*8e70*/  UPRMT UR4, UR24, 0x654, UR4 ;  /* 0x0000065418047896 */ /* 0x000ff20008000004 */
[----:B------:R-:W-:Y:S01]  /*8e80*/  SYNCS.ARRIVE.TRANS64.RED.A1T0 RZ, [UR4], RZ ;  /* 0x000000ffffff79a7 */ /* 0x000fe20008100404 */
[----:B------:R-:W-:Y:S05]  /*8e90*/  BRA.U UP0, `(.L_x_105) ;  /* 0x0000000100047547 */ /* 0x000fea000b800000 */
[----:B------:R-:W-:Y:S05]  /*8ea0*/  BPT.TRAP 0x1 ;  /* 0x000000040000795c */ /* 0x000fea0000300000 */
.L_x_105:
[----:B------:R-:W5:Y:S02]  /*8eb0*/  SYNCS.PHASECHK.TRANS64.TRYWAIT P0, [UR21+0x80], R5 ;  /* 0x00008005ff0075a7 */ /* 0x000f640008001115 */
[----:B-----5:R-:W-:Y:S05]  /*8ec0*/  @!P0 BRA `(.L_x_106) ;  /* 0x0000008400708947 */ /* 0x020fea0003800000 */
.L_x_248:
        /* <DEDUP_REMOVED lines=14> */
[----:B-1----:R-:W-:Y:S05]  /*8fb0*/  BRA.U UP0, `(.L_x_109) ;  /* 0x0000000100047547 */ /* 0x002fea000b800000 */
[----:B------:R-:W-:Y:S05]  /*8fc0*/  BPT.TRAP 0x1 ;  /* 0x000000040000795c */ /* 0x000fea0000300000 */
.L_x_109:
[----:B----4-:R-:W-:Y:S04]  /*8fd0*/  HFMA2 R0, -RZ, RZ, 0, 0.0078125 ;  /* 0x00002000ff007431 */ /* 0x010fe800000001ff */
[----:B------:R1:W-:Y:S03]  /*8fe0*/  SYNCS.ARRIVE.TRANS64.RED.A0TR RZ, [UR21+0x60], R0 ;  /* 0x00006000ffff79a7 */ /* 0x0003e60008300415 */
.L_x_108:
[----:B------:R-:W-:Y:S05]  /*8ff0*/  BSYNC.RECONVERGENT B0 ;  /* 0x0000000000007941 */ /* 0x000fea0003800200 */
.L_x_107:
[----:B------:R-:W-:Y:S05]  /*9000*/  BRA.U UP0, `(.L_x_110) ;  /* 0x0000000100047547 */ /* 0x000fea000b800000 */
[----:B------:R-:W-:Y:S05]  /*9010*/  BPT.TRAP 0x1 ;  /* 0x000000040000795c */ /* 0x000fea0000300000 */
.L_x_110:
[----:B------:R-:W-:Y:S04]  /*9020*/  UIADD3 UR4, UPT, UPT, UR21, 0x60, URZ ;  /* 0x0000006015047890 */ /* 0x000fe8000fffe0ff */
[----:B------:R-:W-:Y:S09]  /*9030*/  UPRMT UR4, UR24, 0x654, UR4 ;  /* 0x0000065418047896 */ /* 0x000ff20008000004 */
[----:B------:R-:W-:Y:S01]  /*9040*/  SYNCS.ARRIVE.TRANS64.RED.A1T0 RZ, [UR4], RZ ;  /* 0x000000ffffff79a7 */ /* 0x000fe20008100404 */
[----:B------:R-:W-:Y:S05]  /*9050*/  BRA.U UP0, `(.L_x_111) ;  /* 0x0000000100047547 */ /* 0x000fea000b800000 */
[----:B------:R-:W-:Y:S05]  /*9060*/  BPT.TRAP 0x1 ;  /* 0x000000040000795c */ /* 0x000fea0000300000 */
.L_x_111:
[----:B------:R-:W5:Y:S02]  /*9070*/  SYNCS.PHASECHK.TRANS64.TRYWAIT P0, [UR21+0x88], R5 ;  /* 0x00008805ff0075a7 */ /* 0x000f640008001115 */
[----:B-----5:R-:W-:Y:S05]  /*9080*/  @!P0 BRA `(.L_x_112) ;  /* 0x0000008400188947 */ /* 0x020fea0003800000 */
.L_x_250:
        /* <DEDUP_REMOVED lines=16> */
.L_x_115:
[----:B----4-:R-:W-:Y:S04]  /*9190*/  HFMA2 R0, -RZ, RZ, 0, 0.0078125 ;  /* 0x00002000ff007431 */ /* 0x010fe800000001ff */
[----:B------:R1:W-:Y:S03]  /*91a0*/  SYNCS.ARRIVE.TRANS64.RED.A0TR RZ, [UR21+0x68], R0 ;  /* 0x00006800ffff79a7 */ /* 0x0003e60008300415 */
.L_x_114:
[----:B------:R-:W-:Y:S05]  /*91b0*/  BSYNC.RECONVERGENT B0 ;  /* 0x0000000000007941 */ /* 0x000fea0003800200 */
.L_x_113:
[----:B------:R-:W-:Y:S05]  /*91c0*/  BRA.U UP0, `(.L_x_116) ;  /* 0x0000000100047547 */ /* 0x000fea000b800000 */
[----:B------:R-:W-:Y:S05]  /*91d0*/  BPT.TRAP 0x1 ;  /* 0x000000040000795c */ /* 0x000fea0000300000 */
.L_x_116:
[----:B------:R-:W-:Y:S01]  /*91e0*/  UIADD3 UR4, UPT, UPT, UR21, 0x68, URZ ;  /* 0x0000006815047890 */ /* 0x000fe2000fffe0ff */
[----:B------:R-:W-:Y:S01]  /*91f0*/  LOP3.LUT R21, R21, 0x1, RZ, 0x3c, !PT ;  /* 0x0000000115157812 */ /* 0x000fe200078e3cff */
[----:B------:R-:W-:Y:S02]  /*9200*/  UISETP.NE.AND UP1, UPT, UR37, 0x8, UPT ;  /* 0x000000082500788c */ /* 0x000fe4000bf25270 */
[----:B------:R-:W-:Y:S09]  /*9210*/  UPRMT UR4, UR24, 0x654, UR4 ;  /* 0x0000065418047896 */ /* 0x000ff20008000004 */
[----:B------:R-:W-:Y:S01]  /*9220*/  SYNCS.ARRIVE.TRANS64.RED.A1T0 RZ, [UR4], RZ ;  /* 0x000000ffffff79a7 */ /* 0x000fe20008100404 */
[----:B------:R-:W-:Y:S05]  /*9230*/  BRA.U UP1, `(.L_x_117) ;  /* 0x0000000101047547 */ /* 0x000fea000b800000 */
[----:B------:R-:W-:Y:S05]  /*9240*/  BPT.TRAP 0x1 ;  /* 0x000000040000795c */ /* 0x000fea0000300000 */
.L_x_117:
[----:B------:R-:W-:Y:S01]  /*9250*/  ULEA UR8, UR5, UR21, 0x3 ;  /* 0x0000001505087291 */ /* 0x000fe2000f8e18ff */
[----:B-1----:R-:W-:Y:S08]  /*9260*/  SHF.L.U32 R5, R20, 0x1f, RZ ;  /* 0x0000001f14057819 */ /* 0x002ff000000006ff */
[----:B------:R-:W1:Y:S02]  /*9270*/  SYNCS.PHASECHK.TRANS64.TRYWAIT P0, [UR8+0x180], R5 ;  /* 0x00018005ff0075a7 */ /* 0x000e640008001108 */
[----:B-1----:R-:W-:Y:S05]  /*9280*/  @!P0 BRA `(.L_x_118) ;  /* 0x0000008000b08947 */ /* 0x002fea0003800000 */
.L_x_252:
[----:B------:R-:W-:Y:S09]  /*9290*/  UIMAD UR4, UR5, 0x14, UR36 ;  /* 0x00000014050478a4 */ /* 0x000ff2000f8e0224 */
[----:B------:R-:W2:Y:S04]  /*92a0*/  LDS.U16 R4, [UR4+0x12] ;  /* 0x00001204ff047984 */ /* 0x000ea80008000400 */
[----:B------:R-:W2:Y:S04]  /*92b0*/  LDS R15, [UR4] ;  /* 0x00000004ff0f7984 */ /* 0x000ea80008000800 */
[----:B------:R-:W2:Y:S04]  /*92c0*/  LDS R14, [UR4+0x4] ;  /* 0x00000404ff0e7984 */ /* 0x000ea80008000800 */
[----:B------:R-:W2:Y:S04]  /*92d0*/  LDS R17, [UR4+0x8] ;  /* 0x00000804ff117984 */ /* 0x000ea80008000800 */
[----:B-1--4-:R-:W1:Y:S01]  /*92e0*/  LDS R0, [UR4+0xc] ;  /* 0x00000c04ff007984 */ /* 0x012e620008000800 */
[----:B------:R-:W-:Y:S01]  /*92f0*/  @!PT LDS RZ, [RZ] ;  /* 0x00000000fffff984 */ /* 0x000fe20000000800 */
[----:B------:R-:W-:Y:S01]  /*9300*/  @!PT LDS RZ, [RZ] ;  /* 0x00000000fffff984 */ /* 0x000fe20000000800 */
[----:B------:R-:W-:Y:S01]  /*9310*/  @!PT LDS RZ, [RZ] ;  /* 0x00000000fffff984 */ /* 0x000fe20000000800 */
[----:B------:R-:W-:Y:S01]  /*9320*/  @!PT LDS RZ, [RZ] ;  /* 0x00000000fffff984 */ /* 0x000fe20000000800 */
[----:B------:R4:W-:Y:S06]  /*9330*/  MEMBAR.ALL.CTA ;  /* 0x0000000000007992 */ /* 0x0009ec0000008000 */
[----:B----4-:R-:W4:Y:S01]  /*9340*/  FENCE.VIEW.ASYNC.S ;  /* 0x00000000000073c6 */ /* 0x010f220000000000 */
[----:B------:R-:W-:Y:S05]  /*9350*/  BRA.U UP1, `(.L_x_119) ;  /* 0x0000000101047547 */ /* 0x000fea000b800000 */
[----:B------:R-:W-:Y:S05]  /*9360*/  BPT.TRAP 0x1 ;  /* 0x000000040000795c */ /* 0x000fea0000300000 */
.L_x_119:
[----:B------:R-:W-:Y:S01]  /*9370*/  UIADD3 UR8, UPT, UPT, UR8, 0x1c0, URZ ;  /* 0x000001c008087890 */ /* 0x000fe2000fffe0ff */
[----:B-1----:R-:W-:Y:S03]  /*9380*/  ISETP.NE.AND P0, PT, R0, RZ, PT ;  /* 0x000000ff0000720c */ /* 0x002fe60003f05270 */
[----:B------:R-:W-:Y:S09]  /*9390*/  UPRMT UR8, UR24, 0x654, UR8 ;  /* 0x0000065418087896 */ /* 0x000ff20008000008 */
[----:B----4-:R-:W-:Y:S01]  /*93a0*/  SYNCS.ARRIVE.TRANS64.RED.A1T0 RZ, [UR8], RZ ;  /* 0x000000ffffff79a7 */ /* 0x010fe20008100408 */
[----:B------:R-:W-:Y:S04]  /*93b0*/  UIADD3 UR8, UPT, UPT, UR5, 0x1, URZ ;  /* 0x0000000105087890 */ /* 0x000fe8000fffe0ff */
[----:B------:R-:W-:Y:S04]  /*93c0*/  UISETP.NE.AND UP1, UPT, UR8, 0x8, UPT ;  /* 0x000000080800788c */ /* 0x000fe8000bf25270 */
[----:B------:R-:W-:Y:S02]  /*93d0*/  USEL UR4, URZ, 0x1, UP1 ;  /* 0x00000001ff047887 */ /* 0x000fe40008800000 */
[----:B------:R-:W-:Y:S02]  /*93e0*/  USEL UR5, UR8, URZ, UP1 ;  /* 0x000000ff08057287 */ /* 0x000fe40008800000 */
[----:B------:R-:W-:Y:S02]  /*93f0*/  UPLOP3.LUT UP1, UPT, UPT, UPT, UPT, 0x80, 0x8 ;  /* 0x000000000008789c */ /* 0x000fe40003f2f070 */
[----:B------:R-:W-:Y:S01]  /*9400*/  LOP3.LUT R20, R20, UR4, RZ, 0x3c, !PT ;  /* 0x0000000414147c12 */ /* 0x000fe2000f8e3cff */
[----:B------:R-:W-:Y:S08]  /*9410*/  @P0 BRA `(.L_x_120) ;  /* 0xffffffec00c40947 */ /* 0x000ff0000383ffff */
[----:B------:R-:W-:Y:S05]  /*9420*/  BRA.U UP0, `(.L_x_121) ;  /* 0x0000000100047547 */ /* 0x000fea000b800000 */
[----:B------:R-:W-:Y:S05]  /*9430*/  BPT.TRAP 0x1 ;  /* 0x000000040000795c */ /* 0x000fea0000300000 */
.L_x_121:
[----:B------:R-:W-:-:S04]  /*9440*/  SHF.L.U32 R3, R21, 0x1f, RZ ;  /* 0x0000001f15037819 */ /* 0x000fc800000006ff */
[----:B------:R-:W1:Y:S02]  /*9450*/  SYNCS.PHASECHK.TRANS64.TRYWAIT P0, [UR21+0x70], R3 ;  /* 0x00007003ff0075a7 */ /* 0x000e640008001115 */
[----:B-1----:R-:W-:Y:S05]  /*9460*/  @!P0 BRA `(.L_x_122) ;  /* 0x0000008000508947 */ /* 0x002fea0003800000 */
.L_x_254:
[----:B------:R-:W-:Y:S05]  /*9470*/  BRA.U UP0, `(.L_x_123) ;  /* 0x0000000100047547 */ /* 0x000fea000b800000 */
[----:B------:R-:W-:Y:S05]  /*9480*/  BPT.TRAP 0x1 ;  /* 0x000000040000795c */ /* 0x000fea0000300000 */
.L_x_123:
[----:B------:R-:W4:Y:S02]  /*9490*/  SYNCS.PHASECHK.TRANS64.TRYWAIT P0, [UR21+0x78], R3 ;  /* 0x00007803ff0075a7 */ /* 0x000f240008001115 */
[----:B----4-:R-:W-:Y:S05]  /*94a0*/  @!P0 BRA `(.L_x_124) ;  /* 0x0000008000588947 */ /* 0x010fea0003800000 */
.L_x_256:
[----:B------:R-:W-:Y:S05]  /*94b0*/  BRA.U UP0, `(.L_x_125) ;  /* 0x0000000100047547 */ /* 0x000fea000b800000 */
[----:B------:R-:W-:Y:S05]  /*94c0*/  BPT.TRAP 0x1 ;  /* 0x000000040000795c */ /* 0x000fea0000300000 */
.L_x_125:
[----:B------:R-:W4:Y:S02]  /*94d0*/  SYNCS.PHASECHK.TRANS64.TRYWAIT P0, [UR21+0x80], R3 ;  /* 0x00008003ff0075a7 */ /* 0x000f240008001115 */
[----:B----4-:R-:W-:Y:S05]  /*94e0*/  @!P0 BRA `(.L_x_126) ;  /* 0x0000008000608947 */ /* 0x010fea0003800000 */
.L_x_258:
[----:B------:R-:W-:Y:S05]  /*94f0*/  BRA.U UP0, `(.L_x_127) ;  /* 0x0000000100047547 */ /* 0x000fea000b800000 */
[----:B------:R-:W-:Y:S05]  /*9500*/  BPT.TRAP 0x1 ;  /* 0x000000040000795c */ /* 0x000fea0000300000 */
.L_x_127:
[----:B-1----:R-:W-:Y:S02]  /*9510*/  SHF.L.U32 R3, R21, 0x1f, RZ ;  /* 0x0000001f15037819 */ /* 0x002fe400000006ff */
[----:B------:R-:W-:-:S04]  /*9520*/  MOV R0, UR21 ;  /* 0x0000001500007c02 */ /* 0x000fc80008000f00 */
[----:B------:R1:W4:Y:S03]  /*9530*/  SYNCS.PHASECHK.TRANS64.TRYWAIT P0, [R0+URZ+0x88], R3 ;  /* 0x00008803000075a7 */ /* 0x00032600080011ff */
[----:B----4-:R-:W-:Y:S05]  /*9540*/  @!P0 NANOSLEEP.SYNCS 0x989680 ;  /* 0x009896800000895d */ /* 0x010fea0003900000 */
[----:B------:R-:W4:Y:S02]  /*9550*/  @!P0 SYNCS.PHASECHK.TRANS64 P0, [R0+URZ+0x88], R3 ;  /* 0x00008803000085a7 */ /* 0x000f2400080010ff */
[----:B----4-:R-:W-:Y:S05]  /*9560*/  @P0 EXIT ;  /* 0x000000000000094d */ /* 0x010fea0003800000 */
[----:B------:R-:W-:Y:S05]  /*9570*/  BRA `(.L_x_127) ;  /* 0xfffffffc00e47947 */ /* 0x000fea000383ffff */
.L_x_86:
[----:B------:R-:W-:-:S09]  /*9580*/  UISETP.NE.AND UP0, UPT, UR20, 0x4, UPT ;  /* 0x000000041400788c */ /* 0x000fd2000bf05270 */
[----:B------:R-:W-:Y:S05]  /*9590*/  BRA.U UP0, `(.L_x_128) ;  /* 0x0000004d00587547 */ /* 0x000fea000b800000 */
.L_x_129:
[----:B------:R-:W-:-:S08]  /*95a0*/  NOP ;  /* 0x0000000000007918 */ /* 0x000fd00000000000 */
[----:B------:R-:W3:Y:S02]  /*95b0*/  USETMAXREG.TRY_ALLOC.CTAPOOL UP0, 0xe8 ;  /* 0x000000e8000079c8 */ /* 0x000ee40008000600 */
[----:B---3--:R-:W-:Y:S05]  /*95c0*/  BRA.U !UP0, `(.L_x_129) ;  /* 0xfffffffd08f47547 */ /* 0x008fea000b83ffff */
[----:B------:R-:W3:Y:S08]  /*95d0*/  S2UR UR52, SR_CgaCtaId ;  /* 0x00000000003479c3 */ /* 0x000ef00000008800 */
[----:B------:R-:W-:Y:S01]  /*95e0*/  BAR.SYNC.DEFER_BLOCKING 0x6, 0xa0 ;  /* 0x0182800000007b1d */ /* 0x000fe20000010000 */
[C---:B------:R-:W-:Y:S01]  /*95f0*/  IMAD.SHL.U32 R3, R0.reuse, 0x40, RZ ;  /* 0x0000004000037824 */ /* 0x040fe200078e00ff */
[C---:B------:R-:W-:Y:S01]  /*9600*/  LOP3.LUT P1, RZ, R0.reuse, 0x2, RZ, 0xc0, !PT ;  /* 0x0000000200ff7812 */ /* 0x040fe2000782c0ff */
[C---:B------:R-:W-:Y:S01]  /*9610*/  IMAD.SHL.U32 R92, R0.reuse, 0x8, RZ ;  /* 0x00000008005c7824 */ /* 0x040fe200078e00ff */
[C---:B------:R-:W-:Y:S01]  /*9620*/  LOP3.LUT R94, R0.reuse, 0x60, RZ, 0xc0, !PT ;  /* 0x00000060005e7812 */ /* 0x040fe200078ec0ff */
[----:B------:R-:W-:Y:S01]  /*9630*/  IMAD.U32 R93, R0, 0x10000, RZ ;  /* 0x00010000005d7824 */ /* 0x000fe200078e00ff */
[----:B------:R-:W-:-:S02]  /*9640*/  UMOV UR43, 0x400 ;  /* 0x00000400002b7882 */ /* 0x000fc40000000000 */
[----:B------:R-:W4:Y:S01]  /*9650*/  LDC.64 R98, c[0x0][0x390] ;  /* 0x0000e400ff627b82 */ /* 0x000f220000000a00 */
[----:B------:R-:W1:Y:S01]  /*9660*/  SHFL.IDX PT, R96, R80, RZ, 0x1f ;  /* 0x00001fff50607589 */ /* 0x000e6200000e0000 */
[----:B------:R-:W-:Y:S01]  /*9670*/  LOP3.LUT R3, R3, 0x1c0, RZ, 0xc0, !PT ;  /* 0x000001c003037812 */ /* 0x000fe200078ec0ff */
[----:B------:R-:W-:Y:S01]  /*9680*/  IMAD.MOV.U32 R95, RZ, RZ, 0x10 ;  /* 0x00000010ff5f7424 */ /* 0x000fe200078e00ff */
[----:B------:R-:W-:Y:S01]  /*9690*/  LOP3.LUT R93, R93, 0x600000, RZ, 0xc0, !PT ;  /* 0x006000005d5d7812 */ /* 0x000fe200078ec0ff */
[----:B------:R-:W-:Y:S01]  /*96a0*/  UMOV UR58, URZ ;  /* 0x000000ff003a7c82 */ /* 0x000fe20008000000 */
[----:B------:R-:W-:Y:S01]  /*96b0*/  LOP3.LUT R3, R3, 0x28, R0, 0xf8, !PT ;  /* 0x0000002803037812 */ /* 0x000fe200078ef800 */
[----:B------:R-:W-:Y:S01]  /*96c0*/  UMOV UR59, URZ ;  /* 0x000000ff003b7c82 */ /* 0x000fe20008000000 */
[----:B------:R-:W4:Y:S01]  /*96d0*/  LDC.64 R76, c[0x0][0x890] ;  /* 0x00022400ff4c7b82 */ /* 0x000f220000000a00 */
[----:B------:R-:W4:Y:S01]  /*96e0*/  LDCU.64 UR38, c[0x0][0x888] ;  /* 0x00011100ff2677ac */ /* 0x000f220008000a00 */
[----:B------:R-:W-:Y:S01]  /*96f0*/  LOP3.LUT R92, R3, 0x38, R92, 0x78, !PT ;  /* 0x00000038035c7812 */ /* 0x000fe200078e785c */
[----:B------:R-:W-:Y:S01]  /*9700*/  IMAD.SHL.U32 R3, R0, 0x20, RZ ;  /* 0x0000002000037824 */ /* 0x000fe200078e00ff */
[----:B------:R-:W-:Y:S01]  /*9710*/  PLOP3.LUT P2, PT, PT, PT, PT, 0x80, 0x8 ;  /* 0x000000000008781c */ /* 0x000fe20003f4f070 */
[----:B------:R-:W4:Y:S01]  /*9720*/  LDCU.64 UR48, c[0x0][0xb18] ;  /* 0x00016300ff3077ac */ /* 0x000f220008000a00 */
[----:B------:R-:W-:Y:S01]  /*9730*/  IMAD.MOV.U32 R91, RZ, RZ, 0x1 ;  /* 0x00000001ff5b7424 */ /* 0x000fe200078e00ff */
[----:B------:R-:W-:Y:S01]  /*9740*/  PRMT R89, RZ, 0x7610, R89 ;  /* 0x00007610ff597816 */ /* 0x000fe20000000059 */
[----:B------:R-:W4:Y:S01]  /*9750*/  LDC.64 R78, c[0x0][0x8b8] ;  /* 0x00022e00ff4e7b82 */ /* 0x000f220000000a00 */
[----:B---3--:R-:W-:Y:S01]  /*9760*/  ULEA UR43, UR52, UR43, 0x18 ;  /* 0x0000002b342b7291 */ /* 0x008fe2000f8ec0ff */
[----:B------:R-:W-:Y:S01]  /*9770*/  LOP3.LUT R92, R92, 0xa00, R3, 0xf8, !PT ;  /* 0x00000a005c5c7812 */ /* 0x000fe200078ef803 */
[----:B------:R-:W3:Y:S01]  /*9780*/  LDCU.64 UR46, c[0x0][0xb20] ;  /* 0x00016400ff2e77ac */ /* 0x000ee20008000a00 */
[----:B------:R-:W-:Y:S01]  /*9790*/  IMAD.MOV.U32 R90, RZ, RZ, RZ ;  /* 0x000000ffff5a7224 */ /* 0x000fe200078e00ff */
[----:B------:R-:W-:Y:S01]  /*97a0*/  SEL R95, R95, 0xfffffff0, !P1 ;  /* 0xfffffff05f5f7807 */ /* 0x000fe20004800000 */
[----:B------:R-:W-:Y:S01]  /*97b0*/  IMAD.MOV.U32 R88, RZ, RZ, RZ ;  /* 0x000000ffff587224 */ /* 0x000fe200078e00ff */
[----:B------:R-:W3:Y:S01]  /*97c0*/  LDCU.64 UR44, c[0x0][0x8b0] ;  /* 0x00011600ff2c77ac */ /* 0x000ee20008000a00 */
[----:B------:R-:W-:Y:S01]  /*97d0*/  IMAD.MOV.U32 R87, RZ, RZ, RZ ;  /* 0x000000ffff577224 */ /* 0x000fe200078e00ff */
[----:B-1----:R-:W-:Y:S01]  /*97e0*/  ISETP.NE.AND P0, PT, R96, 0x4, PT ;  /* 0x000000046000780c */ /* 0x002fe20003f05270 */
[----:B--2---:R-:W1:Y:S01]  /*97f0*/  LDS R2, [UR43+0x340] ;  /* 0x0003402bff027984 */ /* 0x004e620008000800 */
[----:B------:R-:W-:Y:S01]  /*9800*/  UIADD3 UR4, UPT, UPT, UR43, 0x1000, URZ ;  /* 0x000010002b047890 */ /* 0x000fe2000fffe0ff */
[----:B------:R-:W-:Y:S01]  /*9810*/  UMOV UR5, URZ ;  /* 0x000000ff00057c82 */ /* 0x000fe20008000000 */
[----:B-1----:R-:W-:-:S09]  /*9820*/  IMAD.IADD R93, R2, 0x1, R93 ;  /* 0x00000001025d7824 */ /* 0x002fd200078e025d */
[----:B---34-:R-:W-:Y:S05]  /*9830*/  @P0 BRA `(.L_x_130) ;  /* 0x00000000007c0947 */ /* 0x018fea0003800000 */
[----:B------:R-:W1:Y:S01]  /*9840*/  LDC.64 R40, c[0x0][0xa00] ;  /* 0x00028000ff287b82 */ /* 0x000e620000000a00 */
[----:B------:R-:W2:Y:S01]  /*9850*/  LDCU UR6, c[0x0][0xc1c] ;  /* 0x00018380ff0677ac */ /* 0x000ea20008000800 */
[----:B------:R-:W3:Y:S06]  /*9860*/  LDCU.64 UR58, c[0x0][0xb00] ;  /* 0x00016000ff3a77ac */ /* 0x000eec0008000a00 */
[----:B------:R-:W1:Y:S01]  /*9870*/  LDC.64 R42, c[0x0][0xa08] ;  /* 0x00028200ff2a7b82 */ /* 0x000e620000000a00 */
[----:B------:R-:W-:-:S07]  /*9880*/  ELECT P0, URZ, PT ;  /* 0x0000000000ff782f */ /* 0x000fce0003800000 */
[----:B------:R-:W4:Y:S01]  /*9890*/  LDC.64 R36, c[0x0][0xa10] ;  /* 0x00028400ff247b82 */ /* 0x000f220000000a00 */
[----:B--2---:R-:W-:-:S04]  /*98a0*/  UIADD3 UR6, UPT, UPT, UR26, UR6, URZ ;  /* 0x000000061a067290 */ /* 0x004fc8000fffe0ff */
[----:B------:R-:W-:-:S03]  /*98b0*/  UIMAD UR6, UR6, 0xe, URZ ;  /* 0x0000000e060678a4 */ /* 0x000fc6000f8e02ff */
[----:B------:R-:W4:Y:S01]  /*98c0*/  LDC.64 R38, c[0x0][0xa18] ;  /* 0x00028600ff267b82 */ /* 0x000f220000000a00 */
[----:B---3--:R-:W-:-:S07]  /*98d0*/  UIMAD.WIDE.U32 UR58, UR6, 0x80, UR58 ;  /* 0x00000080063a78a5 */ /* 0x008fce000f8e003a */
[----:B------:R-:W2:Y:S01]  /*98e0*/  LDC.64 R32, c[0x0][0xa20] ;  /* 0x00028800ff207b82 */ /* 0x000ea20000000a00 */
[----:B-1----:R1:W-:Y:S07]  /*98f0*/  @P0 STS.128 [UR43+0x400], R40 ;  /* 0x00040028ff000988 */ /* 0x0023ee0008000c2b */
[----:B------:R-:W2:Y:S08]  /*9900*/  LDC.64 R34, c[0x0][0xa28] ;  /* 0x00028a00ff227b82 */ /* 0x000eb00000000a00 */
[----:B------:R-:W3:Y:S01]  /*9910*/  LDC.64 R28, c[0x0][0xa30] ;  /* 0x00028c00ff1c7b82 */ /* 0x000ee20000000a00 */
[----:B----4-:R1:W-:Y:S07]  /*9920*/  @P0 STS.128 [UR43+0x410], R36 ;  /* 0x00041024ff000988 */ /* 0x0103ee0008000c2b */
[----:B------:R-:W3:Y:S08]  /*9930*/  LDC.64 R30, c[0x0][0xa38] ;  /* 0x00028e00ff1e7b82 */ /* 0x000ef00000000a00 */
[----:B------:R-:W4:Y:S01]  /*9940*/  LDC.64 R24, c[0x0][0xa40] ;  /* 0x00029000ff187b82 */ /* 0x000f220000000a00 */
[----:B--2---:R1:W-:Y:S07]  /*9950*/  @P0 STS.128 [UR43+0x420], R32 ;  /* 0x00042020ff000988 */ /* 0x0043ee0008000c2b */
[----:B------:R-:W4:Y:S08]  /*9960*/  LDC.64 R26, c[0x0][0xa48] ;  /* 0x00029200ff1a7b82 */ /* 0x000f300000000a00 */
[----:B------:R-:W2:Y:S01]  /*9970*/  LDC.64 R20, c[0x0][0xa50] ;  /* 0x00029400ff147b82 */ /* 0x000ea20000000a00 */
[----:B---3--:R1:W-:Y:S07]  /*9980*/  @P0 STS.128 [UR43+0x430], R28 ;  /* 0x0004301cff000988 */ /* 0x0083ee0008000c2b */
[----:B------:R-:W2:Y:S08]  /*9990*/  LDC.64 R22, c[0x0][0xa58] ;  /* 0x00029600ff167b82 */ /* 0x000eb00000000a00 */
[----:B------:R-:W3:Y:S01]  /*99a0*/  LDC.64 R8, c[0x0][0xa60] ;  /* 0x00029800ff087b82 */ /* 0x000ee20000000a00 */
[----:B----4-:R1:W-:Y:S07]  /*99b0*/  @P0 STS.128 [UR43+0x440], R24 ;  /* 0x00044018ff000988 */ /* 0x0103ee0008000c2b */
[----:B------:R-:W3:Y:S08]  /*99c0*/  LDC.64 R10, c[0x0][0xa68] ;  /* 0x00029a00ff0a7b82 */ /* 0x000ef00000000a00 */
[----:B------:R-:W4:Y:S01]  /*99d0*/  LDC.64 R4, c[0x0][0xa70] ;  /* 0x00029c00ff047b82 */ /* 0x000f220000000a00 */
[----:B--2---:R1:W-:Y:S07]  /*99e0*/  @P0 STS.128 [UR43+0x450], R20 ;  /* 0x00045014ff000988 */ /* 0x0043ee0008000c2b */
[----:B-----5:R-:W4:Y:S01]  /*99f0*/  LDC.64 R6, c[0x0][0xa78] ;  /* 0x00029e00ff067b82 */ /* 0x020f220000000a00 */
[----:B---3--:R1:W-:Y:S04]  /*9a00*/  @P0 STS.128 [UR43+0x460], R8 ;  /* 0x00046008ff000988 */ /* 0x0083e80008000c2b */
[----:B----4-:R1:W-:Y:S01]  /*9a10*/  @P0 STS.128 [UR43+0x470], R4 ;  /* 0x00047004ff000988 */ /* 0x0103e20008000c2b */
[----:B------:R-:W-:Y:S01]  /*9a20*/  NOP ;  /* 0x0000000000007918 */ /* 0x000fe20000000000 */
.L_x_130:
[----:B------:R-:W-:Y:S01]  /*9a30*/  MOV R81, UR4 ;  /* 0x0000000400517c02 */ /* 0x000fe20008000f00 */
[----:B------:R-:W-:Y:S01]  /*9a40*/  UMOV UR54, URZ ;  /* 0x000000ff00367c82 */ /* 0x000fe20008000000 */
[----:B------:R-:W-:Y:S01]  /*9a50*/  SHF.L.U32 R92, R92, 0x1, RZ ;  /* 0x000000015c5c7819 */ /* 0x000fe200000006ff */
[----:B------:R-:W-:-:S06]  /*9a60*/  UMOV UR53, URZ ;  /* 0x000000ff00357c82 */ /* 0x000fcc0008000000 */
.L_x_184:
[----:B----4-:R-:W-:Y:S04]  /*9a70*/  LOP3.LUT R0, R89, 0xffff, RZ, 0xc0, !PT ;  /* 0x0000ffff59007812 */ /* 0x010fe800078ec0ff */
        /* <DEDUP_REMOVED lines=16> */
[----:B------:R-:W-:Y:S02]  /*9b80*/  ISETP.NE.OR P0, PT, R96, 0x4, !P2 ;  /* 0x000000046000780c */ /* 0x000fe40005705670 */
[----:B------:R-:W-:Y:S02]  /*9b90*/  R2UR UR56, R2 ;  /* 0x00000000023872ca */ /* 0x000fe400000e0000 */
[----:B------:R-:W-:Y:S09]  /*9ba0*/  R2UR UR57, R3 ;  /* 0x00000000033972ca */ /* 0x000ff200000e0000 */
[----:B-123--:R-:W-:Y:S06]  /*9bb0*/  @P0 BRA `(.L_x_131) ;  /* 0x0000000000ec0947 */ /* 0x00efec0003800000 */
[----:B-1----:R-:W-:Y:S01]  /*9bc0*/  IMAD.U32 R9, RZ, RZ, UR43 ;  /* 0x0000002bff097e24 */ /* 0x002fe2000f8e00ff */
[----:B------:R-:W1:Y:S01]  /*9bd0*/  S2R R0, SR_LANEID ;  /* 0x0000000000007919 */ /* 0x000e620000000000 */
[----:B------:R-:W-:Y:S01]  /*9be0*/  ELECT P0, URZ, PT ;  /* 0x0000000000ff782f */ /* 0x000fe20003800000 */
[----:B------:R-:W-:Y:S01]  /*9bf0*/  BSSY.RECONVERGENT B0, `(.L_x_132) ;  /* 0x0000032000007945 */ /* 0x000fe20003800200 */
[----:B-1----:R-:W-:Y:S05]  /*9c00*/  IMAD.SHL.U32 R0, R0, 0x4, RZ ;  /* 0x0000000400007824 */ /* 0x002fea00078e00ff */
[----:B------:R-:W-:Y:S06]  /*9c10*/  IADD3 R9, PT, PT, R0, 0x400, R9 ;  /* 0x0000040000097810 */ /* 0x000fec0007ffe009 */
[----:B------:R-:W-:Y:S05]  /*9c20*/  @!P0 BRA `(.L_x_133) ;  /* 0x0000000000b88947 */ /* 0x000fea0003800000 */
[----:B------:R-:W-:Y:S01]  /*9c30*/  STS [UR43+0x430], RZ ;  /* 0x000430ffff007988 */ /* 0x000fe2000800082b */
[----:B------:R-:W-:Y:S01]  /*9c40*/  ISETP.NE.U32.AND P0, PT, RZ, UR46, PT ;  /* 0x0000002eff007c0c */ /* 0x000fe2000bf05070 */
[C---:B-----5:R-:W-:Y:S01]  /*9c50*/  IMAD.WIDE R6, R17.reuse, 0xc, R98 ;  /* 0x0000000c11067825 */ /* 0x060fe200078e0262 */
[----:B------:R-:W-:Y:S02]  /*9c60*/  UIADD3 UR4, UPT, UPT, UR43, 0x400, URZ ;  /* 0x000004002b047890 */ /* 0x000fe4000fffe0ff */
[----:B------:R-:W-:Y:S02]  /*9c70*/  ISETP.NE.AND.EX P1, PT, RZ, UR47, PT, P0 ;  /* 0x0000002fff007c0c */ /* 0x000fe4000bf25300 */
[----:B------:R-:W2:Y:S01]  /*9c80*/  LDG.E R18, desc[UR50][R6.64] ;  /* 0x0000003206127981 */ /* 0x000ea2000c1e1900 */
[C---:B------:R-:W-:Y:S03]  /*9c90*/  LEA R2, P0, R17.reuse, RZ, 0x3 ;  /* 0x000000ff11027211 */ /* 0x040fe600078018ff */
[----:B------:R1:W3:Y:S01]  /*9ca0*/  LDG.E R5, desc[UR50][R6.64+0x4] ;  /* 0x0000043206057981 */ /* 0x0002e2000c1e1900 */
[----:B------:R-:W-:Y:S06]  /*9cb0*/  LEA.HI.X.SX32 R3, R17, RZ, 0x3, P0 ;  /* 0x000000ff11037211 */ /* 0x000fec00000f1eff */
[C---:B------:R-:W-:Y:S04]  /*9cc0*/  @P1 IADD3 R10, P0, PT, R2.reuse, UR46, RZ ;  /* 0x0000002e020a1c10 */ /* 0x040fe8000ff1e0ff */
[C---:B------:R-:W-:Y:S02]  /*9cd0*/  @P1 IADD3.X R11, PT, PT, R3.reuse, UR47, RZ, P0, !PT ;  /* 0x0000002f030b1c10 */ /* 0x040fe400087fe4ff */
[----:B------:R-:W-:Y:S03]  /*9ce0*/  IADD3 R12, P0, PT, R2, UR48, RZ ;  /* 0x00000030020c7c10 */ /* 0x000fe6000ff1e0ff */
[----:B------:R-:W4:Y:S01]  /*9cf0*/  @P1 LDG.E.64 R20, desc[UR50][R10.64] ;  /* 0x000000320a141981 */ /* 0x000f22000c1e1b00 */
[----:B------:R-:W-:Y:S03]  /*9d00*/  IADD3.X R13, PT, PT, R3, UR49, RZ, P0, !PT ;  /* 0x00000031030d7c10 */ /* 0x000fe600087fe4ff */
[----:B------:R-:W4:Y:S04]  /*9d10*/  LDS R3, [UR43+0x41c] ;  /* 0x00041c2bff037984 */ /* 0x000f280008000800 */
[----:B------:R-:W2:Y:S01]  /*9d20*/  LDG.E.64 R12, desc[UR50][R12.64] ;  /* 0x000000320c0c7981 */ /* 0x000ea2000c1e1b00 */
[----:B-1----:R-:W-:Y:S03]  /*9d30*/  IMAD.U32 R6, RZ, RZ, UR4 ;  /* 0x00000004ff067e24 */ /* 0x002fe6000f8e00ff */
[----:B--2---:R-:W-:Y:S01]  /*9d40*/  STS.64 [UR43+0x400], R12 ;  /* 0x0004000cff007988 */ /* 0x004fe20008000a2b */
[--C-:B------:R-:W-:Y:S01]  /*9d50*/  SHF.R.S32.HI R19, RZ, 0x1f, R18.reuse ;  /* 0x0000001fff137819 */ /* 0x100fe20000011412 */
[----:B------:R-:W-:Y:S02]  /*9d60*/  @!P1 IMAD.MOV.U32 R20, RZ, RZ, R18 ;  /* 0x000000ffff149224 */ /* 0x000fe400078e0012 */
[----:B---3--:R-:W-:Y:S02]  /*9d70*/  VIADD R5, R5, 0xffffffff ;  /* 0xffffffff05057836 */ /* 0x008fe40000000000 */
[----:B------:R-:W-:Y:S05]  /*9d80*/  @!P1 IMAD.MOV.U32 R21, RZ, RZ, R19 ;  /* 0x000000ffff159224 */ /* 0x000fea00078e0013 */
[----:B----4-:R-:W-:Y:S04]  /*9d90*/  SHF.L.U64.HI R8, R20, 0x1, R21 ;  /* 0x0000000114087819 */ /* 0x010fe80000010215 */
[----:B------:R-:W-:Y:S04]  /*9da0*/  LOP3.LUT R8, R8, 0x1fffffff, RZ, 0xc0, !PT ;  /* 0x1fffffff08087812 */ /* 0x000fe800078ec0ff */
[----:B------:R-:W-:Y:S04]  /*9db0*/  SHF.R.U32.HI R2, RZ, 0x4, R8 ;  /* 0x00000004ff027819 */ /* 0x000fe80000011608 */
[----:B------:R-:W-:Y:S02]  /*9dc0*/  LOP3.LUT R11, R3, 0xf, R2, 0xb8, !PT ;  /* 0x0000000f030b7812 */ /* 0x000fe400078eb802 */
[----:B------:R-:W-:Y:S03]  /*9dd0*/  SHF.R.U64 R2, R6, 0x4, RZ ;  /* 0x0000000406027819 */ /* 0x000fe600000012ff */
[----:B------:R1:W-:Y:S04]  /*9de0*/  STS [UR43+0x41c], R11 ;  /* 0x00041c0bff007988 */ /* 0x0003e8000800082b */
[----:B------:R-:W2:Y:S04]  /*9df0*/  LDS R4, [UR43+0x41c] ;  /* 0x00041c2bff047984 */ /* 0x000ea80008000800 */
[----:B------:R-:W-:Y:S04]  /*9e00*/  STS [UR43+0x410], R2 ;  /* 0x00041002ff007988 */ /* 0x000fe8000800082b */
[----:B------:R-:W-:Y:S01]  /*9e10*/  STS [UR43+0x414], R2 ;  /* 0x00041402ff007988 */ /* 0x000fe2000800082b */
[----:B-1----:R-:W-:Y:S05]  /*9e20*/  IMAD.SHL.U32 R11, R20, 0x2, RZ ;  /* 0x00000002140b7824 */ /* 0x002fea00078e00ff */
[----:B------:R-:W-:Y:S04]  /*9e30*/  LOP3.LUT R11, R11, 0xfffffffe, RZ, 0xc0, !PT ;  /* 0xfffffffe0b0b7812 */ /* 0x000fe800078ec0ff */
[----:B------:R-:W-:Y:S05]  /*9e40*/  SHF.R.U64 R8, R11, 0x4, R8 ;  /* 0x000000040b087819 */ /* 0x000fea0000001208 */
[----:B------:R-:W-:Y:S01]  /*9e50*/  STS [UR43+0x40c], R8 ;  /* 0x00040c08ff007988 */ /* 0x000fe2000800082b */
[----:B--2---:R-:W-:Y:S05]  /*9e60*/  LOP3.LUT R7, R4, 0xf0, RZ, 0xb8, !PT ;  /* 0x000000f004077812 */ /* 0x004fea00078eb8ff */
[----:B------:R1:W-:Y:S04]  /*9e70*/  STS [UR43+0x41c], R7 ;  /* 0x00041c07ff007988 */ /* 0x0003e8000800082b */
[----:B------:R-:W2:Y:S01]  /*9e80*/  LDS R4, [UR43+0x41c] ;  /* 0x00041c2bff047984 */ /* 0x000ea20008000800 */
[----:B-1----:R-:W-:Y:S02]  /*9e90*/  CS2R R6, SRZ ;  /* 0x0000000000067805 */ /* 0x002fe4000001ff00 */
[----:B--2---:R-:W-:Y:S01]  /*9ea0*/  LOP3.LUT R3, R4, 0xf00, RZ, 0xb8, !PT ;  /* 0x00000f0004037812 */ /* 0x004fe200078eb8ff */
[----:B------:R-:W-:Y:S04]  /*9eb0*/  VIADD R4, R18, 0xffffffff ;  /* 0xffffffff12047836 */ /* 0x000fe80000000000 */
[----:B------:R-:W-:Y:S04]  /*9ec0*/  STS.64 [UR43+0x418], R2 ;  /* 0x00041802ff007988 */ /* 0x000fe80008000a2b */
[----:B------:R-:W1:Y:S04]  /*9ed0*/  LDS R10, [UR43+0x41c] ;  /* 0x00041c2bff0a7984 */ /* 0x000e680008000800 */
[----:B------:R2:W-:Y:S01]  /*9ee0*/  STS.128 [UR43+0x420], R4 ;  /* 0x00042004ff007988 */ /* 0x0005e20008000c2b */
[----:B-1----:R-:W-:Y:S05]  /*9ef0*/  LOP3.LUT R10, R10, 0xf000, RZ, 0xb8, !PT ;  /* 0x0000f0000a0a7812 */ /* 0x002fea00078eb8ff */
[----:B------:R2:W-:Y:S02]  /*9f00*/  STS [UR43+0x41c], R10 ;  /* 0x00041c0aff007988 */ /* 0x0005e4000800082b */
.L_x_133:
[----:B------:R-:W-:Y:S05]  /*9f10*/  BSYNC.RECONVERGENT B0 ;  /* 0x0000000000007941 */ /* 0x000fea0003800200 */
.L_x_132:
[----:B------:R-:W-:Y:S01]  /*9f20*/  NOP ;  /* 0x0000000000007918 */ /* 0x000fe20000000000 */
[----:B------:R-:W1:Y:S01]  /*9f30*/  LDS R9, [R9] ;  /* 0x0000000009097984 */ /* 0x000e620000000800 */
[----:B------:R-:W-:Y:S04]  /*9f40*/  IADD3 R2, P0, PT, R0, UR56, RZ ;  /* 0x0000003800027c10 */ /* 0x000fe8000ff1e0ff */
[----:B------:R-:W-:Y:S05]  /*9f50*/  IADD3.X R3, PT, PT, RZ, UR57, RZ, P0, !PT ;  /* 0x00000039ff037c10 */ /* 0x000fea00087fe4ff */
[----:B-1----:R3:W5:Y:S04]  /*9f60*/  ATOMG.E.EXCH.STRONG.GPU PT, RZ, [R2], R9 ;  /* 0x0000000902ff73a8 */ /* 0x00276800041ee100 */
.L_x_131:
[----:B------:R-:W-:Y:S09]  /*9f70*/  UISETP.NE.AND UP0, UPT, UR37, 0x8, UPT ;  /* 0x000000082500788c */ /* 0x000ff2000bf05270 */
[----:B------:R-:W-:Y:S05]  /*9f80*/  BRA.U UP0, `(.L_x_134) ;  /* 0x0000000100047547 */ /* 0x000fea000b800000 */
[----:B------:R-:W-:Y:S05]  /*9f90*/  BPT.TRAP 0x1 ;  /* 0x000000040000795c */ /* 0x000fea0000300000 */
.L_x_134:
[----:B------:R-:W-:Y:S01]  /*9fa0*/  ULEA UR6, UR5, UR43, 0x3 ;  /* 0x0000002b05067291 */ /* 0x000fe2000f8e18ff */
[----:B---3--:R-:W-:Y:S08]  /*9fb0*/  SHF.L.U32 R3, R87, 0x1f, RZ ;  /* 0x0000001f57037819 */ /* 0x008ff000000006ff */
[----:B-----5:R-:W3:Y:S02]  /*9fc0*/  SYNCS.PHASECHK.TRANS64.TRYWAIT P0, [UR6+0x180], R3 ;  /* 0x00018003ff0075a7 */ /* 0x020ee40008001106 */
[----:B---3--:R-:W-:Y:S05]  /*9fd0*/  @!P0 BRA `(.L_x_135) ;  /* 0x0000007400bc8947 */ /* 0x008fea0003800000 */
.L_x_260:
[----:B------:R-:W-:Y:S09]  /*9fe0*/  UIMAD UR4, UR5, 0x14, UR36 ;  /* 0x00000014050478a4 */ /* 0x000ff2000f8e0224 */
[----:B------:R-:W4:Y:S04]  /*9ff0*/  LDS.U16 R89, [UR4+0x12] ;  /* 0x00001204ff597984 */ /* 0x000f280008000400 */
[----:B------:R-:W1:Y:S04]  /*a000*/  LDS R85, [UR4] ;  /* 0x00000004ff557984 */ /* 0x000e680008000800 */
[----:B------:R-:W1:Y:S04]  /*a010*/  LDS R84, [UR4+0x4] ;  /* 0x00000404ff547984 */ /* 0x000e680008000800 */
[----:B------:R-:W1:Y:S04]  /*a020*/  LDS R83, [UR4+0x8] ;  /* 0x00000804ff537984 */ /* 0x000e680008000800 */
[----:B------:R-:W1:Y:S01]  /*a030*/  LDS R82, [UR4+0xc] ;  /* 0x00000c04ff527984 */ /* 0x000e620008000800 */
[----:B------:R-:W-:Y:S01]  /*a040*/  @!PT LDS RZ, [RZ] ;  /* 0x00000000fffff984 */ /* 0x000fe20000000800 */
[----:B------:R-:W-:Y:S01]  /*a050*/  @!PT LDS RZ, [RZ] ;  /* 0x00000000fffff984 */ /* 0x000fe20000000800 */
[----:B------:R-:W-:Y:S01]  /*a060*/  @!PT LDS RZ, [RZ] ;  /* 0x00000000fffff984 */ /* 0x000fe20000000800 */
[----:B------:R-:W-:Y:S01]  /*a070*/  @!PT LDS RZ, [RZ] ;  /* 0x00000000fffff984 */ /* 0x000fe20000000800 */
[----:B------:R5:W-:Y:S06]  /*a080*/  MEMBAR.ALL.CTA ;  /* 0x0000000000007992 */ /* 0x000bec0000008000 */
[----:B-----5:R-:W1:Y:S01]  /*a090*/  FENCE.VIEW.ASYNC.S ;  /* 0x00000000000073c6 */ /* 0x020e620000000000 */
[----:B------:R-:W-:Y:S05]  /*a0a0*/  BRA.U UP0, `(.L_x_136) ;  /* 0x0000000100047547 */ /* 0x000fea000b800000 */
[----:B------:R-:W-:Y:S05]  /*a0b0*/  BPT.TRAP 0x1 ;  /* 0x000000040000795c */ /* 0x000fea0000300000 */
.L_x_136:
[----:B------:R-:W-:Y:S01]  /*a0c0*/  UIADD3 UR4, UPT, UPT, UR6, 0x1c0, URZ ;  /* 0x000001c006047890 */ /* 0x000fe2000fffe0ff */
[----:B------:R-:W-:Y:S01]  /*a0d0*/  IMAD.WIDE R100, R17, 0xc, R98 ;  /* 0x0000000c11647825 */ /* 0x000fe200078e0262 */
[----:B------:R-:W-:Y:S01]  /*a0e0*/  ISETP.NE.OR P0, PT, R94, RZ, !P2 ;  /* 0x000000ff5e00720c */ /* 0x000fe20005705670 */
[----:B------:R-:W-:Y:S01]  /*a0f0*/  UIADD3 UR55, UPT, UPT, UR5, 0x1, URZ ;  /* 0x0000000105377890 */ /* 0x000fe2000fffe0ff */
[----:B------:R-:W-:Y:S01]  /*a100*/  BSSY.RECONVERGENT B0, `(.L_x_137) ;  /* 0x0000009000007945 */ /* 0x000fe20003800200 */
[----:B------:R-:W-:Y:S09]  /*a110*/  UPRMT UR4, UR52, 0x654, UR4 ;  /* 0x0000065434047896 */ /* 0x000ff20008000004 */
[----:B-1----:R-:W-:Y:S01]  /*a120*/  SYNCS.ARRIVE.TRANS64.RED.A1T0 RZ, [UR4], RZ ;  /* 0x000000ffffff79a7 */ /* 0x002fe20008100404 */
[----:B------:R1:W5:Y:S01]  /*a130*/  LDG.E R100, desc[UR50][R100.64+0x8] ;  /* 0x0000083264647981 */ /* 0x000362000c1e1900 */
[----:B------:R-:W-:Y:S05]  /*a140*/  @P0 BRA `(.L_x_138) ;  /* 0x0000000000100947 */ /* 0x000fea0003800000 */
[----:B------:R-:W-:Y:S04]  /*a150*/  DEPBAR {5,4,3,2,1,0} ;  /* 0x0000003f0000791a */ /* 0x000fe80000000000 */
[----:B------:R-:W2:Y:S02]  /*a160*/  CCTL.E.C.LDCU.IV.DEEP [UR56] ;  /* 0x0000000038007540 */ /* 0x000ea40009c08000 */
[----:B--2---:R2:W-:Y:S01]  /*a170*/  UTMACCTL.IV [UR56] ;  /* 0x00000000380079b9 */ /* 0x0045e20008000000 */
[----:B------:R-:W-:Y:S01]  /*a180*/  NOP ;  /* 0x0000000000007918 */ /* 0x000fe20000000000 */
.L_x_138:
[----:B--2---:R-:W-:Y:S05]  /*a190*/  BSYNC.RECONVERGENT B0 ;  /* 0x0000000000007941 */ /* 0x004fea0003800200 */
.L_x_137:
[----:B------:R-:W-:Y:S01]  /*a1a0*/  R2UR UR41, R15 ;  /* 0x000000000f2972ca */ /* 0x000fe200000e0000 */
[----:B------:R-:W-:Y:S01]  /*a1b0*/  BSSY.RECONVERGENT B6, `(.L_x_139) ;  /* 0x0000025000067945 */ /* 0x000fe20003800200 */
[----:B------:R-:W-:Y:S02]  /*a1c0*/  R2UR UR42, R14 ;  /* 0x000000000e2a72ca */ /* 0x000fe400000e0000 */
[----:B------:R-:W-:Y:S09]  /*a1d0*/  LOP3.LUT P0, RZ, R81, 0x3f0, RZ, 0xc0, !PT ;  /* 0x000003f051ff7812 */ /* 0x000ff2000780c0ff */
[----:B------:R-:W-:Y:S02]  /*a1e0*/  USHF.L.U32 UR41, UR41, 0x7, URZ ;  /* 0x0000000729297899 */ /* 0x000fe400080006ff */
[----:B------:R-:W-:Y:S02]  /*a1f0*/  USHF.L.U32 UR42, UR42, 0x7, URZ ;  /* 0x000000072a2a7899 */ /* 0x000fe400080006ff */
[----:B------:R-:W-:Y:S10]  /*a200*/  @!P0 BRA `(.L_x_140) ;  /* 0x00000000007c8947 */ /* 0x000ff40003800000 */
[----:B------:R-:W2:Y:S01]  /*a210*/  LDCU.64 UR8, c[0x4][0x80] ;  /* 0x01001000ff0877ac */ /* 0x000ea20008000a00 */
[----:B------:R-:W-:Y:S01]  /*a220*/  MOV R2, 0x0 ;  /* 0x0000000000027802 */ /* 0x000fe20000000f00 */
[----:B------:R-:W-:Y:S02]  /*a230*/  HFMA2 R12, -RZ, RZ, 0, 5.9604644775390625e-08 ;  /* 0x00000001ff0c7431 */ /* 0x000fe400000001ff */
[----:B------:R-:W-:Y:S01]  /*a240*/  IMAD.MOV.U32 R8, RZ, RZ, 0x70 ;  /* 0x00000070ff087424 */ /* 0x000fe200078e00ff */
[----:B------:R1:W1:Y:S01]  /*a250*/  LDC.64 R14, c[0x4][R2] ;  /* 0x01000000020e7b82 */ /* 0x0002620000000a00 */
[----:B------:R-:W3:Y:S01]  /*a260*/  LDCU.64 UR6, c[0x4][0x88] ;  /* 0x01001100ff0677ac */ /* 0x000ee20008000a00 */
[----:B------:R-:W-:Y:S01]  /*a270*/  IMAD.MOV.U32 R13, RZ, RZ, RZ ;  /* 0x000000ffff0d7224 */ /* 0x000fe200078e00ff */
[----:B------:R-:W4:Y:S01]  /*a280*/  LDCU.64 UR4, c[0x4][0x8] ;  /* 0x01000100ff0477ac */ /* 0x000f220008000a00 */
[----:B--2---:R-:W-:Y:S01]  /*a290*/  MOV R5, UR9 ;  /* 0x0000000900057c02 */ /* 0x004fe20008000f00 */
[----:B------:R-:W-:Y:S01]  /*a2a0*/  IMAD.U32 R4, RZ, RZ, UR8 ;  /* 0x00000008ff047e24 */ /* 0x000fe2000f8e00ff */
[----:B---3--:R-:W-:Y:S01]  /*a2b0*/  MOV R7, UR7 ;  /* 0x0000000700077c02 */ /* 0x008fe20008000f00 */
[----:B------:R-:W-:Y:S01]  /*a2c0*/  IMAD.U32 R6, RZ, RZ, UR6 ;  /* 0x00000006ff067e24 */ /* 0x000fe2000f8e00ff */
[----:B----4-:R-:W-:Y:S01]  /*a2d0*/  MOV R11, UR5 ;  /* 0x00000005000b7c02 */ /* 0x010fe20008000f00 */
[----:B------:R-:W-:Y:S02]  /*a2e0*/  IMAD.U32 R10, RZ, RZ, UR4 ;  /* 0x00000004ff0a7e24 */ /* 0x000fe4000f8e00ff */
[----:B------:R-:W-:Y:S07]  /*a2f0*/  LEPC R20, `(.L_x_141) ;  /* 0x000000001014794e */ /* 0x000fee0000000000 */
[----:B-1---5:R-:W-:Y:S05]  /*a300*/  CALL.ABS.NOINC R14 ;  /* 0x000000000e007343 */ /* 0x022fea0003c00000 */
.L_x_141:
[----:B------:R-:W1:Y:S01]  /*a310*/  LDCU.64 UR8, c[0x4][0x80] ;  /* 0x01001000ff0877ac */ /* 0x000e620008000a00 */
[----:B------:R-:W2:Y:S01]  /*a320*/  LDC.64 R2, c[0x4][R2] ;  /* 0x0100000002027b82 */ /* 0x000ea20000000a00 */
[----:B------:R-:W-:Y:S02]  /*a330*/  HFMA2 R12, -RZ, RZ, 0, 5.9604644775390625e-08 ;  /* 0x00000001ff0c7431 */ /* 0x000fe400000001ff */
[----:B------:R-:W-:Y:S02]  /*a340*/  IMAD.MOV.U32 R8, RZ, RZ, 0x70 ;  /* 0x00000070ff087424 */ /* 0x000fe400078e00ff */
[----:B------:R-:W-:Y:S01]  /*a350*/  IMAD.MOV.U32 R13, RZ, RZ, RZ ;  /* 0x000000ffff0d7224 */ /* 0x000fe200078e00ff */
[----:B------:R-:W3:Y:S01]  /*a360*/  LDCU.64 UR6, c[0x4][0x88] ;  /* 0x01001100ff0677ac */ /* 0x000ee20008000a00 */
[----:B------:R-:W4:Y:S01]  /*a370*/  LDCU.64 UR4, c[0x4][0x8] ;  /* 0x01000100ff0477ac */ /* 0x000f220008000a00 */
[----:B-1----:R-:W-:Y:S02]  /*a380*/  MOV R4, UR8 ;  /* 0x0000000800047c02 */ /* 0x002fe40008000f00 */
[----:B------:R-:W-:Y:S02]  /*a390*/  MOV R5, UR9 ;  /* 0x0000000900057c02 */ /* 0x000fe40008000f00 */
[----:B---3--:R-:W-:Y:S01]  /*a3a0*/  MOV R7, UR7 ;  /* 0x0000000700077c02 */ /* 0x008fe20008000f00 */
[----:B------:R-:W-:Y:S01]  /*a3b0*/  IMAD.U32 R6, RZ, RZ, UR6 ;  /* 0x00000006ff067e24 */ /* 0x000fe2000f8e00ff */
[----:B----4-:R-:W-:Y:S01]  /*a3c0*/  MOV R11, UR5 ;  /* 0x00000005000b7c02 */ /* 0x010fe20008000f00 */
[----:B------:R-:W-:Y:S02]  /*a3d0*/  IMAD.U32 R10, RZ, RZ, UR4 ;  /* 0x00000004ff0a7e24 */ /* 0x000fe4000f8e00ff */
[----:B------:R-:W-:Y:S07]  /*a3e0*/  LEPC R20, `(.L_x_140) ;  /* 0x000000001014794e */ /* 0x000fee0000000000 */
[----:B--2---:R-:W-:Y:S05]  /*a3f0*/  CALL.ABS.NOINC R2 ;  /* 0x0000000002007343 */ /* 0x004fea0003c00000 */
.L_x_140:
[----:B------:R-:W-:Y:S05]  /*a400*/  BSYNC.RECONVERGENT B6 ;  /* 0x0000000000067941 */ /* 0x000fea0003800200 */
.L_x_139:
[----:B------:R-:W-:Y:S01]  /*a410*/  ISETP.NE.AND P0, PT, R94, RZ, PT ;  /* 0x000000ff5e00720c */ /* 0x000fe20003f05270 */
[----:B------:R-:W-:Y:S01]  /*a420*/  BSSY B0, `(.L_x_142) ;  /* 0x0000009000007945 */ /* 0x000fe20003800000 */
[----:B------:R-:W-:Y:S04]  /*a430*/  PLOP3.LUT P1, PT, PT, PT, PT, 0x8, 0x80 ;  /* 0x000000000080781c */ /* 0x000fe80003f2e170 */
[----:B-1----:R-:W-:Y:S07]  /*a440*/  P2R R101, PR, RZ, 0x2 ;  /* 0x00000002ff657803 */ /* 0x002fee0000000000 */
[----:B------:R-:W-:Y:S05]  /*a450*/  @P0 BRA `(.L_x_143) ;  /* 0x0000000000140947 */ /* 0x000fea0003800000 */
[----:B------:R-:W-:Y:S03]  /*a460*/  UMOV UR4, 0xffffffff ;  /* 0xffffffff00047882 */ /* 0x000fe60000000000 */
[----:B------:R-:W-:Y:S05]  /*a470*/  BRA.DIV UR4, `(.L_x_144) ;  /* 0x0000007204ac7947 */ /* 0x000fea000b800000 */
[----:B------:R-:W-:Y:S11]  /*a480*/  ELECT P6, URZ, PT ;  /* 0x0000000000ff782f */ /* 0x000ff600038c0000 */
[----:B------:R-:W-:Y:S02]  /*a490*/  @!UPT UIADD3 URZ, UPT, UPT, URZ, URZ, URZ ;  /* 0x000000fffffff290 */ /* 0x000fe4000fffe0ff */
.L_x_262:
[----:B------:R-:W-:Y:S07]  /*a4a0*/  P2R R101, PR, RZ, 0x40 ;  /* 0x00000040ff657803 */ /* 0x000fee0000000000 */
.L_x_143:
[----:B------:R-:W-:Y:S05]  /*a4b0*/  BSYNC B0 ;  /* 0x0000000000007941 */ /* 0x000fea0003800000 */
.L_x_142:
[----:B------:R-:W-:Y:S02]  /*a4c0*/  ISETP.NE.U32.AND P0, PT, R78, RZ, PT ;  /* 0x000000ff4e00720c */ /* 0x000fe40003f05070 */
[----:B------:R-:W-:Y:S02]  /*a4d0*/  LOP3.LUT R91, R91, 0x1, RZ, 0x3c, !PT ;  /* 0x000000015b5b7812 */ /* 0x000fe400078e3cff */
[----:B------:R-:W-:Y:S02]  /*a4e0*/  ISETP.NE.AND.EX P1, PT, R79, RZ, PT, P0 ;  /* 0x000000ff4f00720c */ /* 0x000fe40003f25300 */
[----:B------:R-:W-:Y:S04]  /*a4f0*/  ISETP.NE.U32.AND P0, PT, R76, RZ, PT ;  /* 0x000000ff4c00720c */ /* 0x000fe80003f05070 */
[----:B------:R-:W-:Y:S07]  /*a500*/  ISETP.NE.AND.EX P0, PT, R77, RZ, PT, P0 ;  /* 0x000000ff4d00720c */ /* 0x000fee0003f05300 */
[----:B------:R-:W1:Y:S08]  /*a510*/  @P1 LDC.64 R8, c[0x0][0x8b8] ;  /* 0x00022e00ff081b82 */ /* 0x000e700000000a00 */
[----:B---3--:R-:W2:Y:S02]  /*a520*/  @P0 LDC.64 R2, c[0x0][0x890] ;  /* 0x00022400ff020b82 */ /* 0x008ea40000000a00 */
[C---:B--2---:R-:W-:Y:S04]  /*a530*/  @P0 IMAD.WIDE R2, R17.reuse, 0x8, R2 ;  /* 0x0000000811020825 */ /* 0x044fe800078e0202 */
[----:B-1----:R-:W-:Y:S01]  /*a540*/  @P1 IMAD.WIDE R8, R17, 0x8, R8 ;  /* 0x0000000811081825 */ /* 0x002fe200078e0208 */
[----:B------:R1:W2:Y:S04]  /*a550*/  @P0 LDG.E.64 R4, desc[UR50][R2.64] ;  /* 0x0000003202040981 */ /* 0x0002a8000c1e1b00 */
[----:B------:R-:W3:Y:S01]  /*a560*/  @P1 LDG.E.64 R6, desc[UR50][R8.64] ;  /* 0x0000003208061981 */ /* 0x000ee2000c1e1b00 */
[----:B-1----:R-:W-:Y:S03]  /*a570*/  SHF.L.U32 R2, R91, 0x1f, RZ ;  /* 0x0000001f5b027819 */ /* 0x002fe600000006ff */
[----:B--2---:R1:W5:Y:S04]  /*a580*/  @P0 LD.E R48, desc[UR50][R4.64] ;  /* 0x0000003204300980 */ /* 0x004368000c101900 */
[----:B---3--:R1:W5:Y:S01]  /*a590*/  @P1 LD.E R47, desc[UR50][R6.64] ;  /* 0x00000032062f1980 */ /* 0x008362000c101900 */
[----:B------:R-:W-:Y:S05]  /*a5a0*/  @P0 BRA `(.L_x_145) ;  /* 0x0000000000240947 */ /* 0x000fea0003800000 */
[----:B------:R-:W-:Y:S04]  /*a5b0*/  ISETP.NE.U32.AND P0, PT, RZ, UR38, PT ;  /* 0x00000026ff007c0c */ /* 0x000fe8000bf05070 */
[----:B------:R-:W-:Y:S11]  /*a5c0*/  ISETP.NE.AND.EX P0, PT, RZ, UR39, PT, P0 ;  /* 0x00000027ff007c0c */ /* 0x000ff6000bf05300 */
[----:B------:R-:W-:Y:S02]  /*a5d0*/  @!UPT UIADD3 URZ, UPT, UPT, URZ, URZ, URZ ;  /* 0x000000fffffff290 */ /* 0x000fe4000fffe0ff */
[----:B------:R-:W2:Y:S08]  /*a5e0*/  @P0 LDC R0, c[0x0][0x898] ;  /* 0x00022600ff000b82 */ /* 0x000eb00000000800 */
[----:B-1----:R-:W1:Y:S01]  /*a5f0*/  @P0 LDC.64 R4, c[0x0][0x888] ;  /* 0x00022200ff040b82 */ /* 0x002e620000000a00 */
[----:B--2---:R-:W-:Y:S04]  /*a600*/  @P0 IMAD R0, R17, R0, RZ ;  /* 0x0000000011000224 */ /* 0x004fe800078e02ff */
[----:B-1----:R-:W-:Y:S05]  /*a610*/  @P0 IMAD.WIDE R4, R0, 0x4, R4 ;  /* 0x0000000400040825 */ /* 0x002fea00078e0204 */
[----:B-----5:R2:W5:Y:S02]  /*a620*/  @P0 LDG.E R48, desc[UR50][R4.64] ;  /* 0x0000003204300981 */ /* 0x020564000c1e1900 */
[----:B--2---:R-:W3:Y:S02]  /*a630*/  @!P0 LDC R48, c[0x0][0x880] ;  /* 0x00022000ff308b82 */ /* 0x004ee40000000800 */
.L_x_145:
        /* <DEDUP_REMOVED lines=9> */
[----:B--2---:R-:W1:Y:S02]  /*a6d0*/  @!P0 LDC R47, c[0x0][0x8a8] ;  /* 0x00022a00ff2f8b82 */ /* 0x004e640000000800 */
.L_x_146:
[----:B------:R-:W2:Y:S01]  /*a6e0*/  SYNCS.PHASECHK.TRANS64.TRYWAIT P0, [UR43+0x50], R2 ;  /* 0x00005002ff0075a7 */ /* 0x000ea2000800112b */
[----:B------:R-:W-:Y:S01]  /*a6f0*/  LEA R97, R90, UR43, 0x3 ;  /* 0x0000002b5a617c11 */ /* 0x000fe2000f8e18ff */
[----:B------:R-:W-:Y:S01]  /*a700*/  BSSY B0, `(.L_x_147) ;  /* 0x0000008000007945 */ /* 0x000fe20003800000 */
[----:B------:R-:W-:Y:S01]  /*a710*/  SHF.L.U32 R0, R88, 0x1f, RZ ;  /* 0x0000001f58007819 */ /* 0x000fe200000006ff */
[----:B------:R-:W-:Y:S02]  /*a720*/  VIADD R86, R92, UR43 ;  /* 0x0000002b5c567c36 */ /* 0x000fe40008000000 */
[----:B------:R-:W-:Y:S01]  /*a730*/  IMAD.MOV.U32 R71, RZ, RZ, RZ ;  /* 0x000000ffff477224 */ /* 0x000fe200078e00ff */
[----:B------:R1:W1:Y:S01]  /*a740*/  SYNCS.PHASECHK.TRANS64.TRYWAIT P2, [R97+URZ+0x120], R0 ;  /* 0x00012000610075a7 */ /* 0x00026200080411ff */
[----:B--2---:R-:W-:Y:S05]  /*a750*/  @P0 BRA `(.L_x_148) ;  /* 0x0000000000080947 */ /* 0x004fea0003800000 */
[----:B------:R-:W2:Y:S02]  /*a760*/  SYNCS.PHASECHK.TRANS64.TRYWAIT P0, [UR43+0x50], R2 ;  /* 0x00005002ff0075a7 */ /* 0x000ea4000800112b */
[----:B--2---:R-:W-:Y:S05]  /*a770*/  @!P0 BRA `(.L_x_149) ;  /* 0x0000007000048947 */ /* 0x004fea0003800000 */
.L_x_148:
[----:B------:R-:W-:Y:S05]  /*a780*/  BSYNC B0 ;  /* 0x0000000000007941 */ /* 0x000fea0003800000 */
.L_x_147:
[----:B---3-5:R-:W-:Y:S01]  /*a790*/  FSETP.NEU.AND P0, PT, R48, RZ, PT ;  /* 0x000000ff3000720b */ /* 0x028fe20003f0d000 */
[----:B------:R-:W-:Y:S01]  /*a7a0*/  IMAD.MOV.U32 R70, RZ, RZ, RZ ;  /* 0x000000ffff467224 */ /* 0x000fe200078e00ff */
[----:B------:R-:W-:Y:S02]  /*a7b0*/  CS2R R68, SRZ ;  /* 0x0000000000447805 */ /* 0x000fe4000001ff00 */
[----:B------:R-:W-:Y:S02]  /*a7c0*/  CS2R R74, SRZ ;  /* 0x00000000004a7805 */ /* 0x000fe4000001ff00 */
[----:B------:R-:W-:Y:S02]  /*a7d0*/  CS2R R72, SRZ ;  /* 0x0000000000487805 */ /* 0x000fe4000001ff00 */
[----:B------:R-:W-:Y:S02]  /*a7e0*/  CS2R R62, SRZ ;  /* 0x00000000003e7805 */ /* 0x000fe4000001ff00 */
[----:B------:R-:W-:Y:S02]  /*a7f0*/  CS2R R60, SRZ ;  /* 0x00000000003c7805 */ /* 0x000fe4000001ff00 */
[----:B------:R-:W-:Y:S02]  /*a800*/  CS2R R58, SRZ ;  /* 0x00000000003a7805 */ /* 0x000fe4000001ff00 */
[----:B------:R-:W-:Y:S02]  /*a810*/  CS2R R56, SRZ ;  /* 0x0000000000387805 */ /* 0x000fe4000001ff00 */
[----:B------:R-:W-:Y:S01]  /*a820*/  ISETP.GE.AND P1, PT, R100, 0x1, PT ;  /* 0x000000016400780c */ /* 0x000fe20003f26270 */
[----:B------:R-:W-:Y:S01]  /*a830*/  IMAD R54, R90, 0x80, R93 ;  /* 0x000000805a367824 */ /* 0x000fe200078e025d */
[----:B------:R-:W-:Y:S02]  /*a840*/  CS2R R38, SRZ ;  /* 0x0000000000267805 */ /* 0x000fe4000001ff00 */
[----:B------:R-:W-:Y:S01]  /*a850*/  CS2R R36, SRZ ;  /* 0x0000000000247805 */ /* 0x000fe2000001ff00 */
[----:B--2---:R-:W-:Y:S01]  /*a860*/  @P0 IMAD R2, R95, 0x2, R86 ;  /* 0x000000025f020824 */ /* 0x004fe200078e0256 */
[----:B------:R-:W-:Y:S05]  /*a870*/  @P0 WARPSYNC.ALL ;  /* 0x0000000000000948 */ /* 0x000fea0003800000 */
[----:B------:R2:W3:Y:S01]  /*a880*/  @P0 LDSM.16.MT88.4 R68, [R2+0x1000] ;  /* 0x001000000244083b */ /* 0x0004e20000004200 */
[----:B------:R-:W-:Y:S02]  /*a890*/  CS2R R34, SRZ ;  /* 0x0000000000227805 */ /* 0x000fe4000001ff00 */
[----:B------:R-:W-:Y:S02]  /*a8a0*/  CS2R R32, SRZ ;  /* 0x0000000000207805 */ /* 0x000fe4000001ff00 */
[----:B------:R-:W-:Y:S02]  /*a8b0*/  CS2R R30, SRZ ;  /* 0x00000000001e7805 */ /* 0x000fe4000001ff00 */
[----:B------:R-:W-:Y:S02]  /*a8c0*/  CS2R R28, SRZ ;  /* 0x00000000001c7805 */ /* 0x000fe4000001ff00 */
[----:B------:R-:W-:Y:S01]  /*a8d0*/  CS2R R26, SRZ ;  /* 0x00000000001a7805 */ /* 0x000fe2000001ff00 */
[----:B------:R2:W2:Y:S01]  /*a8e0*/  @P0 LDSM.16.MT88.4 R72, [R2+0x1800] ;  /* 0x001800000248083b */ /* 0x0004a20000004200 */
[----:B------:R-:W-:Y:S02]  /*a8f0*/  CS2R R24, SRZ ;  /* 0x0000000000187805 */ /* 0x000fe4000001ff00 */
[----:B------:R-:W-:Y:S02]  /*a900*/  CS2R R18, SRZ ;  /* 0x0000000000127805 */ /* 0x000fe4000001ff00 */
[----:B------:R-:W-:Y:S02]  /*a910*/  CS2R R16, SRZ ;  /* 0x0000000000107805 */ /* 0x000fe4000001ff00 */
[----:B------:R-:W-:Y:S02]  /*a920*/  CS2R R14, SRZ ;  /* 0x00000000000e7805 */ /* 0x000fe4000001ff00 */
[----:B------:R-:W-:Y:S01]  /*a930*/  CS2R R12, SRZ ;  /* 0x00000000000c7805 */ /* 0x000fe2000001ff00 */
[----:B------:R2:W2:Y:S01]  /*a940*/  @P0 LDSM.16.MT88.4 R60, [R92+UR43+0x1000] ;  /* 0x0010002b5c3c083b */ /* 0x0004a20008004200 */
[----:B------:R-:W-:Y:S02]  /*a950*/  CS2R R10, SRZ ;  /* 0x00000000000a7805 */ /* 0x000fe4000001ff00 */
[----:B------:R-:W-:Y:S02]  /*a960*/  CS2R R8, SRZ ;  /* 0x0000000000087805 */ /* 0x000fe4000001ff00 */
[----:B-1----:R-:W-:Y:S02]  /*a970*/  CS2R R6, SRZ ;  /* 0x0000000000067805 */ /* 0x002fe4000001ff00 */
[----:B------:R-:W-:Y:S01]  /*a980*/  CS2R R4, SRZ ;  /* 0x0000000000047805 */ /* 0x000fe2000001ff00 */
[----:B------:R-:W-:Y:S01]  /*a990*/  VIADD R102, R86, 0x1000 ;  /* 0x0000100056667836 */ /* 0x000fe20000000000 */
[----:B------:R1:W1:Y:S01]  /*a9a0*/  @P0 LDSM.16.MT88.4 R56, [R92+UR43+0x1800] ;  /* 0x0018002b5c38083b */ /* 0x0002620008004200 */
[----:B------:R-:W-:Y:S05]  /*a9b0*/  @!P1 BRA `(.L_x_150) ;  /* 0x0000000000d49947 */ /* 0x000fea0003800000 */
[----:B------:R-:W-:Y:S01]  /*a9c0*/  SHF.R.U32.HI R3, RZ, 0x15, R54 ;  /* 0x00000015ff037819 */ /* 0x000fe20000011636 */
[----:B------:R-:W-:Y:S03]  /*a9d0*/  BSSY B0, `(.L_x_151) ;  /* 0x0000006000007945 */ /* 0x000fe60003800000 */
[----:B------:R-:W-:Y:S01]  /*a9e0*/  LOP3.LUT P0, RZ, R3, 0x3, R80, 0x48, !PT ;  /* 0x0000000303ff7812 */ /* 0x000fe20007804850 */
[----:B------:R-:W-:Y:S01]  /*a9f0*/  @!UPT UIADD3 URZ, UPT, UPT, URZ, URZ, URZ ;  /* 0x000000fffffff290 */ /* 0x000fe2000fffe0ff */
[----:B------:R-:W-:Y:S11]  /*aa00*/  @P2 BRA `(.L_x_152) ;  /* 0x0000000000082947 */ /* 0x000ff60003800000 */
[----:B------:R-:W5:Y:S02]  /*aa10*/  SYNCS.PHASECHK.TRANS64.TRYWAIT P1, [R97+URZ+0x120], R0 ;  /* 0x00012000610075a7 */ /* 0x000f6400080211ff */
[----:B-----5:R-:W-:Y:S05]  /*aa20*/  @!P1 BRA `(.L_x_153) ;  /* 0x0000006c00709947 */ /* 0x020fea0003800000 */
.L_x_152:
[----:B------:R-:W-:Y:S05]  /*aa30*/  BSYNC B0 ;  /* 0x0000000000007941 */ /* 0x000fea0003800000 */
.L_x_151:
[----:B------:R-:W-:Y:S05]  /*aa40*/  @!P0 BRA `(.L_x_154) ;  /* 0x0000000000408947 */ /* 0x000fea0003800000 */
[----:B------:R-:W5:Y:S01]  /*aa50*/  LDCU.64 UR8, c[0x4][0x70] ;  /* 0x01000e00ff0877ac */ /* 0x000f620008000a00 */
[----:B------:R-:W-:Y:S01]  /*aa60*/  MOV R3, 0x0 ;  /* 0x0000000000037802 */ /* 0x000fe20000000f00 */
[----:B------:R-:W-:Y:S02]  /*aa70*/  HFMA2 R12, -RZ, RZ, 0, 5.9604644775390625e-08 ;  /* 0x00000001ff0c7431 */ /* 0x000fe400000001ff */
[----:B------:R-:W-:Y:S02]  /*aa80*/  IMAD.MOV.U32 R8, RZ, RZ, 0x192 ;  /* 0x00000192ff087424 */ /* 0x000fe400078e00ff */
[----:B------:R-:W-:Y:S01]  /*aa90*/  IMAD.MOV.U32 R13, RZ, RZ, RZ ;  /* 0x000000ffff0d7224 */ /* 0x000fe200078e00ff */
[----:B------:R-:W3:Y:S01]  /*aaa0*/  LDCU.64 UR6, c[0x4][0x78] ;  /* 0x01000f00ff0677ac */ /* 0x000ee20008000a00 */
[----:B--2---:R-:W2:Y:S01]  /*aab0*/  LDC.64 R2, c[0x4][R3] ;  /* 0x0100000003027b82 */ /* 0x004ea20000000a00 */
[----:B------:R-:W4:Y:S01]  /*aac0*/  LDCU.64 UR4, c[0x4][0x10] ;  /* 0x01000200ff0477ac */ /* 0x000f220008000a00 */
[----:B-----5:R-:W-:Y:S01]  /*aad0*/  MOV R5, UR9 ;  /* 0x0000000900057c02 */ /* 0x020fe20008000f00 */
[----:B------:R-:W-:Y:S01]  /*aae0*/  IMAD.U32 R4, RZ, RZ, UR8 ;  /* 0x00000008ff047e24 */ /* 0x000fe2000f8e00ff */
[----:B---3--:R-:W-:Y:S01]  /*aaf0*/  MOV R7, UR7 ;  /* 0x0000000700077c02 */ /* 0x008fe20008000f00 */
[----:B------:R-:W-:Y:S01]  /*ab00*/  IMAD.U32 R6, RZ, RZ, UR6 ;  /* 0x00000006ff067e24 */ /* 0x000fe2000f8e00ff */
[----:B----4-:R-:W-:Y:S01]  /*ab10*/  MOV R11, UR5 ;  /* 0x00000005000b7c02 */ /* 0x010fe20008000f00 */
[----:B------:R-:W-:Y:S02]  /*ab20*/  IMAD.U32 R10, RZ, RZ, UR4 ;  /* 0x00000004ff0a7e24 */ /* 0x000fe4000f8e00ff */
[----:B------:R-:W-:Y:S07]  /*ab30*/  LEPC R20, `(.L_x_154) ;  /* 0x000000001014794e */ /* 0x000fee0000000000 */
[----:B-12---:R-:W-:Y:S05]  /*ab40*/  CALL.ABS.NOINC R2 ;  /* 0x0000000002007343 */ /* 0x006fea0003c00000 */
.L_x_154:
[----:B------:R-:W-:Y:S05]  /*ab50*/  WARPSYNC.ALL ;  /* 0x0000000000007948 */ /* 0x000fea0003800000 */
[C---:B------:R-:W-:Y:S01]  /*ab60*/  R2UR UR4, R54.reuse ;  /* 0x00000000360472ca */ /* 0x040fe200000e0000 */
[----:B------:R-:W-:Y:S05]  /*ab70*/  VIADD R3, R54, 0x100000 ;  /* 0x0010000036037836 */ /* 0x000fea0000000000 */
[----:B------:R-:W-:Y:S04]  /*ab80*/  SHF.R.U32.HI R3, RZ, 0x15, R3 ;  /* 0x00000015ff037819 */ /* 0x000fe80000011603 */
[----:B------:R-:W-:Y:S03]  /*ab90*/  LOP3.LUT P0, RZ, R3, 0x3, R80, 0x48, !PT ;  /* 0x0000000303ff7812 */ /* 0x000fe60007804850 */
[----:B------:R-:W1:Y:S10]  /*aba0*/  LDTM.16dp256bit.x4 R24, tmem[UR4] ;  /* 0x00000004001879ee */ /* 0x000e740008120000 */
[----:B-1----:R-:W-:Y:S05]  /*abb0*/  @!P0 BRA `(.L_x_155) ;  /* 0x0000000000408947 */ /* 0x002fea0003800000 */
[----:B------:R-:W1:Y:S01]  /*abc0*/  LDCU.64 UR8, c[0x4][0x70] ;  /* 0x01000e00ff0877ac */ /* 0x000e620008000a00 */
[----:B------:R-:W-:Y:S01]  /*abd0*/  MOV R3, 0x0 ;  /* 0x0000000000037802 */ /* 0x000fe20000000f00 */
[----:B------:R-:W-:Y:S02]  /*abe0*/  HFMA2 R12, -RZ, RZ, 0, 5.9604644775390625e-08 ;  /* 0x00000001ff0c7431 */ /* 0x000fe400000001ff */
[----:B------:R-:W-:Y:S02]  /*abf0*/  IMAD.MOV.U32 R8, RZ, RZ, 0x192 ;  /* 0x00000192ff087424 */ /* 0x000fe400078e00ff */
[----:B------:R-:W-:Y:S01]  /*ac00*/  IMAD.MOV.U32 R13, RZ, RZ, RZ ;  /* 0x000000ffff0d7224 */ /* 0x000fe200078e00ff */
[----:B------:R-:W5:Y:S01]  /*ac10*/  LDCU.64 UR6, c[0x4][0x78] ;  /* 0x01000f00ff0677ac */ /* 0x000f620008000a00 */
[----:B--2---:R-:W2:Y:S01]  /*ac20*/  LDC.64 R2, c[0x4][R3] ;  /* 0x0100000003027b82 */ /* 0x004ea20000000a00 */
[----:B------:R-:W3:Y:S01]  /*ac30*/  LDCU.64 UR4, c[0x4][0x10] ;  /* 0x01000200ff0477ac */ /* 0x000ee20008000a00 */
[----:B-1----:R-:W-:Y:S01]  /*ac40*/  MOV R5, UR9 ;  /* 0x0000000900057c02 */ /* 0x002fe20008000f00 */
[----:B------:R-:W-:Y:S01]  /*ac50*/  IMAD.U32 R4, RZ, RZ, UR8 ;  /* 0x00000008ff047e24 */ /* 0x000fe2000f8e00ff */
[----:B-----5:R-:W-:Y:S01]  /*ac60*/  MOV R7, UR7 ;  /* 0x0000000700077c02 */ /* 0x020fe20008000f00 */
[----:B------:R-:W-:Y:S01]  /*ac70*/  IMAD.U32 R6, RZ, RZ, UR6 ;  /* 0x00000006ff067e24 */ /* 0x000fe2000f8e00ff */
[----:B---3--:R-:W-:Y:S01]  /*ac80*/  MOV R11, UR5 ;  /* 0x00000005000b7c02 */ /* 0x008fe20008000f00 */
[----:B------:R-:W-:Y:S02]  /*ac90*/  IMAD.U32 R10, RZ, RZ, UR4 ;  /* 0x00000004ff0a7e24 */ /* 0x000fe4000f8e00ff */
[----:B------:R-:W-:Y:S07]  /*aca0*/  LEPC R20, `(.L_x_155) ;  /* 0x000000001014794e */ /* 0x000fee0000000000 */
[----:B--2-4-:R-:W-:Y:S05]  /*acb0*/  CALL.ABS.NOINC R2 ;  /* 0x0000000002007343 */ /* 0x014fea0003c00000 */
.L_x_155:
[----:B------:R-:W-:Y:S05]  /*acc0*/  WARPSYNC.ALL ;  /* 0x0000000000007948 */ /* 0x000fea0003800000 */
[----:B------:R-:W-:Y:S11]  /*acd0*/  R2UR UR4, R54 ;  /* 0x00000000360472ca */ /* 0x000ff600000e0000 */
[----:B------:R-:W-:Y:S02]  /*ace0*/  @!UPT UIADD3 URZ, UPT, UPT, URZ, URZ, URZ ;  /* 0x000000fffffff290 */ /* 0x000fe4000fffe0ff */
[----:B------:R-:W1:Y:S02]  /*acf0*/  LDTM.16dp256bit.x4 R4, tmem[UR4+0x100000] ;  /* 0x10000004000479ee */ /* 0x000e640008120000 */
[----:B-1----:R-:W-:Y:S01]  /*ad00*/  NOP ;  /* 0x0000000000007918 */ /* 0x002fe20000000000 */
.L_x_150:
[--C-:B--2---:R-:W-:Y:S01]  /*ad10*/  HADD2.F32 R49, -RZ, R60.reuse.H0_H0 ;  /* 0x2000003cff317230 */ /* 0x104fe20000004100 */
[----:B------:R-:W-:Y:S05]  /*ad20*/  WARPSYNC.ALL ;  /* 0x0000000000007948 */ /* 0x000fea0003800000 */
[----:B------:R-:W-:Y:S01]  /*ad30*/  LEA R55, R95, R86, 0x1 ;  /* 0x000000565f377211 */ /* 0x000fe200078e08ff */
[-C--:B------:R-:W-:Y:S01]  /*ad40*/  FMUL R0, R24, R47.reuse ;  /* 0x0000002f18007220 */ /* 0x080fe20000400000 */
[----:B------:R-:W-:Y:S02]  /*ad50*/  HADD2.F32 R51, -RZ, R60.H1_H1 ;  /* 0x3000003cff337230 */ /* 0x000fe40000004100 */
[-C--:B------:R-:W-:Y:S01]  /*ad60*/  FMUL R2, R25, R47.reuse ;  /* 0x0000002f19027220 */ /* 0x080fe20000400000 */
[----:B------:R-:W-:Y:S01]  /*ad70*/  FMUL R3, R26, R47 ;  /* 0x0000002f1a037220 */ /* 0x000fe20000400000 */
[C---:B------:R-:W-:Y:S01]  /*ad80*/  FFMA R0, R48.reuse, R49, R0 ;  /* 0x0000003130007223 */ /* 0x040fe20000000000 */
[--C-:B------:R-:W-:Y:S02]  /*ad90*/  HADD2.F32 R49, -RZ, R61.reuse.H0_H0 ;  /* 0x2000003dff317230 */ /* 0x100fe40000004100 */
[----:B------:R-:W-:Y:S01]  /*ada0*/  FFMA R2, R48, R51, R2 ;  /* 0x0000003330027223 */ /* 0x000fe20000000002 */
[-C--:B------:R-:W-:Y:S01]  /*adb0*/  FMUL R20, R4, R47.reuse ;  /* 0x0000002f04147220 */ /* 0x080fe20000400000 */
[----:B------:R-:W-:Y:S02]  /*adc0*/  HADD2.F32 R51, -RZ, R61.H1_H1 ;  /* 0x3000003dff337230 */ /* 0x000fe40000004100 */
[----:B------:R-:W-:Y:S01]  /*add0*/  FMUL R21, R5, R47 ;  /* 0x0000002f05157220 */ /* 0x000fe20000400000 */
[----:B------:R-:W-:Y:S01]  /*ade0*/  FFMA R3, R48, R49, R3 ;  /* 0x0000003130037223 */ /* 0x000fe20000000003 */
[----:B------:R-:W-:Y:S01]  /*adf0*/  F2FP.F16.F32.PACK_AB R64, R2, R0 ;  /* 0x000000000240723e */ /* 0x000fe200000000ff */
[-C--:B------:R-:W-:Y:S01]  /*ae00*/  FMUL R4, R27, R47.reuse ;  /* 0x0000002f1b047220 */ /* 0x080fe20000400000 */
[--C-:B------:R-:W-:Y:S02]  /*ae10*/  HADD2.F32 R50, -RZ, R62.reuse.H0_H0 ;  /* 0x2000003eff327230 */ /* 0x100fe40000004100 */
[-C--:B------:R-:W-:Y:S01]  /*ae20*/  FMUL R5, R28, R47.reuse ;  /* 0x0000002f1c057220 */ /* 0x080fe20000400000 */
[----:B------:R-:W-:Y:S01]  /*ae30*/  FMUL R22, R6, R47 ;  /* 0x0000002f06167220 */ /* 0x000fe20000400000 */
[----:B------:R-:W-:Y:S02]  /*ae40*/  HADD2.F32 R49, -RZ, R62.H1_H1 ;  /* 0x3000003eff317230 */ /* 0x000fe40000004100 */
[C---:B------:R-:W-:Y:S01]  /*ae50*/  FFMA R4, R48.reuse, R51, R4 ;  /* 0x0000003330047223 */ /* 0x040fe20000000004 */
[----:B------:R-:W-:Y:S01]  /*ae60*/  FFMA R5, R48, R50, R5 ;  /* 0x0000003230057223 */ /* 0x000fe20000000005 */
[--C-:B------:R-:W-:Y:S02]  /*ae70*/  HADD2.F32 R50, -RZ, R63.reuse.H0_H0 ;  /* 0x2000003fff327230 */ /* 0x100fe40000004100 */
[-C--:B------:R-:W-:Y:S01]  /*ae80*/  FMUL R6, R29, R47.reuse ;  /* 0x0000002f1d067220 */ /* 0x080fe20000400000 */
[----:B------:R-:W-:Y:S01]  /*ae90*/  FMUL R23, R7, R47 ;  /* 0x0000002f07177220 */ /* 0x000fe20000400000 */
[----:B------:R-:W-:Y:S01]  /*aea0*/  HADD2.F32 R51, -RZ, R63.H1_H1 ;  /* 0x3000003fff337230 */ /* 0x000fe20000004100 */
[----:B------:R-:W-:Y:S01]  /*aeb0*/  F2FP.F16.F32.PACK_AB R65, R4, R3 ;  /* 0x000000030441723e */ /* 0x000fe200000000ff */
[----:B------:R-:W-:Y:S01]  /*aec0*/  FFMA R6, R48, R49, R6 ;  /* 0x0000003130067223 */ /* 0x000fe20000000006 */
[-C--:B------:R-:W-:Y:S01]  /*aed0*/  FMUL R24, R8, R47.reuse ;  /* 0x0000002f08187220 */ /* 0x080fe20000400000 */
[--C-:B-1----:R-:W-:Y:S02]  /*aee0*/  HADD2.F32 R49, -RZ, R56.reuse.H0_H0 ;  /* 0x20000038ff317230 */ /* 0x102fe40000004100 */
[-C--:B------:R-:W-:Y:S01]  /*aef0*/  FMUL R7, R30, R47.reuse ;  /* 0x0000002f1e077220 */ /* 0x080fe20000400000 */
[----:B------:R-:W-:Y:S01]  /*af00*/  FMUL R8, R31, R47 ;  /* 0x0000002f1f087220 */ /* 0x000fe20000400000 */
[----:B---3--:R-:W-:Y:S01]  /*af10*/  HADD2.F32 R52, -RZ, R69.H1_H1 ;  /* 0x30000045ff347230 */ /* 0x008fe20000004100 */
[----:B------:R-:W-:Y:S01]  /*af20*/  F2FP.F16.F32.PACK_AB R66, R6, R5 ;  /* 0x000000050642723e */ /* 0x000fe200000000ff */
[C---:B------:R-:W-:Y:S01]  /*af30*/  FFMA R7, R48.reuse, R50, R7 ;  /* 0x0000003230077223 */ /* 0x040fe20000000007 */
[----:B------:R-:W-:Y:S01]  /*af40*/  FFMA R8, R48, R51, R8 ;  /* 0x0000003330087223 */ /* 0x000fe20000000008 */
[----:B------:R-:W-:Y:S02]  /*af50*/  HADD2.F32 R51, -RZ, R56.H1_H1 ;  /* 0x30000038ff337230 */ /* 0x000fe40000004100 */
[-C--:B------:R-:W-:Y:S01]  /*af60*/  FMUL R25, R9, R47.reuse ;  /* 0x0000002f09197220 */ /* 0x080fe20000400000 */
[----:B------:R-:W-:Y:S01]  /*af70*/  FMUL R9, R32, R47 ;  /* 0x0000002f20097220 */ /* 0x000fe20000400000 */
[--C-:B------:R-:W-:Y:S01]  /*af80*/  HADD2.F32 R50, -RZ, R58.reuse.H0_H0 ;  /* 0x2000003aff327230 */ /* 0x100fe20000004100 */
[----:B------:R-:W-:Y:S01]  /*af90*/  F2FP.F16.F32.PACK_AB R67, R8, R7 ;  /* 0x000000070843723e */ /* 0x000fe200000000ff */
[----:B------:R-:W-:Y:S01]  /*afa0*/  FMUL R40, R10, R47 ;  /* 0x0000002f0a287220 */ /* 0x000fe20000400000 */
[C---:B------:R-:W-:Y:S01]  /*afb0*/  FFMA R9, R48.reuse, R49, R9 ;  /* 0x0000003130097223 */ /* 0x040fe20000000009 */
[----:B------:R-:W-:Y:S02]  /*afc0*/  HADD2.F32 R49, -RZ, R57.H0_H0 ;  /* 0x20000039ff317230 */ /* 0x000fe40000004100 */
[-C--:B------:R-:W-:Y:S01]  /*afd0*/  FMUL R10, R33, R47.reuse ;  /* 0x0000002f210a7220 */ /* 0x080fe20000400000 */
[----:B------:R1:W-:Y:S01]  /*afe0*/  STSM.16.MT88.4 [R86+0x1000], R64 ;  /* 0x0010004056007844 */ /* 0x0003e20000004200 */
[----:B------:R-:W-:Y:S01]  /*aff0*/  FMUL R41, R11, R47 ;  /* 0x0000002f0b297220 */ /* 0x000fe20000400000 */
[----:B------:R-:W-:Y:S02]  /*b000*/  HADD2.F32 R53, -RZ, R73.H0_H0 ;  /* 0x20000049ff357230 */ /* 0x000fe40000004100 */
[----:B------:R-:W-:Y:S01]  /*b010*/  FFMA R10, R48, R51, R10 ;  /* 0x00000033300a7223 */ /* 0x000fe2000000000a */
[-C--:B------:R-:W-:Y:S01]  /*b020*/  FMUL R11, R34, R47.reuse ;  /* 0x0000002f220b7220 */ /* 0x080fe20000400000 */
[----:B------:R-:W-:Y:S02]  /*b030*/  HADD2.F32 R51, -RZ, R57.H1_H1 ;  /* 0x30000039ff337230 */ /* 0x000fe40000004100 */
[-C--:B------:R-:W-:Y:S01]  /*b040*/  FMUL R42, R12, R47.reuse ;  /* 0x0000002f0c2a7220 */ /* 0x080fe20000400000 */
[----:B------:R-:W-:Y:S01]  /*b050*/  FMUL R43, R13, R47 ;  /* 0x0000002f0d2b7220 */ /* 0x000fe20000400000 */
[----:B------:R-:W-:Y:S01]  /*b060*/  FFMA R11, R48, R49, R11 ;  /* 0x00000031300b7223 */ /* 0x000fe2000000000b */
[----:B------:R-:W-:Y:S01]  /*b070*/  HADD2.F32 R49, -RZ, R58.H1_H1 ;  /* 0x3000003aff317230 */ /* 0x000fe20000004100 */
[----:B------:R-:W-:Y:S01]  /*b080*/  F2FP.F16.F32.PACK_AB R104, R10, R9 ;  /* 0x000000090a68723e */ /* 0x000fe200000000ff */
[-C--:B------:R-:W-:Y:S01]  /*b090*/  FMUL R12, R35, R47.reuse ;  /* 0x0000002f230c7220 */ /* 0x080fe20000400000 */
[-C--:B------:R-:W-:Y:S01]  /*b0a0*/  FMUL R44, R14, R47.reuse ;  /* 0x0000002f0e2c7220 */ /* 0x080fe20000400000 */
[-C--:B------:R-:W-:Y:S01]  /*b0b0*/  FMUL R13, R36, R47.reuse ;  /* 0x0000002f240d7220 */ /* 0x080fe20000400000 */
[----:B------:R-:W-:Y:S01]  /*b0c0*/  FMUL R14, R37, R47 ;  /* 0x0000002f250e7220 */ /* 0x000fe20000400000 */
[C---:B------:R-:W-:Y:S01]  /*b0d0*/  FFMA R12, R48.reuse, R51, R12 ;  /* 0x00000033300c7223 */ /* 0x040fe2000000000c */
[--C-:B------:R-:W-:Y:S02]  /*b0e0*/  HADD2.F32 R51, -RZ, R68.reuse.H0_H0 ;  /* 0x20000044ff337230 */ /* 0x100fe40000004100 */
[C---:B------:R-:W-:Y:S01]  /*b0f0*/  FFMA R13, R48.reuse, R50, R13 ;  /* 0x00000032300d7223 */ /* 0x040fe2000000000d */
[--C-:B------:R-:W-:Y:S02]  /*b100*/  HADD2.F32 R50, -RZ, R59.reuse.H0_H0 ;  /* 0x2000003bff327230 */ /* 0x100fe40000004100 */
[----:B------:R-:W-:Y:S01]  /*b110*/  FFMA R14, R48, R49, R14 ;  /* 0x00000031300e7223 */ /* 0x000fe2000000000e */
[----:B------:R-:W-:Y:S02]  /*b120*/  HADD2.F32 R49, -RZ, R59.H1_H1 ;  /* 0x3000003bff317230 */ /* 0x000fe40000004100 */
[-C--:B------:R-:W-:Y:S01]  /*b130*/  FMUL R45, R15, R47.reuse ;  /* 0x0000002f0f2d7220 */ /* 0x080fe20000400000 */
[-C--:B------:R-:W-:Y:S01]  /*b140*/  FMUL R46, R16, R47.reuse ;  /* 0x0000002f102e7220 */ /* 0x080fe20000400000 */
[-C--:B------:R-:W-:Y:S01]  /*b150*/  FMUL R15, R38, R47.reuse ;  /* 0x0000002f260f7220 */ /* 0x080fe20000400000 */
[-C--:B------:R-:W-:Y:S01]  /*b160*/  FMUL R16, R39, R47.reuse ;  /* 0x0000002f27107220 */ /* 0x080fe20000400000 */
[-C--:B------:R-:W-:Y:S01]  /*b170*/  FMUL R17, R17, R47.reuse ;  /* 0x0000002f11117220 */ /* 0x080fe20000400000 */
[----:B------:R-:W-:Y:S01]  /*b180*/  FMUL R18, R18, R47 ;  /* 0x0000002f12127220 */ /* 0x000fe20000400000 */
[C---:B------:R-:W-:Y:S01]  /*b190*/  FFMA R15, R48.reuse, R50, R15 ;  /* 0x00000032300f7223 */ /* 0x040fe2000000000f */
[----:B------:R-:W-:Y:S02]  /*b1a0*/  HADD2.F32 R50, -RZ, R68.H1_H1 ;  /* 0x30000044ff327230 */ /* 0x000fe40000004100 */
[C---:B------:R-:W-:Y:S01]  /*b1b0*/  FFMA R16, R48.reuse, R49, R16 ;  /* 0x0000003130107223 */ /* 0x040fe20000000010 */
[----:B------:R-:W-:Y:S02]  /*b1c0*/  HADD2.F32 R49, -RZ, R69.H0_H0 ;  /* 0x20000045ff317230 */ /* 0x000fe40000004100 */
[C---:B------:R-:W-:Y:S01]  /*b1d0*/  FFMA R20, R48.reuse, R51, R20 ;  /* 0x0000003330147223 */ /* 0x040fe20000000014 */
[----:B------:R-:W-:Y:S02]  /*b1e0*/  HADD2.F32 R51, -RZ, R71.H0_H0 ;  /* 0x20000047ff337230 */ /* 0x000fe40000004100 */
[C---:B------:R-:W-:Y:S01]  /*b1f0*/  FFMA R21, R48.reuse, R50, R21 ;  /* 0x0000003230157223 */ /* 0x040fe20000000015 */
[--C-:B------:R-:W-:Y:S02]  /*b200*/  HADD2.F32 R50, -RZ, R70.reuse.H1_H1 ;  /* 0x30000046ff327230 */ /* 0x100fe40000004100 */
[C---:B------:R-:W-:Y:S01]  /*b210*/  FFMA R22, R48.reuse, R49, R22 ;  /* 0x0000003130167223 */ /* 0x040fe20000000016 */
[----:B------:R-:W-:Y:S02]  /*b220*/  HADD2.F32 R49, -RZ, R70.H0_H0 ;  /* 0x20000046ff317230 */ /* 0x000fe40000004100 */
[----:B------:R-:W-:Y:S01]  /*b230*/  FFMA R23, R48, R52, R23 ;  /* 0x0000003430177223 */ /* 0x000fe20000000017 */
[----:B------:R-:W-:Y:S02]  /*b240*/  HADD2.F32 R52, -RZ, R75.H1_H1 ;  /* 0x3000004bff347230 */ /* 0x000fe40000004100 */
[----:B------:R-:W-:Y:S01]  /*b250*/  FMUL R19, R19, R47 ;  /* 0x0000002f13137220 */ /* 0x000fe20000400000 */
[----:B------:R-:W-:Y:S01]  /*b260*/  F2FP.F16.F32.PACK_AB R105, R12, R11 ;  /* 0x0000000b0c69723e */ /* 0x000fe200000000ff */
[C---:B------:R-:W-:Y:S01]  /*b270*/  FFMA R24, R48.reuse, R49, R24 ;  /* 0x0000003130187223 */ /* 0x040fe20000000018 */
[C---:B------:R-:W-:Y:S01]  /*b280*/  FFMA R25, R48.reuse, R50, R25 ;  /* 0x0000003230197223 */ /* 0x040fe20000000019 */
[----:B------:R-:W-:Y:S01]  /*b290*/  FFMA R40, R48, R51, R40 ;  /* 0x0000003330287223 */ /* 0x000fe20000000028 */
[----:B------:R-:W-:Y:S01]  /*b2a0*/  HADD2.F32 R49, -RZ, R71.H1_H1 ;  /* 0x30000047ff317230 */ /* 0x000fe20000004100 */
[----:B------:R-:W-:Y:S01]  /*b2b0*/  F2FP.F16.F32.PACK_AB R106, R14, R13 ;  /* 0x0000000d0e6a723e */ /* 0x000fe200000000ff */
[--C-:B------:R-:W-:Y:S01]  /*b2c0*/  HADD2.F32 R51, -RZ, R72.reuse.H0_H0 ;  /* 0x20000048ff337230 */ /* 0x100fe20000004100 */
[----:B------:R-:W-:Y:S01]  /*b2d0*/  F2FP.F16.F32.PACK_AB R107, R16, R15 ;  /* 0x0000000f106b723e */ /* 0x000fe200000000ff */
[----:B------:R-:W-:Y:S02]  /*b2e0*/  HADD2.F32 R50, -RZ, R72.H1_H1 ;  /* 0x30000048ff327230 */ /* 0x000fe40000004100 */
[C---:B------:R-:W-:Y:S01]  /*b2f0*/  FFMA R41, R48.reuse, R49, R41 ;  /* 0x0000003130297223 */ /* 0x040fe20000000029 */
[----:B------:R-:W-:Y:S02]  /*b300*/  HADD2.F32 R49, -RZ, R73.H1_H1 ;  /* 0x30000049ff317230 */ /* 0x000fe40000004100 */
[C---:B------:R-:W-:Y:S01]  /*b310*/  FFMA R42, R48.reuse, R51, R42 ;  /* 0x00000033302a7223 */ /* 0x040fe2000000002a */
[----:B------:R1:W-:Y:S01]  /*b320*/  STSM.16.MT88.4 [R86+0x1800], R104 ;  /* 0x0018006856007844 */ /* 0x0003e20000004200 */
[C---:B------:R-:W-:Y:S01]  /*b330*/  FFMA R43, R48.reuse, R50, R43 ;  /* 0x00000032302b7223 */ /* 0x040fe2000000002b */
[--C-:B------:R-:W-:Y:S02]  /*b340*/  HADD2.F32 R51, -RZ, R74.reuse.H0_H0 ;  /* 0x2000004aff337230 */ /* 0x100fe40000004100 */
[C---:B------:R-:W-:Y:S01]  /*b350*/  FFMA R44, R48.reuse, R53, R44 ;  /* 0x00000035302c7223 */ /* 0x040fe2000000002c */
[----:B------:R-:W-:Y:S02]  /*b360*/  HADD2.F32 R50, -RZ, R74.H1_H1 ;  /* 0x3000004aff327230 */ /* 0x000fe40000004100 */
[C---:B------:R-:W-:Y:S01]  /*b370*/  FFMA R45, R48.reuse, R49, R45 ;  /* 0x00000031302d7223 */ /* 0x040fe2000000002d */
[----:B------:R-:W-:Y:S02]  /*b380*/  HADD2.F32 R53, -RZ, R75.H0_H0 ;  /* 0x2000004bff357230 */ /* 0x000fe40000004100 */
[C---:B------:R-:W-:Y:S01]  /*b390*/  FFMA R46, R48.reuse, R51, R46 ;  /* 0x00000033302e7223 */ /* 0x040fe2000000002e */
[----:B------:R-:W-:Y:S01]  /*b3a0*/  F2FP.F16.F32.PACK_AB R108, R21, R20 ;  /* 0x00000014156c723e */ /* 0x000fe200000000ff */
[C---:B------:R-:W-:Y:S01]  /*b3b0*/  FFMA R17, R48.reuse, R50, R17 ;  /* 0x0000003230117223 */ /* 0x040fe20000000011 */
[----:B------:R-:W-:Y:S01]  /*b3c0*/  F2FP.F16.F32.PACK_AB R109, R23, R22 ;  /* 0x00000016176d723e */ /* 0x000fe200000000ff */
[C---:B------:R-:W-:Y:S01]  /*b3d0*/  FFMA R18, R48.reuse, R53, R18 ;  /* 0x0000003530127223 */ /* 0x040fe20000000012 */
[----:B------:R-:W-:Y:S01]  /*b3e0*/  FFMA R19, R48, R52, R19 ;  /* 0x0000003430137223 */ /* 0x000fe20000000013 */
[----:B------:R-:W-:Y:S01]  /*b3f0*/  F2FP.F16.F32.PACK_AB R110, R25, R24 ;  /* 0x00000018196e723e */ /* 0x000fe200000000ff */
[----:B------:R-:W-:Y:S01]  /*b400*/  BSSY.RECONVERGENT B0, `(.L_x_156) ;  /* 0x000001c000007945 */ /* 0x000fe20003800200 */
[----:B------:R-:W-:Y:S02]  /*b410*/  F2FP.F16.F32.PACK_AB R111, R41, R40 ;  /* 0x00000028296f723e */ /* 0x000fe400000000ff */
[----:B------:R-:W-:Y:S02]  /*b420*/  F2FP.F16.F32.PACK_AB R112, R43, R42 ;  /* 0x0000002a2b70723e */ /* 0x000fe400000000ff */
[----:B------:R-:W-:Y:S01]  /*b430*/  F2FP.F16.F32.PACK_AB R113, R45, R44 ;  /* 0x0000002c2d71723e */ /* 0x000fe200000000ff */
[----:B------:R1:W-:Y:S01]  /*b440*/  STSM.16.MT88.4 [R55+0x1000], R108 ;  /* 0x0010006c37007844 */ /* 0x0003e20000004200 */
[----:B------:R-:W-:Y:S02]  /*b450*/  F2FP.F16.F32.PACK_AB R114, R17, R46 ;  /* 0x0000002e1172723e */ /* 0x000fe400000000ff */
[----:B------:R-:W-:Y:S02]  /*b460*/  F2FP.F16.F32.PACK_AB R115, R19, R18 ;  /* 0x000000121373723e */ /* 0x000fe400000000ff */
[----:B------:R-:W-:Y:S03]  /*b470*/  ISETP.NE.AND P0, PT, R101, RZ, PT ;  /* 0x000000ff6500720c */ /* 0x000fe60003f05270 */
[----:B------:R1:W-:Y:S01]  /*b480*/  STSM.16.MT88.4 [R55+0x1800], R112 ;  /* 0x0018007037007844 */ /* 0x0003e20000004200 */
[----:B------:R-:W-:Y:S01]  /*b490*/  @!PT LDS RZ, [RZ] ;  /* 0x00000000fffff984 */ /* 0x000fe20000000800 */
[----:B------:R-:W-:Y:S01]  /*b4a0*/  @!PT LDS RZ, [RZ] ;  /* 0x00000000fffff984 */ /* 0x000fe20000000800 */
[----:B------:R-:W-:Y:S01]  /*b4b0*/  @!PT LDS RZ, [RZ] ;  /* 0x00000000fffff984 */ /* 0x000fe20000000800 */
[----:B------:R-:W-:Y:S01]  /*b4c0*/  @!PT LDS RZ, [RZ] ;  /* 0x00000000fffff984 */ /* 0x000fe20000000800 */
[----:B------:R2:W-:Y:S07]  /*b4d0*/  MEMBAR.ALL.CTA ;  /* 0x0000000000007992 */ /* 0x0005ee0000008000 */
[----:B--2---:R-:W2:Y:S02]  /*b4e0*/  FENCE.VIEW.ASYNC.S ;  /* 0x00000000000073c6 */ /* 0x004ea40000000000 */
[----:B--2---:R-:W-:Y:S06]  /*b4f0*/  BAR.SYNC.DEFER_BLOCKING 0x1, 0x80 ;  /* 0x0042000000007b1d */ /* 0x004fec0000010000 */
[----:B------:R-:W-:Y:S05]  /*b500*/  @!P0 BRA `(.L_x_157) ;  /* 0x00000000002c8947 */ /* 0x000fea0003800000 */
[----:B------:R-:W-:Y:S02]  /*b510*/  UIADD3 UR7, UPT, UPT, UR43, 0x1000, URZ ;  /* 0x000010002b077890 */ /* 0x000fe4000fffe0ff */
[----:B------:R-:W-:Y:S02]  /*b520*/  UIADD3 UR5, UPT, UPT, UR41, 0x40, URZ ;  /* 0x0000004029057890 */ /* 0x000fe4000fffe0ff */
[----:B------:R-:W-:Y:S02]  /*b530*/  UIADD3 UR4, UPT, UPT, UR43, 0x2000, URZ ;  /* 0x000020002b047890 */ /* 0x000fe4000fffe0ff */
[----:B------:R-:W-:Y:S01]  /*b540*/  MOV R81, UR7 ;  /* 0x0000000700517c02 */ /* 0x000fe20008000f00 */
[----:B------:R-:W-:Y:S03]  /*b550*/  UMOV UR6, UR42 ;  /* 0x0000002a00067c82 */ /* 0x000fe60008000000 */
[----:B------:R-:W-:Y:S11]  /*b560*/  R2UR UR40, R81 ;  /* 0x00000000512872ca */ /* 0x000ff600000e0000 */
[----:B------:R-:W-:Y:S02]  /*b570*/  @!UPT UIADD3 URZ, UPT, UPT, URZ, URZ, URZ ;  /* 0x000000fffffff290 */ /* 0x000fe4000fffe0ff */
[----:B------:R2:W-:Y:S01]  /*b580*/  UTMASTG.2D [UR40], [UR56] ;  /* 0x00000028380073b5 */ /* 0x0005e20008008000 */
[----:B------:R2:W-:Y:S01]  /*b590*/  UTMASTG.2D [UR4], [UR56] ;  /* 0x00000004380073b5 */ /* 0x0005e20008008000 */
[----:B------:R0:W-:Y:S01]  /*b5a0*/  UTMACMDFLUSH ;  /* 0x00000000000079b7 */ /* 0x0001e20000000000 */
[----:B--2---:R-:W-:Y:S04]  /*b5b0*/  DEPBAR.LE SB0, 0x1 ;  /* 0x000080400000791a */ /* 0x004fe80000000000 */
.L_x_157:
[----:B------:R-:W-:Y:S05]  /*b5c0*/  BSYNC.RECONVERGENT B0 ;  /* 0x0000000000007941 */ /* 0x000fea0003800200 */
.L_x_156:
[----:B------:R-:W-:Y:S01]  /*b5d0*/  UISETP.NE.AND UP1, UPT, UR54, URZ, UPT ;  /* 0x000000ff3600728c */ /* 0x000fe2000bf25270 */
[----:B------:R-:W-:Y:S01]  /*b5e0*/  BAR.SYNC.DEFER_BLOCKING 0x1, 0x80 ;  /* 0x0042000000007b1d */ /* 0x000fe20000010000 */
[----:B------:R-:W-:Y:S01]  /*b5f0*/  SHF.L.U32 R0, R91, 0x1f, RZ ;  /* 0x0000001f5b007819 */ /* 0x000fe200000006ff */
[----:B------:R-:W-:Y:S03]  /*b600*/  IMAD R102, R95, 0x2, R102 ;  /* 0x000000025f667824 */ /* 0x000fe600078e0266 */
[----:B------:R-:W-:Y:S05]  /*b610*/  PLOP3.LUT P0, PT, PT, PT, UP1, 0x80, 0x8 ;  /* 0x000000000008781c */ /* 0x000fea0003f0f018 */
[----:B------:R-:W-:Y:S04]  /*b620*/  @UP1 ULEA UR4, UR53, UR43, 0x3 ;  /* 0x0000002b35041291 */ /* 0x000fe8000f8e18ff */
[----:B------:R-:W-:Y:S04]  /*b630*/  @UP1 UIADD3 UR4, UPT, UPT, UR4, 0x70, URZ ;  /* 0x0000007004041890 */ /* 0x000fe8000fffe0ff */
[----:B------:R-:W-:Y:S09]  /*b640*/  @UP1 UPRMT UR4, UR52, 0x654, UR4 ;  /* 0x0000065434041896 */ /* 0x000ff20008000004 */
[----:B------:R-:W-:Y:S01]  /*b650*/  @P0 SYNCS.ARRIVE.TRANS64.RED.A1T0 RZ, [UR4], RZ ;  /* 0x000000ffffff09a7 */ /* 0x000fe20008100404 */
[----:B------:R-:W-:Y:S01]  /*b660*/  @UP1 UIADD3 UR4, UPT, UPT, UR53, 0x1, URZ ;  /* 0x0000000135041890 */ /* 0x000fe2000fffe0ff */
[----:B------:R-:W-:Y:S01]  /*b670*/  BSSY B0, `(.L_x_158) ;  /* 0x0000008000007945 */ /* 0x000fe20003800000 */
[----:B------:R-:W-:Y:S02]  /*b680*/  FSETP.NEU.AND P0, PT, R48, RZ, PT ;  /* 0x000000ff3000720b */ /* 0x000fe40003f0d000 */
[----:B------:R-:W-:Y:S01]  /*b690*/  @UP1 UISETP.NE.AND UP0, UPT, UR4, 0x4, UPT ;  /* 0x000000040400188c */ /* 0x000fe2000bf05270 */
[----:B------:R-:W2:Y:S03]  /*b6a0*/  SYNCS.PHASECHK.TRANS64.TRYWAIT P1, [UR43+0x58], R0 ;  /* 0x00005800ff0075a7 */ /* 0x000ea6000802112b */
[----:B------:R-:W-:Y:S01]  /*b6b0*/  @UP1 USEL UR53, UR4, URZ, UP0 ;  /* 0x000000ff04351287 */ /* 0x000fe20008000000 */
[----:B--2---:R-:W-:Y:S11]  /*b6c0*/  @P1 BRA `(.L_x_159) ;  /* 0x0000000000081947 */ /* 0x004ff60003800000 */
[----:B------:R-:W2:Y:S02]  /*b6d0*/  SYNCS.PHASECHK.TRANS64.TRYWAIT P1, [UR43+0x58], R0 ;  /* 0x00005800ff0075a7 */ /* 0x000ea4000802112b */
[----:B--2---:R-:W-:Y:S05]  /*b6e0*/  @!P1 BRA `(.L_x_160) ;  /* 0x0000006000549947 */ /* 0x004fea0003800000 */
.L_x_159:
[----:B------:R-:W-:Y:S05]  /*b6f0*/  BSYNC B0 ;  /* 0x0000000000007941 */ /* 0x000fea0003800000 */
.L_x_158:
[----:B------:R-:W-:Y:S05]  /*b700*/  @P0 WARPSYNC.ALL ;  /* 0x0000000000000948 */ /* 0x000fea0003800000 */
[----:B------:R3:W1:Y:S01]  /*b710*/  @P0 LDSM.16.MT88.4 R60, [R92+UR43+0x3000] ;  /* 0x0030002b5c3c083b */ /* 0x0006620008004200 */
[----:B------:R-:W-:Y:S02]  /*b720*/  CS2R R38, SRZ ;  /* 0x0000000000267805 */ /* 0x000fe4000001ff00 */
[----:B------:R-:W-:Y:S02]  /*b730*/  CS2R R36, SRZ ;  /* 0x0000000000247805 */ /* 0x000fe4000001ff00 */
[----:B------:R-:W-:Y:S01]  /*b740*/  CS2R R34, SRZ ;  /* 0x0000000000227805 */ /* 0x000fe2000001ff00 */
[----:B------:R3:W1:Y:S01]  /*b750*/  @P0 LDSM.16.MT88.4 R56, [R92+UR43+0x3800] ;  /* 0x0038002b5c38083b */ /* 0x0006620008004200 */
[----:B------:R-:W-:Y:S02]  /*b760*/  CS2R R32, SRZ ;  /* 0x0000000000207805 */ /* 0x000fe4000001ff00 */
[----:B------:R-:W-:Y:S02]  /*b770*/  CS2R R30, SRZ ;  /* 0x00000000001e7805 */ /* 0x000fe4000001ff00 */
[----:B------:R-:W-:Y:S01]  /*b780*/  CS2R R28, SRZ ;  /* 0x00000000001c7805 */ /* 0x000fe2000001ff00 */
[----:B------:R3:W1:Y:S01]  /*b790*/  @P0 LDSM.16.MT88.4 R68, [R102+0x2000] ;  /* 0x002000006644083b */ /* 0x0006620000004200 */
[----:B------:R-:W-:Y:S02]  /*b7a0*/  CS2R R26, SRZ ;  /* 0x00000000001a7805 */ /* 0x000fe4000001ff00 */
[----:B------:R-:W-:Y:S02]  /*b7b0*/  CS2R R24, SRZ ;  /* 0x0000000000187805 */ /* 0x000fe4000001ff00 */
[----:B------:R-:W-:Y:S01]  /*b7c0*/  CS2R R18, SRZ ;  /* 0x0000000000127805 */ /* 0x000fe2000001ff00 */
[----:B------:R3:W1:Y:S01]  /*b7d0*/  @P0 LDSM.16.MT88.4 R72, [R102+0x2800] ;  /* 0x002800006648083b */ /* 0x0006620000004200 */
[----:B------:R-:W-:Y:S02]  /*b7e0*/  ISETP.GE.AND P0, PT, R100, 0x1, PT ;  /* 0x000000016400780c */ /* 0x000fe40003f06270 */
[----:B------:R-:W-:Y:S02]  /*b7f0*/  CS2R R16, SRZ ;  /* 0x0000000000107805 */ /* 0x000fe4000001ff00 */
[----:B------:R-:W-:Y:S02]  /*b800*/  CS2R R14, SRZ ;  /* 0x00000000000e7805 */ /* 0x000fe4000001ff00 */
[----:B------:R-:W-:Y:S02]  /*b810*/  CS2R R12, SRZ ;  /* 0x00000000000c7805 */ /* 0x000fe4000001ff00 */
[----:B------:R-:W-:Y:S02]  /*b820*/  CS2R R10, SRZ ;  /* 0x00000000000a7805 */ /* 0x000fe4000001ff00 */
[----:B------:R-:W-:Y:S02]  /*b830*/  CS2R R8, SRZ ;  /* 0x0000000000087805 */ /* 0x000fe4000001ff00 */
[----:B------:R-:W-:Y:S02]  /*b840*/  CS2R R6, SRZ ;  /* 0x0000000000067805 */ /* 0x000fe4000001ff00 */
[----:B------:R-:W-:Y:S01]  /*b850*/  CS2R R4, SRZ ;  /* 0x0000000000047805 */ /* 0x000fe2000001ff00 */
[----:B------:R-:W-:Y:S06]  /*b860*/  @!P0 BRA `(.L_x_161) ;  /* 0x0000000000c48947 */ /* 0x000fec0003800000 */
[----:B--2---:R-:W-:Y:S05]  /*b870*/  VIADD R3, R54, 0x20 ;  /* 0x0000002036037836 */ /* 0x004fea0000000000 */
[----:B------:R-:W-:Y:S04]  /*b880*/  SHF.R.U32.HI R3, RZ, 0x15, R3 ;  /* 0x00000015ff037819 */ /* 0x000fe80000011603 */
[----:B------:R-:W-:Y:S11]  /*b890*/  LOP3.LUT P0, RZ, R3, 0x3, R80, 0x48, !PT ;  /* 0x0000000303ff7812 */ /* 0x000ff60007804850 */
[----:B------:R-:W-:Y:S02]  /*b8a0*/  @!UPT UIADD3 URZ, UPT, UPT, URZ, URZ, URZ ;  /* 0x000000fffffff290 */ /* 0x000fe4000fffe0ff */
[----:B------:R-:W-:Y:S05]  /*b8b0*/  @!P0 BRA `(.L_x_162) ;  /* 0x0000000000408947 */ /* 0x000fea0003800000 */
[----:B------:R-:W2:Y:S01]  /*b8c0*/  LDCU.64 UR8, c[0x4][0x70] ;  /* 0x01000e00ff0877ac */ /* 0x000ea20008000a00 */
[----:B------:R-:W-:Y:S01]  /*b8d0*/  MOV R3, 0x0 ;  /* 0x0000000000037802 */ /* 0x000fe20000000f00 */
[----:B------:R-:W-:Y:S02]  /*b8e0*/  HFMA2 R12, -RZ, RZ, 0, 5.9604644775390625e-08 ;  /* 0x00000001ff0c7431 */ /* 0x000fe400000001ff */
[----:B------:R-:W-:Y:S02]  /*b8f0*/  IMAD.MOV.U32 R8, RZ, RZ, 0x192 ;  /* 0x00000192ff087424 */ /* 0x000fe400078e00ff */
[----:B------:R-:W-:Y:S01]  /*b900*/  IMAD.MOV.U32 R13, RZ, RZ, RZ ;  /* 0x000000ffff0d7224 */ /* 0x000fe200078e00ff */
[----:B------:R-:W5:Y:S01]  /*b910*/  LDCU.64 UR6, c[0x4][0x78] ;  /* 0x01000f00ff0677ac */ /* 0x000f620008000a00 */
[----:B------:R-:W1:Y:S01]  /*b920*/  LDC.64 R2, c[0x4][R3] ;  /* 0x0100000003027b82 */ /* 0x000e620000000a00 */
[----:B------:R-:W3:Y:S01]  /*b930*/  LDCU.64 UR4, c[0x4][0x10] ;  /* 0x01000200ff0477ac */ /* 0x000ee20008000a00 */
[----:B--2---:R-:W-:Y:S01]  /*b940*/  MOV R5, UR9 ;  /* 0x0000000900057c02 */ /* 0x004fe20008000f00 */
[----:B------:R-:W-:Y:S01]  /*b950*/  IMAD.U32 R4, RZ, RZ, UR8 ;  /* 0x00000008ff047e24 */ /* 0x000fe2000f8e00ff */
[----:B-----5:R-:W-:Y:S01]  /*b960*/  MOV R7, UR7 ;  /* 0x0000000700077c02 */ /* 0x020fe20008000f00 */
[----:B------:R-:W-:Y:S01]  /*b970*/  IMAD.U32 R6, RZ, RZ, UR6 ;  /* 0x00000006ff067e24 */ /* 0x000fe2000f8e00ff */
[----:B---3--:R-:W-:Y:S01]  /*b980*/  MOV R11, UR5 ;  /* 0x00000005000b7c02 */ /* 0x008fe20008000f00 */
[----:B------:R-:W-:Y:S02]  /*b990*/  IMAD.U32 R10, RZ, RZ, UR4 ;  /* 0x00000004ff0a7e24 */ /* 0x000fe4000f8e00ff */
[----:B------:R-:W-:Y:S07]  /*b9a0*/  LEPC R20, `(.L_x_162) ;  /* 0x000000001014794e */ /* 0x000fee0000000000 */
[----:B-1--4-:R-:W-:Y:S05]  /*b9b0*/  CALL.ABS.NOINC R2 ;  /* 0x0000000002007343 */ /* 0x012fea0003c00000 */
.L_x_162:
[----:B------:R-:W-:Y:S05]  /*b9c0*/  WARPSYNC.ALL ;  /* 0x0000000000007948 */ /* 0x000fea0003800000 */
[C---:B------:R-:W-:Y:S01]  /*b9d0*/  R2UR UR4, R54.reuse ;  /* 0x00000000360472ca */ /* 0x040fe200000e0000 */
[----:B------:R-:W-:Y:S05]  /*b9e0*/  VIADD R3, R54, 0x100020 ;  /* 0x0010002036037836 */ /* 0x000fea0000000000 */
[----:B------:R-:W-:Y:S04]  /*b9f0*/  SHF.R.U32.HI R3, RZ, 0x15, R3 ;  /* 0x00000015ff037819 */ /* 0x000fe80000011603 */
[----:B------:R-:W-:Y:S03]  /*ba00*/  LOP3.LUT P0, RZ, R3, 0x3, R80, 0x48, !PT ;  /* 0x0000000303ff7812 */ /* 0x000fe60007804850 */
[----:B------:R-:W2:Y:S10]  /*ba10*/  LDTM.16dp256bit.x4 R24, tmem[UR4+0x20] ;  /* 0x00002004001879ee */ /* 0x000eb40008120000 */
[----:B--2---:R-:W-:Y:S05]  /*ba20*/  @!P0 BRA `(.L_x_163) ;  /* 0x0000000000408947 */ /* 0x004fea0003800000 */
        /* <DEDUP_REMOVED lines=16> */
.L_x_163:
[----:B------:R-:W-:Y:S05]  /*bb30*/  WARPSYNC.ALL ;  /* 0x0000000000007948 */ /* 0x000fea0003800000 */
[----:B------:R-:W-:Y:S11]  /*bb40*/  R2UR UR4, R54 ;  /* 0x00000000360472ca */ /* 0x000ff600000e0000 */
[----:B------:R-:W-:Y:S02]  /*bb50*/  @!UPT UIADD3 URZ, UPT, UPT, URZ, URZ, URZ ;  /* 0x000000fffffff290 */ /* 0x000fe4000fffe0ff */
[----:B------:R-:W2:Y:S02]  /*bb60*/  LDTM.16dp256bit.x4 R4, tmem[UR4+0x100020] ;  /* 0x10002004000479ee */ /* 0x000ea40008120000 */
[----:B--2---:R-:W-:Y:S01]  /*bb70*/  NOP ;  /* 0x0000000000007918 */ /* 0x004fe20000000000 */
.L_x_161:
[--C-:B-1----:R-:W-:Y:S01]  /*bb80*/  HADD2.F32 R49, -RZ, R60.reuse.H0_H0 ;  /* 0x2000003cff317230 */ /* 0x102fe20000004100 */
[----:B------:R-:W-:Y:S05]  /*bb90*/  WARPSYNC.ALL ;  /* 0x0000000000007948 */ /* 0x000fea0003800000 */
[-C--:B--2---:R-:W-:Y:S01]  /*bba0*/  FMUL R0, R24, R47.reuse ;  /* 0x0000002f18007220 */ /* 0x084fe20000400000 */
        /* <DEDUP_REMOVED lines=25> */
[--C-:B------:R-:W-:Y:S02]  /*bd40*/  HADD2.F32 R49, -RZ, R56.reuse.H0_H0 ;  /* 0x20000038ff317230 */ /* 0x100fe40000004100 */
[-C--:B------:R-:W-:Y:S01]  /*bd50*/  FMUL R7, R30, R47.reuse ;  /* 0x0000002f1e077220 */ /* 0x080fe20000400000 */
[----:B------:R-:W-:Y:S01]  /*bd60*/  FMUL R8, R31, R47 ;  /* 0x0000002f1f087220 */ /* 0x000fe20000400000 */
[----:B------:R-:W-:Y:S01]  /*bd70*/  HADD2.F32 R52, -RZ, R69.H1_H1 ;  /* 0x30000045ff347230 */ /* 0x000fe20000004100 */
        /* <DEDUP_REMOVED lines=96> */
[----:B------:R-:W-:Y:S01]  /*c380*/  UIADD3 UR8, UPT, UPT, UR43, 0x3000, URZ ;  /* 0x000030002b087890 */ /* 0x000fe2000fffe0ff */
[----:B------:R-:W-:Y:S01]  /*c390*/  UMOV UR9, UR41 ;  /* 0x0000002900097c82 */ /* 0x000fe20008000000 */
[----:B------:R-:W-:Y:S02]  /*c3a0*/  UIADD3 UR5, UPT, UPT, UR41, 0x40, URZ ;  /* 0x0000004029057890 */ /* 0x000fe4000fffe0ff */
[----:B------:R-:W-:Y:S01]  /*c3b0*/  UIADD3 UR4, UPT, UPT, UR43, 0x4000, URZ ;  /* 0x000040002b047890 */ /* 0x000fe2000fffe0ff */
[----:B------:R-:W-:Y:S04]  /*c3c0*/  UMOV UR6, UR10 ;  /* 0x0000000a00067c82 */ /* 0x000fe80008000000 */
[----:B------:R2:W-:Y:S04]  /*c3d0*/  UTMASTG.2D [UR8], [UR56] ;  /* 0x00000008380073b5 */ /* 0x0005e80008008000 */
[----:B------:R2:W-:Y:S01]  /*c3e0*/  UTMASTG.2D [UR4], [UR56] ;  /* 0x00000004380073b5 */ /* 0x0005e20008008000 */
[----:B------:R0:W-:Y:S01]  /*c3f0*/  UTMACMDFLUSH ;  /* 0x00000000000079b7 */ /* 0x0001e20000000000 */
[----:B--2---:R-:W-:Y:S04]  /*c400*/  DEPBAR.LE SB0, 0x1 ;  /* 0x000080400000791a */ /* 0x004fe80000000000 */
.L_x_165:
[----:B------:R-:W-:Y:S05]  /*c410*/  BSYNC.RECONVERGENT B0 ;  /* 0x0000000000007941 */ /* 0x000fea0003800200 */
.L_x_164:
[----:B------:R-:W-:Y:S01]  /*c420*/  BAR.SYNC.DEFER_BLOCKING 0x1, 0x80 ;  /* 0x0042000000007b1d */ /* 0x000fe20000010000 */
[----:B------:R-:W-:Y:S01]  /*c430*/  ULEA UR4, UR53, UR43, 0x3 ;  /* 0x0000002b35047291 */ /* 0x000fe2000f8e18ff */
[----:B------:R-:W-:Y:S01]  /*c440*/  SHF.L.U32 R3, R91, 0x1f, RZ ;  /* 0x0000001f5b037819 */ /* 0x000fe200000006ff */
[----:B------:R-:W-:Y:S01]  /*c450*/  UIADD3 UR40, UPT, UPT, UR53, 0x1, URZ ;  /* 0x0000000135287890 */ /* 0x000fe2000fffe0ff */
[----:B------:R-:W-:Y:S01]  /*c460*/  FSETP.NEU.AND P0, PT, R48, RZ, PT ;  /* 0x000000ff3000720b */ /* 0x000fe20003f0d000 */
[----:B------:R-:W-:Y:S04]  /*c470*/  UIADD3 UR4, UPT, UPT, UR4, 0x70, URZ ;  /* 0x0000007004047890 */ /* 0x000fe8000fffe0ff */
[----:B------:R-:W-:Y:S09]  /*c480*/  UPRMT UR4, UR52, 0x654, UR4 ;  /* 0x0000065434047896 */ /* 0x000ff20008000004 */
[----:B------:R-:W-:Y:S01]  /*c490*/  SYNCS.ARRIVE.TRANS64.RED.A1T0 RZ, [UR4], RZ ;  /* 0x000000ffffff79a7 */ /* 0x000fe20008100404 */
[----:B------:R-:W-:Y:S01]  /*c4a0*/  BSSY B0, `(.L_x_166) ;  /* 0x0000005000007945 */ /* 0x000fe20003800000 */
[----:B------:R-:W2:Y:S03]  /*c4b0*/  SYNCS.PHASECHK.TRANS64.TRYWAIT P1, [UR43+0x60], R3 ;  /* 0x00006003ff0075a7 */ /* 0x000ea6000802112b */
[----:B--2---:R-:W-:Y:S05]  /*c4c0*/  @P1 BRA `(.L_x_167) ;  /* 0x0000000000081947 */ /* 0x004fea0003800000 */
[----:B------:R-:W2:Y:S02]  /*c4d0*/  SYNCS.PHASECHK.TRANS64.TRYWAIT P1, [UR43+0x60], R3 ;  /* 0x00006003ff0075a7 */ /* 0x000ea4000802112b */
[----:B--2---:R-:W-:Y:S05]  /*c4e0*/  @!P1 BRA `(.L_x_168) ;  /* 0x0000005000ec9947 */ /* 0x004fea0003800000 */
.L_x_167:
[----:B------:R-:W-:Y:S05]  /*c4f0*/  BSYNC B0 ;  /* 0x0000000000007941 */ /* 0x000fea0003800000 */
.L_x_166:
        /* <DEDUP_REMOVED lines=44> */
.L_x_170:
        /* <DEDUP_REMOVED lines=23> */
.L_x_171:
[----:B------:R-:W-:Y:S05]  /*c930*/  WARPSYNC.ALL ;  /* 0x0000000000007948 */ /* 0x000fea0003800000 */
[----:B------:R-:W-:Y:S11]  /*c940*/  R2UR UR4, R54 ;  /* 0x00000000360472ca */ /* 0x000ff600000e0000 */
[----:B------:R-:W-:Y:S02]  /*c950*/  @!UPT UIADD3 URZ, UPT, UPT, URZ, URZ, URZ ;  /* 0x000000fffffff290 */ /* 0x000fe4000fffe0ff */
[----:B------:R-:W2:Y:S02]  /*c960*/  LDTM.16dp256bit.x4 R4, tmem[UR4+0x100040] ;  /* 0x10004004000479ee */ /* 0x000ea40008120000 */
[----:B--2---:R-:W-:Y:S01]  /*c970*/  NOP ;  /* 0x0000000000007918 */ /* 0x004fe20000000000 */
.L_x_169:
        /* <DEDUP_REMOVED lines=137> */
.L_x_173:
[----:B------:R-:W-:Y:S05]  /*d210*/  BSYNC.RECONVERGENT B0 ;  /* 0x0000000000007941 */ /* 0x000fea0003800200 */
.L_x_172:
[----:B------:R-:W-:Y:S01]  /*d220*/  UISETP.NE.AND UP0, UPT, UR40, 0x4, UPT ;  /* 0x000000042800788c */ /* 0x000fe2000bf05270 */
[----:B------:R-:W-:Y:S01]  /*d230*/  BAR.SYNC.DEFER_BLOCKING 0x1, 0x80 ;  /* 0x0042000000007b1d */ /* 0x000fe20000010000 */
[----:B------:R-:W-:Y:S02]  /*d240*/  SHF.L.U32 R3, R91, 0x1f, RZ ;  /* 0x0000001f5b037819 */ /* 0x000fe400000006ff */
[----:B------:R-:W-:Y:S01]  /*d250*/  USEL UR5, UR40, URZ, UP0 ;  /* 0x000000ff28057287 */ /* 0x000fe20008000000 */
[----:B------:R-:W-:Y:S03]  /*d260*/  FSETP.NEU.AND P0, PT, R48, RZ, PT ;  /* 0x000000ff3000720b */ /* 0x000fe60003f0d000 */
[----:B------:R-:W-:Y:S02]  /*d270*/  ULEA UR4, UR5, UR43, 0x3 ;  /* 0x0000002b05047291 */ /* 0x000fe4000f8e18ff */
[----:B------:R-:W-:Y:S02]  /*d280*/  UIADD3 UR5, UPT, UPT, UR5, 0x1, URZ ;  /* 0x0000000105057890 */ /* 0x000fe4000fffe0ff */
[----:B------:R-:W-:Y:S02]  /*d290*/  UIADD3 UR4, UPT, UPT, UR4, 0x70, URZ ;  /* 0x0000007004047890 */ /* 0x000fe4000fffe0ff */
[----:B------:R-:W-:Y:S02]  /*d2a0*/  UISETP.NE.AND UP0, UPT, UR5, 0x4, UPT ;  /* 0x000000040500788c */ /* 0x000fe4000bf05270 */
[----:B------:R-:W-:Y:S02]  /*d2b0*/  UPRMT UR4, UR52, 0x654, UR4 ;  /* 0x0000065434047896 */ /* 0x000fe40008000004 */
[----:B------:R-:W-:Y:S07]  /*d2c0*/  USEL UR53, UR5, URZ, UP0 ;  /* 0x000000ff05357287 */ /* 0x000fee0008000000 */
[----:B------:R-:W-:Y:S01]  /*d2d0*/  SYNCS.ARRIVE.TRANS64.RED.A1T0 RZ, [UR4], RZ ;  /* 0x000000ffffff79a7 */ /* 0x000fe20008100404 */
[----:B------:R-:W-:Y:S01]  /*d2e0*/  BSSY B0, `(.L_x_174) ;  /* 0x0000005000007945 */ /* 0x000fe20003800000 */
[----:B------:R-:W2:Y:S03]  /*d2f0*/  SYNCS.PHASECHK.TRANS64.TRYWAIT P1, [UR43+0x68], R3 ;  /* 0x00006803ff0075a7 */ /* 0x000ea6000802112b */
[----:B--2---:R-:W-:Y:S05]  /*d300*/  @P1 BRA `(.L_x_175) ;  /* 0x0000000000081947 */ /* 0x004fea0003800000 */
[----:B------:R-:W2:Y:S02]  /*d310*/  SYNCS.PHASECHK.TRANS64.TRYWAIT P1, [UR43+0x68], R3 ;  /* 0x00006803ff0075a7 */ /* 0x000ea4000802112b */
[----:B--2---:R-:W-:Y:S05]  /*d320*/  @!P1 BRA `(.L_x_176) ;  /* 0x0000004400749947 */ /* 0x004fea0003800000 */
.L_x_175:
[----:B------:R-:W-:Y:S05]  /*d330*/  BSYNC B0 ;  /* 0x0000000000007941 */ /* 0x000fea0003800000 */
.L_x_174:
        /* <DEDUP_REMOVED lines=44> */
.L_x_178:
        /* <DEDUP_REMOVED lines=23> */
.L_x_179:
[----:B------:R-:W-:Y:S05]  /*d770*/  WARPSYNC.ALL ;  /* 0x0000000000007948 */ /* 0x000fea0003800000 */
[----:B------:R-:W-:Y:S11]  /*d780*/  R2UR UR4, R54 ;  /* 0x00000000360472ca */ /* 0x000ff600000e0000 */
[----:B------:R-:W-:Y:S02]  /*d790*/  @!UPT UIADD3 URZ, UPT, UPT, URZ, URZ, URZ ;  /* 0x000000fffffff290 */ /* 0x000fe4000fffe0ff */
[----:B------:R-:W2:Y:S02]  /*d7a0*/  LDTM.16dp256bit.x4 R4, tmem[UR4+0x100060] ;  /* 0x10006004000479ee */ /* 0x000ea40008120000 */
[----:B--2---:R-:W-:Y:S01]  /*d7b0*/  NOP ;  /* 0x0000000000007918 */ /* 0x004fe20000000000 */
.L_x_177:
[--C-:B-1----:R-:W-:Y:S01]  /*d7c0*/  HADD2.F32 R41, -RZ, R60.reuse.H0_H0 ;  /* 0x2000003cff297230 */ /* 0x102fe20000004100 */
[----:B------:R-:W-:Y:S01]  /*d7d0*/  ISETP.GE.AND P0, PT, R100, 0x1, PT ;  /* 0x000000016400780c */ /* 0x000fe20003f06270 */
[-C--:B--2---:R-:W-:Y:S01]  /*d7e0*/  FMUL R0, R24, R47.reuse ;  /* 0x0000002f18007220 */ /* 0x084fe20000400000 */
[----:B------:R-:W1:Y:S01]  /*d7f0*/  S2R R100, SR_CgaCtaId ;  /* 0x0000000000647919 */ /* 0x000e620000008800 */
[----:B------:R-:W-:Y:S02]  /*d800*/  HADD2.F32 R43, -RZ, R60.H1_H1 ;  /* 0x3000003cff2b7230 */ /* 0x000fe40000004100 */
[----:B------:R-:W-:Y:S01]  /*d810*/  FMUL R2, R25, R47 ;  /* 0x0000002f19027220 */ /* 0x000fe20000400000 */
[--C-:B------:R-:W-:Y:S02]  /*d820*/  HADD2.F32 R40, -RZ, R61.reuse.H0_H0 ;  /* 0x2000003dff287230 */ /* 0x100fe40000004100 */
[----:B------:R-:W-:Y:S01]  /*d830*/  FFMA R0, R48, R41, R0 ;  /* 0x0000002930007223 */ /* 0x000fe20000000000 */
[----:B------:R-:W-:Y:S01]  /*d840*/  FMUL R3, R26, R47 ;  /* 0x0000002f1a037220 */ /* 0x000fe20000400000 */
[----:B------:R-:W-:Y:S02]  /*d850*/  HADD2.F32 R45, -RZ, R61.H1_H1 ;  /* 0x3000003dff2d7230 */ /* 0x000fe40000004100 */
[C---:B------:R-:W-:Y:S01]  /*d860*/  FFMA R2, R48.reuse, R43, R2 ;  /* 0x0000002b30027223 */ /* 0x040fe20000000002 */
[----:B------:R-:W-:Y:S01]  /*d870*/  FMUL R20, R27, R47 ;  /* 0x0000002f1b147220 */ /* 0x000fe20000400000 */
[--C-:B------:R-:W-:Y:S02]  /*d880*/  HADD2.F32 R42, -RZ, R62.reuse.H0_H0 ;  /* 0x2000003eff2a7230 */ /* 0x100fe40000004100 */
[----:B------:R-:W-:Y:S01]  /*d890*/  FFMA R3, R48, R40, R3 ;  /* 0x0000002830037223 */ /* 0x000fe20000000003 */
[----:B------:R-:W-:Y:S05]  /*d8a0*/  @P0 WARPSYNC.ALL ;  /* 0x0000000000000948 */ /* 0x000fea0003800000 */
[----:B------:R-:W-:Y:S01]  /*d8b0*/  @P0 NOP ;  /* 0x0000000000000918 */ /* 0x000fe20000000000 */
[----:B------:R-:W-:Y:S01]  /*d8c0*/  F2FP.F16.F32.PACK_AB R104, R2, R0 ;  /* 0x000000000268723e */ /* 0x000fe200000000ff */
[----:B------:R-:W-:Y:S01]  /*d8d0*/  FFMA R20, R48, R45, R20 ;  /* 0x0000002d30147223 */ /* 0x000fe20000000014 */
[----:B------:R-:W-:Y:S01]  /*d8e0*/  @P0 IADD3 R97, PT, PT, R97, 0x140, RZ ;  /* 0x0000014061610810 */ /* 0x000fe20007ffe0ff */
[-C--:B------:R-:W-:Y:S01]  /*d8f0*/  FMUL R21, R28, R47.reuse ;  /* 0x0000002f1c157220 */ /* 0x080fe20000400000 */
[----:B------:R-:W-:Y:S02]  /*d900*/  HADD2.F32 R49, -RZ, R62.H1_H1 ;  /* 0x3000003eff317230 */ /* 0x000fe40000004100 */
[----:B------:R-:W-:Y:S01]  /*d910*/  FMUL R22, R29, R47 ;  /* 0x0000002f1d167220 */ /* 0x000fe20000400000 */
[--C-:B------:R-:W-:Y:S01]  /*d920*/  HADD2.F32 R44, -RZ, R63.reuse.H0_H0 ;  /* 0x2000003fff2c7230 */ /* 0x100fe20000004100 */
[----:B------:R-:W-:Y:S01]  /*d930*/  F2FP.F16.F32.PACK_AB R105, R20, R3 ;  /* 0x000000031469723e */ /* 0x000fe200000000ff */
[C---:B------:R-:W-:Y:S01]  /*d940*/  FFMA R21, R48.reuse, R42, R21 ;  /* 0x0000002a30157223 */ /* 0x040fe20000000015 */
[----:B------:R-:W-:Y:S01]  /*d950*/  FFMA R22, R48, R49, R22 ;  /* 0x0000003130167223 */ /* 0x000fe20000000016 */
[-C--:B------:R-:W-:Y:S01]  /*d960*/  FMUL R23, R30, R47.reuse ;  /* 0x0000002f1e177220 */ /* 0x080fe20000400000 */
[----:B------:R-:W-:Y:S02]  /*d970*/  HADD2.F32 R51, -RZ, R63.H1_H1 ;  /* 0x3000003fff337230 */ /* 0x000fe40000004100 */
[----:B------:R-:W-:Y:S01]  /*d980*/  FMUL R24, R31, R47 ;  /* 0x0000002f1f187220 */ /* 0x000fe20000400000 */
[--C-:B------:R-:W-:Y:S01]  /*d990*/  HADD2.F32 R46, -RZ, R56.reuse.H0_H0 ;  /* 0x20000038ff2e7230 */ /* 0x100fe20000004100 */
[----:B------:R-:W-:Y:S01]  /*d9a0*/  F2FP.F16.F32.PACK_AB R106, R22, R21 ;  /* 0x00000015166a723e */ /* 0x000fe200000000ff */
[----:B------:R-:W-:Y:S01]  /*d9b0*/  FFMA R23, R48, R44, R23 ;  /* 0x0000002c30177223 */ /* 0x000fe20000000017 */
[----:B-1----:R-:W-:Y:S01]  /*d9c0*/  @P0 PRMT R100, R100, 0x654, R97 ;  /* 0x0000065464640816 */ /* 0x002fe20000000061 */
[----:B------:R-:W-:Y:S01]  /*d9d0*/  FFMA R24, R48, R51, R24 ;  /* 0x0000003330187223 */ /* 0x000fe20000000018 */
[----:B------:R-:W-:Y:S01]  /*d9e0*/  FMUL R25, R32, R47 ;  /* 0x0000002f20197220 */ /* 0x000fe20000400000 */
[----:B------:R-:W-:Y:S01]  /*d9f0*/  HADD2.F32 R53, -RZ, R56.H1_H1 ;  /* 0x30000038ff357230 */ /* 0x000fe20000004100 */
[----:B------:R1:W-:Y:S06]  /*da00*/  @P0 SYNCS.ARRIVE.TRANS64.RED.A1T0 RZ, [R100+URZ], RZ ;  /* 0x000000ff64ff09a7 */ /* 0x0003ec00081004ff */
[----:B------:R-:W-:Y:S05]  /*da10*/  WARPSYNC.ALL ;  /* 0x0000000000007948 */ /* 0x000fea0003800000 */
[----:B------:R-:W-:Y:S01]  /*da20*/  F2FP.F16.F32.PACK_AB R107, R24, R23 ;  /* 0x00000017186b723e */ /* 0x000fe200000000ff */
[----:B------:R-:W-:Y:S01]  /*da30*/  FFMA R25, R48, R46, R25 ;  /* 0x0000002e30197223 */ /* 0x000fe20000000019 */
[-C--:B------:R-:W-:Y:S01]  /*da40*/  FMUL R26, R33, R47.reuse ;  /* 0x0000002f211a7220 */ /* 0x080fe20000400000 */
[--C-:B------:R-:W-:Y:S02]  /*da50*/  HADD2.F32 R50, -RZ, R57.reuse.H0_H0 ;  /* 0x20000039ff327230 */ /* 0x100fe40000004100 */
[----:B------:R-:W-:Y:S01]  /*da60*/  FMUL R27, R34, R47 ;  /* 0x0000002f221b7220 */ /* 0x000fe20000400000 */
[----:B------:R-:W-:Y:S01]  /*da70*/  HADD2.F32 R55, -RZ, R57.H1_H1 ;  /* 0x30000039ff377230 */ /* 0x000fe20000004100 */
[----:B------:R2:W-:Y:S01]  /*da80*/  STSM.16.MT88.4 [R86+0x7000], R104 ;  /* 0x0070006856007844 */ /* 0x0005e20000004200 */
[C---:B------:R-:W-:Y:S01]  /*da90*/  FFMA R26, R48.reuse, R53, R26 ;  /* 0x00000035301a7223 */ /* 0x040fe2000000001a */
[----:B------:R-:W-:Y:S01]  /*daa0*/  FFMA R27, R48, R50, R27 ;  /* 0x00000032301b7223 */ /* 0x000fe2000000001b */
[----:B------:R-:W-:Y:S01]  /*dab0*/  FMUL R28, R35, R47 ;  /* 0x0000002f231c7220 */ /* 0x000fe20000400000 */
[----:B------:R-:W-:-:S02]  /*dac0*/  HADD2.F32 R52, -RZ, R58.H0_H0 ;  /* 0x2000003aff347230 */ /* 0x000fc40000004100 */
[----:B------:R-:W-:Y:S01]  /*dad0*/  FMUL R29, R36, R47 ;  /* 0x0000002f241d7220 */ /* 0x000fe20000400000 */
[----:B------:R-:W-:Y:S01]  /*dae0*/  HADD2.F32 R57, -RZ, R58.H1_H1 ;  /* 0x3000003aff397230 */ /* 0x000fe20000004100 */
[----:B------:R-:W-:Y:S01]  /*daf0*/  F2FP.F16.F32.PACK_AB R108, R26, R25 ;  /* 0x000000191a6c723e */ /* 0x000fe200000000ff */
[C---:B------:R-:W-:Y:S01]  /*db00*/  FFMA R28, R48.reuse, R55, R28 ;  /* 0x00000037301c7223 */ /* 0x040fe2000000001c */
[----:B------:R-:W-:Y:S01]  /*db10*/  FFMA R29, R48, R52, R29 ;  /* 0x00000034301d7223 */ /* 0x000fe2000000001d */
[-C--:B------:R-:W-:Y:S01]  /*db20*/  FMUL R30, R37, R47.reuse ;  /* 0x0000002f251e7220 */ /* 0x080fe20000400000 */
[--C-:B------:R-:W-:Y:S02]  /*db30*/  HADD2.F32 R54, -RZ, R59.reuse.H0_H0 ;  /* 0x2000003bff367230 */ /* 0x100fe40000004100 */
[----:B------:R-:W-:Y:S01]  /*db40*/  FMUL R31, R38, R47 ;  /* 0x0000002f261f7220 */ /* 0x000fe20000400000 */
[----:B------:R-:W-:Y:S01]  /*db50*/  HADD2.F32 R59, -RZ, R59.H1_H1 ;  /* 0x3000003bff3b7230 */ /* 0x000fe20000004100 */
[----:B------:R-:W-:Y:S01]  /*db60*/  F2FP.F16.F32.PACK_AB R109, R28, R27 ;  /* 0x0000001b1c6d723e */ /* 0x000fe200000000ff */
        /* <DEDUP_REMOVED lines=15> */
[C---:B------:R-:W-:Y:S01]  /*dc60*/  FFMA R6, R48.reuse, R63, R6 ;  /* 0x0000003f30067223 */ /* 0x040fe20000000006 */
[-C--:B------:R-:W-:Y:S01]  /*dc70*/  FMUL R7, R7, R47.reuse ;  /* 0x0000002f07077220 */ /* 0x080fe20000400000 */
[--C-:B------:R-:W-:Y:S01]  /*dc80*/  HADD2.F32 R65, -RZ, R70.reuse.H0_H0 ;  /* 0x20000046ff417230 */ /* 0x100fe20000004100 */
[----:B------:R2:W-:Y:S01]  /*dc90*/  STSM.16.MT88.4 [R86+0x7800], R108 ;  /* 0x0078006c56007844 */ /* 0x0005e20000004200 */
[----:B------:R-:W-:Y:S01]  /*dca0*/  F2FP.F16.F32.PACK_AB R112, R5, R4 ;  /* 0x000000040570723e */ /* 0x000fe200000000ff */
[----:B------:R-:W-:Y:S01]  /*dcb0*/  FFMA R7, R48, R58, R7 ;  /* 0x0000003a30077223 */ /* 0x000fe20000000007 */
[----:B------:R-:W-:Y:S01]  /*dcc0*/  FMUL R8, R8, R47 ;  /* 0x0000002f08087220 */ /* 0x000fe20000400000 */
[----:B------:R-:W-:-:S02]  /*dcd0*/  HADD2.F32 R60, -RZ, R70.H1_H1 ;  /* 0x30000046ff3c7230 */ /* 0x000fc40000004100 */
[----:B------:R-:W-:Y:S01]  /*dce0*/  FMUL R9, R9, R47 ;  /* 0x0000002f09097220 */ /* 0x000fe20000400000 */
[--C-:B------:R-:W-:Y:S01]  /*dcf0*/  HADD2.F32 R67, -RZ, R71.reuse.H0_H0 ;  /* 0x20000047ff437230 */ /* 0x100fe20000004100 */
[----:B------:R-:W-:Y:S01]  /*dd00*/  F2FP.F16.F32.PACK_AB R113, R7, R6 ;  /* 0x000000060771723e */ /* 0x000fe200000000ff */
[C---:B------:R-:W-:Y:S01]  /*dd10*/  FFMA R8, R48.reuse, R65, R8 ;  /* 0x0000004130087223 */ /* 0x040fe20000000008 */
[----:B------:R-:W-:Y:S01]  /*dd20*/  FFMA R9, R48, R60, R9 ;  /* 0x0000003c30097223 */ /* 0x000fe20000000009 */
[-C--:B------:R-:W-:Y:S01]  /*dd30*/  FMUL R10, R10, R47.reuse ;  /* 0x0000002f0a0a7220 */ /* 0x080fe20000400000 */
[----:B------:R-:W-:Y:S02]  /*dd40*/  HADD2.F32 R62, -RZ, R71.H1_H1 ;  /* 0x30000047ff3e7230 */ /* 0x000fe40000004100 */
[-C--:B------:R-:W-:Y:S01]  /*dd50*/  FMUL R11, R11, R47.reuse ;  /* 0x0000002f0b0b7220 */ /* 0x080fe20000400000 */
[--C-:B------:R-:W-:Y:S02]  /*dd60*/  HADD2.F32 R41, -RZ, R72.reuse.H0_H0 ;  /* 0x20000048ff297230 */ /* 0x100fe40000004100 */
[----:B------:R-:W-:Y:S01]  /*dd70*/  FMUL R12, R12, R47 ;  /* 0x0000002f0c0c7220 */ /* 0x000fe20000400000 */
[----:B------:R-:W-:-:S02]  /*dd80*/  HADD2.F32 R64, -RZ, R72.H1_H1 ;  /* 0x30000048ff407230 */ /* 0x000fc40000004100 */
[----:B------:R-:W-:Y:S01]  /*dd90*/  FMUL R13, R13, R47 ;  /* 0x0000002f0d0d7220 */ /* 0x000fe20000400000 */
[--C-:B------:R-:W-:Y:S02]  /*dda0*/  HADD2.F32 R43, -RZ, R73.reuse.H0_H0 ;  /* 0x20000049ff2b7230 */ /* 0x100fe40000004100 */
[----:B------:R-:W-:Y:S01]  /*ddb0*/  FFMA R10, R48, R67, R10 ;  /* 0x00000043300a7223 */ /* 0x000fe2000000000a */
[-C--:B------:R-:W-:Y:S01]  /*ddc0*/  FMUL R14, R14, R47.reuse ;  /* 0x0000002f0e0e7220 */ /* 0x080fe20000400000 */
[----:B------:R-:W-:Y:S02]  /*ddd0*/  HADD2.F32 R66, -RZ, R73.H1_H1 ;  /* 0x30000049ff427230 */ /* 0x000fe40000004100 */
[C---:B------:R-:W-:Y:S01]  /*dde0*/  FFMA R11, R48.reuse, R62, R11 ;  /* 0x0000003e300b7223 */ /* 0x040fe2000000000b */
[----:B------:R-:W-:Y:S01]  /*ddf0*/  FMUL R15, R15, R47 ;  /* 0x0000002f0f0f7220 */ /* 0x000fe20000400000 */
[--C-:B------:R-:W-:Y:S02]  /*de00*/  HADD2.F32 R69, -RZ, R74.reuse.H0_H0 ;  /* 0x2000004aff457230 */ /* 0x100fe40000004100 */
[----:B------:R-:W-:Y:S01]  /*de10*/  FFMA R12, R48, R41, R12 ;  /* 0x00000029300c7223 */ /* 0x000fe2000000000c */
[----:B------:R-:W-:Y:S01]  /*de20*/  FMUL R16, R16, R47 ;  /* 0x0000002f10107220 */ /* 0x000fe20000400000 */
[----:B------:R-:W-:-:S02]  /*de30*/  HADD2.F32 R68, -RZ, R74.H1_H1 ;  /* 0x3000004aff447230 */ /* 0x000fc40000004100 */
[C---:B------:R-:W-:Y:S01]  /*de40*/  FFMA R13, R48.reuse, R64, R13 ;  /* 0x00000040300d7223 */ /* 0x040fe2000000000d */
[----:B------:R-:W-:Y:S01]  /*de50*/  FMUL R17, R17, R47 ;  /* 0x0000002f11117220 */ /* 0x000fe20000400000 */
[--C-:B------:R-:W-:Y:S02]  /*de60*/  HADD2.F32 R71, -RZ, R75.reuse.H0_H0 ;  /* 0x2000004bff477230 */ /* 0x100fe40000004100 */
[----:B------:R-:W-:Y:S01]  /*de70*/  FFMA R14, R48, R43, R14 ;  /* 0x0000002b300e7223 */ /* 0x000fe2000000000e */
[-C--:B------:R-:W-:Y:S01]  /*de80*/  FMUL R18, R18, R47.reuse ;  /* 0x0000002f12127220 */ /* 0x080fe20000400000 */
[----:B------:R-:W-:Y:S02]  /*de90*/  HADD2.F32 R70, -RZ, R75.H1_H1 ;  /* 0x3000004bff467230 */ /* 0x000fe40000004100 */
[C---:B------:R-:W-:Y:S01]  /*dea0*/  FFMA R15, R48.reuse, R66, R15 ;  /* 0x00000042300f7223 */ /* 0x040fe2000000000f */
[----:B------:R-:W-:Y:S01]  /*deb0*/  FMUL R19, R19, R47 ;  /* 0x0000002f13137220 */ /* 0x000fe20000400000 */
[C---:B------:R-:W-:Y:S01]  /*dec0*/  FFMA R16, R48.reuse, R69, R16 ;  /* 0x0000004530107223 */ /* 0x040fe20000000010 */
[C---:B------:R-:W-:Y:S01]  /*ded0*/  FFMA R17, R48.reuse, R68, R17 ;  /* 0x0000004430117223 */ /* 0x040fe20000000011 */
[C---:B------:R-:W-:Y:S01]  /*dee0*/  FFMA R18, R48.reuse, R71, R18 ;  /* 0x0000004730127223 */ /* 0x040fe20000000012 */
[----:B------:R-:W-:Y:S01]  /*def0*/  FFMA R19, R48, R70, R19 ;  /* 0x0000004630137223 */ /* 0x000fe20000000013 */
[----:B------:R-:W-:Y:S01]  /*df00*/  F2FP.F16.F32.PACK_AB R114, R9, R8 ;  /* 0x000000080972723e */ /* 0x000fe200000000ff */
[----:B------:R-:W-:Y:S01]  /*df10*/  BSSY.RECONVERGENT B0, `(.L_x_180) ;  /* 0x000001d000007945 */ /* 0x000fe20003800200 */
[----:B------:R-:W-:-:S02]  /*df20*/  F2FP.F16.F32.PACK_AB R115, R11, R10 ;  /* 0x0000000a0b73723e */ /* 0x000fc400000000ff */
[----:B------:R-:W-:Y:S02]  /*df30*/  F2FP.F16.F32.PACK_AB R116, R13, R12 ;  /* 0x0000000c0d74723e */ /* 0x000fe400000000ff */
[----:B------:R-:W-:Y:S01]  /*df40*/  F2FP.F16.F32.PACK_AB R117, R15, R14 ;  /* 0x0000000e0f75723e */ /* 0x000fe200000000ff */
[----:B------:R2:W-:Y:S01]  /*df50*/  STSM.16.MT88.4 [R102+0x6000], R112 ;  /* 0x0060007066007844 */ /* 0x0005e20000004200 */
[----:B------:R-:W-:Y:S02]  /*df60*/  F2FP.F16.F32.PACK_AB R118, R17, R16 ;  /* 0x000000101176723e */ /* 0x000fe400000000ff */
[----:B------:R-:W-:Y:S02]  /*df70*/  F2FP.F16.F32.PACK_AB R119, R19, R18 ;  /* 0x000000121377723e */ /* 0x000fe400000000ff */
[----:B------:R-:W-:Y:S02]  /*df80*/  ISETP.NE.AND P2, PT, R101, RZ, PT ;  /* 0x000000ff6500720c */ /* 0x000fe40003f45270 */
[----:B------:R-:W-:Y:S01]  /*df90*/  @P0 IADD3 R97, PT, PT, R90, 0x1, RZ ;  /* 0x000000015a610810 */ /* 0x000fe20007ffe0ff */
[----:B------:R2:W-:Y:S03]  /*dfa0*/  STSM.16.MT88.4 [R102+0x6800], R116 ;  /* 0x0068007466007844 */ /* 0x0005e60000004200 */
[----:B------:R-:W-:Y:S01]  /*dfb0*/  @P0 ISETP.NE.AND P1, PT, R97, 0x4, PT ;  /* 0x000000046100080c */ /* 0x000fe20003f25270 */
[----:B------:R-:W-:Y:S01]  /*dfc0*/  @!PT LDS RZ, [RZ] ;  /* 0x00000000fffff984 */ /* 0x000fe20000000800 */
[----:B------:R-:W-:Y:S01]  /*dfd0*/  @!PT LDS RZ, [RZ] ;  /* 0x00000000fffff984 */ /* 0x000fe20000000800 */
[----:B------:R-:W-:Y:S01]  /*dfe0*/  @!PT LDS RZ, [RZ] ;  /* 0x00000000fffff984 */ /* 0x000fe20000000800 */
[----:B------:R-:W-:Y:S01]  /*dff0*/  @!PT LDS RZ, [RZ] ;  /* 0x00000000fffff984 */ /* 0x000fe20000000800 */
[----:B------:R5:W-:Y:S06]  /*e000*/  MEMBAR.ALL.CTA ;  /* 0x0000000000007992 */ /* 0x000bec0000008000 */
[----:B-----5:R-:W5:Y:S01]  /*e010*/  FENCE.VIEW.ASYNC.S ;  /* 0x00000000000073c6 */ /* 0x020f620000000000 */
[----:B------:R-:W-:Y:S01]  /*e020*/  @P0 SEL R101, RZ, 0x1, P1 ;  /* 0x00000001ff650807 */ /* 0x000fe20000800000 */
[----:B-----5:R-:W-:Y:S06]  /*e030*/  BAR.SYNC.DEFER_BLOCKING 0x1, 0x80 ;  /* 0x0042000000007b1d */ /* 0x020fec0000010000 */
        /* <DEDUP_REMOVED lines=8> */
[----:B------:R1:W-:Y:S02]  /*e0c0*/  UTMASTG.2D [UR4], [UR56] ;  /* 0x00000004380073b5 */ /* 0x0003e40008008000 */
[----:B-1----:R0:W-:Y:S02]  /*e0d0*/  UTMACMDFLUSH ;  /* 0x00000000000079b7 */ /* 0x0021e40000000000 */
.L_x_181:
[----:B------:R-:W-:Y:S05]  /*e0e0*/  BSYNC.RECONVERGENT B0 ;  /* 0x0000000000007941 */ /* 0x000fea0003800200 */
.L_x_180:
[----:B------:R-:W-:Y:S01]  /*e0f0*/  @P0 SEL R90, R97, RZ, P1 ;  /* 0x000000ff615a0207 */ /* 0x000fe20000800000 */
[----:B------:R-:W-:Y:S01]  /*e100*/  BSSY.RECONVERGENT B0, `(.L_x_182) ;  /* 0x0000004000007945 */ /* 0x000fe20003800200 */
[----:B------:R-:W-:Y:S03]  /*e110*/  @P0 LOP3.LUT R88, R88, R101, RZ, 0x3c, !PT ;  /* 0x0000006558580212 */ /* 0x000fe600078e3cff */
[----:B------:R-:W-:Y:S05]  /*e120*/  @!P2 BRA `(.L_x_183) ;  /* 0x000000000004a947 */ /* 0x000fea0003800000 */
[----:B------:R-:W-:Y:S04]  /*e130*/  DEPBAR.LE SB0, 0x1 ;  /* 0x000080400000791a */ /* 0x000fe80000000000 */
.L_x_183:
[----:B------:R-:W-:Y:S05]  /*e140*/  BSYNC.RECONVERGENT B0 ;  /* 0x0000000000007941 */ /* 0x000fea0003800200 */
.L_x_182:
[----:B------:R-:W-:Y:S01]  /*e150*/  UISETP.NE.AND UP1, UPT, UR54, -0x4, UPT ;  /* 0xfffffffc3600788c */ /* 0x000fe2000bf25270 */
[----:B------:R-:W-:Y:S01]  /*e160*/  BAR.SYNC.DEFER_BLOCKING 0x1, 0x80 ;  /* 0x0042000000007b1d */ /* 0x000fe20000010000 */
[----:B------:R-:W-:Y:S01]  /*e170*/  UISETP.NE.AND UP0, UPT, UR55, 0x8, UPT ;  /* 0x000000083700788c */ /* 0x000fe2000bf05270 */
[----:B------:R-:W-:Y:S01]  /*e180*/  PLOP3.LUT P2, PT, PT, PT, PT, 0x8, 0x80 ;  /* 0x000000000080781c */ /* 0x000fe20003f4e170 */
[----:B------:R-:W-:Y:S01]  /*e190*/  UIADD3 UR54, UPT, UPT, UR54, 0x4, URZ ;  /* 0x0000000436367890 */ /* 0x000fe2000fffe0ff */
[----:B------:R-:W-:Y:S01]  /*e1a0*/  IMAD.MOV.U32 R15, RZ, RZ, R85 ;  /* 0x000000ffff0f7224 */ /* 0x000fe200078e0055 */
[----:B------:R-:W-:Y:S01]  /*e1b0*/  USEL UR6, URZ, 0x1, UP0 ;  /* 0x00000001ff067887 */ /* 0x000fe20008000000 */
[----:B------:R-:W-:Y:S01]  /*e1c0*/  PLOP3.LUT P0, PT, PT, PT, UP1, 0x80, 0x8 ;  /* 0x000000000008781c */ /* 0x000fe20003f0f018 */
[----:B------:R-:W-:Y:S01]  /*e1d0*/  USEL UR5, UR55, URZ, UP0 ;  /* 0x000000ff37057287 */ /* 0x000fe20008000000 */
[----:B------:R-:W-:Y:S02]  /*e1e0*/  IMAD.MOV.U32 R14, RZ, RZ, R84 ;  /* 0x000000ffff0e7224 */ /* 0x000fe400078e0054 */
[----:B------:R-:W-:Y:S01]  /*e1f0*/  @UP1 ULEA UR4, UR53, UR43, 0x3 ;  /* 0x0000002b35041291 */ /* 0x000fe2000f8e18ff */
[----:B------:R-:W-:Y:S01]  /*e200*/  LOP3.LUT R87, R87, UR6, RZ, 0x3c, !PT ;  /* 0x0000000657577c12 */ /* 0x000fe2000f8e3cff */
[----:B------:R-:W-:Y:S02]  /*e210*/  IMAD.MOV.U32 R17, RZ, RZ, R83 ;  /* 0x000000ffff117224 */ /* 0x000fe400078e0053 */
[----:B------:R-:W-:Y:S04]  /*e220*/  @UP1 UIADD3 UR4, UPT, UPT, UR4, 0x70, URZ ;  /* 0x0000007004041890 */ /* 0x000fe8000fffe0ff */
[----:B------:R-:W-:Y:S09]  /*e230*/  @UP1 UPRMT UR4, UR52, 0x654, UR4 ;  /* 0x0000065434041896 */ /* 0x000ff20008000004 */
[----:B------:R-:W-:Y:S01]  /*e240*/  @P0 SYNCS.ARRIVE.TRANS64.RED.A1T0 RZ, [UR4], RZ ;  /* 0x000000ffffff09a7 */ /* 0x000fe20008100404 */
[----:B------:R-:W-:Y:S01]  /*e250*/  @UP1 UIADD3 UR4, UPT, UPT, UR53, 0x1, URZ ;  /* 0x0000000135041890 */ /* 0x000fe2000fffe0ff */
[----:B------:R-:W-:Y:S03]  /*e260*/  ISETP.NE.AND P0, PT, R82, RZ, PT ;  /* 0x000000ff5200720c */ /* 0x000fe60003f05270 */
[----:B------:R-:W-:Y:S04]  /*e270*/  @UP1 UISETP.NE.AND UP0, UPT, UR4, 0x4, UPT ;  /* 0x000000040400188c */ /* 0x000fe8000bf05270 */
[----:B------:R-:W-:Y:S06]  /*e280*/  @UP1 USEL UR53, UR4, URZ, UP0 ;  /* 0x000000ff04351287 */ /* 0x000fec0008000000 */
[----:B------:R-:W-:Y:S06]  /*e290*/  @P0 BRA `(.L_x_184) ;  /* 0xffffffb400f40947 */ /* 0x000fec000383ffff */
[----:B------:R-:W-:Y:S01]  /*e2a0*/  ULEA UR4, UR53, UR43, 0x3 ;  /* 0x0000002b35047291 */ /* 0x000fe2000f8e18ff */
[----:B------:R-:W-:-:S04]  /*e2b0*/  DEPBAR.LE SB0, 0x0 ;  /* 0x000080000000791a */ /* 0x000fc80000000000 */
[----:B------:R-:W-:-:S04]  /*e2c0*/  UIADD3 UR4, UPT, UPT, UR4, 0x70, URZ ;  /* 0x0000007004047890 */ /* 0x000fc8000fffe0ff */
[----:B------:R-:W-:-:S09]  /*e2d0*/  UPRMT UR4, UR52, 0x654, UR4 ;  /* 0x0000065434047896 */ /* 0x000fd20008000004 */
[----:B------:R-:W-:Y:S01]  /*e2e0*/  SYNCS.ARRIVE.TRANS64.RED.A1T0 RZ, [UR4], RZ ;  /* 0x000000ffffff79a7 */ /* 0x000fe20008100404 */
[----:B------:R-:W-:Y:S05]  /*e2f0*/  EXIT ;  /* 0x000000000000794d */ /* 0x000fea0003800000 */
.L_x_128:
[----:B------:R-:W-:-:S08]  /*e300*/  NOP ;  /* 0x0000000000007918 */ /* 0x000fd00000000000 */
[----:B-12--5:R-:W-:-:S00]  /*e310*/  USETMAXREG.DEALLOC.CTAPOOL 0x88 ;  /* 0x00000088000079c8 */ /* 0x026fc000080e0500 */
[----:B------:R-:W-:Y:S05]  /*e320*/  EXIT ;  /* 0x000000000000794d */ /* 0x000fea0003800000 */
.L_x_290:
[----:B------:R-:W-:-:S08]  /*e330*/  NOP ;  /* 0x0000000000007918 */ /* 0x000fd00000000000 */
[----:B-12--5:R-:W1:-:S00]  /*e340*/  USETMAXREG.DEALLOC.CTAPOOL 0x88 ;  /* 0x00000088000079c8 */ /* 0x026e4000080e0500 */
[----:B-1----:R-:W1:Y:S01]  /*e350*/  SHFL.IDX PT, R80, R80, RZ, 0x1f ;  /* 0x00001fff50507589 */ /* 0x002e6200000e0000 */
[----:B------:R-:W2:Y:S05]  /*e360*/  LDCU UR18, c[0x0][0xc1c] ;  /* 0x00018380ff1277ac */ /* 0x000eaa0008000800 */
[----:B------:R-:W3:Y:S01]  /*e370*/  LDC.64 R8, c[0x0][0x900] ;  /* 0x00024000ff087b82 */ /* 0x000ee20000000a00 */
[----:B------:R-:W-:Y:S01]  /*e380*/  BSSY.RECONVERGENT B0, `(.L_x_185) ;  /* 0x000003f000007945 */ /* 0x000fe20003800200 */
[----:B------:R-:W-:Y:S01]  /*e390*/  ELECT P0, URZ, PT ;  /* 0x0000000000ff782f */ /* 0x000fe20003800000 */
[----:B------:R-:W-:Y:S02]  /*e3a0*/  UMOV UR4, 0x400 ;  /* 0x0000040000047882 */ /* 0x000fe40000000000 */
[----:B------:R-:W-:-:S03]  /*e3b0*/  ULEA UR4, UR5, UR4, 0x18 ;  /* 0x0000000405047291 */ /* 0x000fc6000f8ec0ff */
[----:B------:R-:W4:Y:S08]  /*e3c0*/  LDC.64 R10, c[0x0][0x908] ;  /* 0x00024200ff0a7b82 */ /* 0x000f300000000a00 */
[----:B------:R-:W3:Y:S01]  /*e3d0*/  LDC.64 R4, c[0x0][0x910] ;  /* 0x00024400ff047b82 */ /* 0x000ee20000000a00 */
[----:B--2---:R-:W-:Y:S01]  /*e3e0*/  UIADD3 UR18, UPT, UPT, UR26, UR18, URZ ;  /* 0x000000121a127290 */ /* 0x004fe2000fffe0ff */
[----:B-1----:R-:W-:-:S06]  /*e3f0*/  R2UR UR7, R80 ;  /* 0x00000000500772ca */ /* 0x002fcc00000e0000 */
[----:B------:R-:W1:Y:S08]  /*e400*/  LDC.64 R6, c[0x0][0x918] ;  /* 0x00024600ff067b82 */ /* 0x000e700000000a00 */
[----:B------:R-:W2:Y:S01]  /*e410*/  LDC.64 R64, c[0x0][0x920] ;  /* 0x00024800ff407b82 */ /* 0x000ea20000000a00 */
[----:B------:R-:W-:Y:S02]  /*e420*/  USHF.R.U32.HI UR6, URZ, 0x3, UR7 ;  /* 0x00000003ff067899 */ /* 0x000fe40008011607 */
[----:B------:R-:W-:-:S02]  /*e430*/  ULEA UR20, UR7, UR4, 0x9 ;  /* 0x0000000407147291 */ /* 0x000fc4000f8e48ff */
[----:B------:R-:W-:-:S06]  /*e440*/  ULOP3.LUT UR6, UR6, 0x1, URZ, 0xc0, !UPT ;  /* 0x0000000106067892 */ /* 0x000fcc000f8ec0ff */
[----:B------:R-:W-:Y:S01]  /*e450*/  IMAD.U32 R0, RZ, RZ, UR6 ;  /* 0x00000006ff007e24 */ /* 0x000fe2000f8e00ff */
[----:B------:R-:W-:Y:S06]  /*e460*/  @!P0 BRA `(.L_x_186) ;  /* 0x0000000000c08947 */ /* 0x000fec0003800000 */
[----:B------:R-:W5:Y:S08]  /*e470*/  LDC.64 R20, c[0x0][0x400] ;  /* 0x00010000ff147b82 */ /* 0x000f700000000a00 */
[----:B------:R-:W5:Y:S08]  /*e480*/  LDC.64 R22, c[0x0][0x408] ;  /* 0x00010200ff167b82 */ /* 0x000f700000000a00 */
[----:B------:R-:W4:Y:S08]  /*e490*/  LDC.64 R16, c[0x0][0x410] ;  /* 0x00010400ff107b82 */ /* 0x000f300000000a00 */
[----:B------:R-:W4:Y:S08]  /*e4a0*/  LDC.64 R18, c[0x0][0x418] ;  /* 0x00010600ff127b82 */ /* 0x000f300000000a00 */
[----:B------:R-:W3:Y:S01]  /*e4b0*/  LDC.64 R12, c[0x0][0x420] ;  /* 0x00010800ff0c7b82 */ /* 0x000ee20000000a00 */
[----:B-----5:R5:W-:Y:S07]  /*e4c0*/  STS.128 [UR20+-0x980], R20 ;  /* 0xfff68014ff007988 */ /* 0x020bee0008000c14 */
[----:B------:R-:W3:Y:S01]  /*e4d0*/  LDC.64 R14, c[0x0][0x428] ;  /* 0x00010a00ff0e7b82 */ /* 0x000ee20000000a00 */
[----:B----4-:R4:W-:Y:S07]  /*e4e0*/  STS.128 [UR20+-0x970], R16 ;  /* 0xfff69010ff007988 */ /* 0x0109ee0008000c14 */
[----:B------:R-:W1:Y:S08]  /*e4f0*/  LDC.64 R60, c[0x0][0x430] ;  /* 0x00010c00ff3c7b82 */ /* 0x000e700000000a00 */
[----:B------:R-:W1:Y:S01]  /*e500*/  LDC.64 R62, c[0x0][0x438] ;  /* 0x00010e00ff3e7b82 */ /* 0x000e620000000a00 */
[----:B---3--:R3:W-:Y:S07]  /*e510*/  STS.128 [UR20+-0x960], R12 ;  /* 0xfff6a00cff007988 */ /* 0x0087ee0008000c14 */
[----:B------:R-:W2:Y:S08]  /*e520*/  LDC.64 R56, c[0x0][0x440] ;  /* 0x00011000ff387b82 */ /* 0x000eb00000000a00 */
[----:B------:R-:W2:Y:S08]  /*e530*/  LDC.64 R58, c[0x0][0x448] ;  /* 0x00011200ff3a7b82 */ /* 0x000eb00000000a00 */
[----:B------:R-:W5:Y:S01]  /*e540*/  LDC.64 R52, c[0x0][0x450] ;  /* 0x00011400ff347b82 */ /* 0x000f620000000a00 */
[----:B-1----:R1:W-:Y:S07]  /*e550*/  STS.128 [UR20+-0x950], R60 ;  /* 0xfff6b03cff007988 */ /* 0x0023ee0008000c14 */
[----:B------:R-:W5:Y:S08]  /*e560*/  LDC.64 R54, c[0x0][0x458] ;  /* 0x00011600ff367b82 */ /* 0x000f700000000a00 */
[----:B------:R-:W4:Y:S01]  /*e570*/  LDC.64 R48, c[0x0][0x460] ;  /* 0x00011800ff307b82 */ /* 0x000f220000000a00 */
[----:B--2---:R1:W-:Y:S07]  /*e580*/  STS.128 [UR20+-0x940], R56 ;  /* 0xfff6c038ff007988 */ /* 0x0043ee0008000c14 */
[----:B------:R-:W4:Y:S08]  /*e590*/  LDC.64 R50, c[0x0][0x468] ;  /* 0x00011a00ff327b82 */ /* 0x000f300000000a00 */
[----:B------:R-:W2:Y:S01]  /*e5a0*/  LDC.64 R44, c[0x0][0x470] ;  /* 0x00011c00ff2c7b82 */ /* 0x000ea20000000a00 */
[----:B-----5:R1:W-:Y:S07]  /*e5b0*/  STS.128 [UR20+-0x930], R52 ;  /* 0xfff6d034ff007988 */ /* 0x0203ee0008000c14 */
[----:B------:R-:W2:Y:S08]  /*e5c0*/  LDC.64 R46, c[0x0][0x478] ;  /* 0x00011e00ff2e7b82 */ /* 0x000eb00000000a00 */
[----:B------:R-:W5:Y:S01]  /*e5d0*/  LDC.64 R40, c[0x0][0x500] ;  /* 0x00014000ff287b82 */ /* 0x000f620000000a00 */
[----:B----4-:R1:W-:Y:S07]  /*e5e0*/  STS.128 [UR20+-0x920], R48 ;  /* 0xfff6e030ff007988 */ /* 0x0103ee0008000c14 */
        /* <DEDUP_REMOVED lines=19> */
[----:B---3--:R-:W3:Y:S01]  /*e720*/  LDC.64 R12, c[0x0][0x570] ;  /* 0x00015c00ff0c7b82 */ /* 0x008ee20000000a00 */
[----:B--2---:R1:W-:Y:S07]  /*e730*/  STS.128 [UR20+-0x8b0], R20 ;  /* 0xfff75014ff007988 */ /* 0x0043ee0008000c14 */
[----:B------:R-:W3:Y:S01]  /*e740*/  LDC.64 R14, c[0x0][0x578] ;  /* 0x00015e00ff0e7b82 */ /* 0x000ee20000000a00 */
[----:B-----5:R1:W-:Y:S04]  /*e750*/  STS.128 [UR20+-0x8a0], R16 ;  /* 0xfff76010ff007988 */ /* 0x0203e80008000c14 */
[----:B---3--:R1:W-:Y:S02]  /*e760*/  STS.128 [UR20+-0x890], R12 ;  /* 0xfff7700cff007988 */ /* 0x0083e40008000c14 */
.L_x_186:
[----:B------:R-:W-:Y:S05]  /*e770*/  BSYNC.RECONVERGENT B0 ;  /* 0x0000000000007941 */ /* 0x000fea0003800200 */
.L_x_185:
[----:B-1----:R-:W1:Y:S01]  /*e780*/  LDC.64 R16, c[0x0][0x960] ;  /* 0x00025800ff107b82 */ /* 0x002e620000000a00 */
[----:B------:R-:W-:Y:S01]  /*e790*/  ELECT P1, URZ, PT ;  /* 0x0000000000ff782f */ /* 0x000fe20003820000 */
[----:B------:R-:W-:-:S06]  /*e7a0*/  NOP ;  /* 0x0000000000007918 */ /* 0x000fcc0000000000 */
[----:B------:R-:W1:Y:S01]  /*e7b0*/  LDC.64 R18, c[0x0][0x968] ;  /* 0x00025a00ff127b82 */ /* 0x000e620000000a00 */
[----:B------:R-:W-:Y:S01]  /*e7c0*/  ELECT P0, URZ, PT ;  /* 0x0000000000ff782f */ /* 0x000fe20003800000 */
[----:B------:R-:W-:Y:S02]  /*e7d0*/  ULOP3.LUT UR7, UR7, 0x7, URZ, 0xc0, !UPT ;  /* 0x0000000707077892 */ /* 0x000fe4000f8ec0ff */
[----:B------:R-:W-:Y:S02]  /*e7e0*/  UIMAD UR9, UR26, 0xe, URZ ;  /* 0x0000000e1a0978a4 */ /* 0x000fe4000f8e02ff */
[----:B---34-:R-:W-:Y:S01]  /*e7f0*/  @P1 STS.128 [UR20+-0xa80], R8 ;  /* 0xfff58008ff001988 */ /* 0x018fe20008000c14 */
[----:B------:R-:W-:Y:S01]  /*e800*/  UIMAD UR19, UR18, 0xe, URZ ;  /* 0x0000000e121378a4 */ /* 0x000fe2000f8e02ff */
[----:B------:R-:W3:Y:S01]  /*e810*/  LDC.64 R12, c[0x0][0x970] ;  /* 0x00025c00ff0c7b82 */ /* 0x000ee20000000a00 */
[----:B------:R-:W-:Y:S01]  /*e820*/  UIADD3 UR23, UPT, UPT, UR20, -0x980, URZ ;  /* 0xfffff68014177890 */ /* 0x000fe2000fffe0ff */
[----:B------:R-:W-:Y:S01]  /*e830*/  @P1 STS.128 [UR20+-0xa70], R4 ;  /* 0xfff59004ff001988 */ /* 0x000fe20008000c14 */
[----:B------:R-:W-:-:S02]  /*e840*/  UIADD3 UR22, UPT, UPT, UR20, -0x900, URZ ;  /* 0xfffff70014167890 */ /* 0x000fc4000fffe0ff */
[----:B------:R-:W-:Y:S02]  /*e850*/  UIADD3 UR21, UPT, UPT, UR20, -0xa80, URZ ;  /* 0xfffff58014157890 */ /* 0x000fe4000fffe0ff */
[----:B------:R-:W-:Y:S01]  /*e860*/  UIMAD UR26, UR26, 0xf, URZ ;  /* 0x0000000f1a1a78a4 */ /* 0x000fe2000f8e02ff */
[----:B------:R-:W3:Y:S01]  /*e870*/  LDC.64 R14, c[0x0][0x978] ;  /* 0x00025e00ff0e7b82 */ /* 0x000ee20000000a00 */
[----:B------:R-:W4:Y:S01]  /*e880*/  LDCU.64 UR10, c[0x0][0xb18] ;  /* 0x00016300ff0a77ac */ /* 0x000f220008000a00 */
[----:B------:R-:W1:Y:S06]  /*e890*/  LDCU.64 UR12, c[0x0][0xb20] ;  /* 0x00016400ff0c77ac */ /* 0x000e6c0008000a00 */
[----:B------:R-:W2:Y:S01]  /*e8a0*/  LDC.64 R66, c[0x0][0x928] ;  /* 0x00024a00ff427b82 */ /* 0x000ea20000000a00 */
[----:B-1----:R1:W-:Y:S01]  /*e8b0*/  @P1 STS.128 [UR20+-0xa20], R16 ;  /* 0xfff5e010ff001988 */ /* 0x0023e20008000c14 */
[----:B------:R-:W1:Y:S01]  /*e8c0*/  LDCU.64 UR16, c[0x0][0x820] ;  /* 0x00010400ff1077ac */ /* 0x000e620008000a00 */
[----:B------:R-:W1:Y:S05]  /*e8d0*/  LDCU.64 UR14, c[0x0][0xb00] ;  /* 0x00016000ff0e77ac */ /* 0x000e6a0008000a00 */
[----:B------:R-:W5:Y:S01]  /*e8e0*/  LDC.64 R28, c[0x0][0x930] ;  /* 0x00024c00ff1c7b82 */ /* 0x000f620000000a00 */
[----:B------:R-:W-:Y:S01]  /*e8f0*/  UIMAD UR18, UR18, 0xf, URZ ;  /* 0x0000000f121278a4 */ /* 0x000fe2000f8e02ff */
[----:B------:R-:W-:-:S06]  /*e900*/  UMOV UR8, UR7 ;  /* 0x0000000700087c82 */ /* 0x000fcc0008000000 */
[----:B------:R-:W5:Y:S01]  /*e910*/  LDC.64 R30, c[0x0][0x938] ;  /* 0x00024e00ff1e7b82 */ /* 0x000f620000000a00 */
[----:B---3--:R3:W-:Y:S07]  /*e920*/  @P1 STS.128 [UR20+-0xa10], R12 ;  /* 0xfff5f00cff001988 */ /* 0x0087ee0008000c14 */
[----:B------:R-:W4:Y:S01]  /*e930*/  LDC.64 R24, c[0x0][0x940] ;  /* 0x00025000ff187b82 */ /* 0x000f220000000a00 */
[----:B--2---:R2:W-:Y:S01]  /*e940*/  @P1 STS.128 [UR20+-0xa60], R64 ;  /* 0xfff5a040ff001988 */ /* 0x0045e20008000c14 */
[----:B-1----:R-:W-:-:S06]  /*e950*/  LOP3.LUT R17, R0, 0x1, RZ, 0x3c, !PT ;  /* 0x0000000100117812 */ /* 0x002fcc00078e3cff */
[----:B------:R-:W4:Y:S08]  /*e960*/  LDC.64 R26, c[0x0][0x948] ;  /* 0x00025200ff1a7b82 */ /* 0x000f300000000a00 */
[----:B------:R-:W1:Y:S01]  /*e970*/  LDC.64 R20, c[0x0][0x950] ;  /* 0x00025400ff147b82 */ /* 0x000e620000000a00 */
[----:B-----5:R2:W-:Y:S07]  /*e980*/  @P1 STS.128 [UR20+-0xa50], R28 ;  /* 0xfff5b01cff001988 */ /* 0x0205ee0008000c14 */
[----:B------:R-:W1:Y:S08]  /*e990*/  LDC.64 R22, c[0x0][0x958] ;  /* 0x00025600ff167b82 */ /* 0x000e700000000a00 */
[----:B------:R-:W5:Y:S01]  /*e9a0*/  LDC.64 R52, c[0x0][0xa00] ;  /* 0x00028000ff347b82 */ /* 0x000f620000000a00 */
[----:B----4-:R2:W-:Y:S07]  /*e9b0*/  @P1 STS.128 [UR20+-0xa40], R24 ;  /* 0xfff5c018ff001988 */ /* 0x0105ee0008000c14 */
[----:B------:R-:W5:Y:S08]  /*e9c0*/  LDC.64 R54, c[0x0][0xa08] ;  /* 0x00028200ff367b82 */ /* 0x000f700000000a00 */
[----:B------:R-:W4:Y:S01]  /*e9d0*/  LDC.64 R48, c[0x0][0xa10] ;  /* 0x00028400ff307b82 */ /* 0x000f220000000a00 */
[----:B-1----:R2:W-:Y:S01]  /*e9e0*/  @P1 STS.128 [UR20+-0xa30], R20 ;  /* 0xfff5d014ff001988 */ /* 0x0025e20008000c14 */
[----:B------:R-:W-:-:S06]  /*e9f0*/  NOP ;  /* 0x0000000000007918 */ /* 0x000fcc0000000000 */
        /* <DEDUP_REMOVED lines=8> */
[----:B-1----:R2:W-:Y:S07]  /*ea80*/  @P0 STS.128 [UR20+-0x9e0], R44 ;  /* 0xfff6202cff000988 */ /* 0x0025ee0008000c14 */
        /* <DEDUP_REMOVED lines=12> */
[----:B---3--:R-:W3:Y:S08]  /*eb50*/  LDC.64 R12, c[0x0][0xb08] ;  /* 0x0002c200ff0c7b82 */ /* 0x008ef00000000a00 */
[----:B------:R-:W1:Y:S01]  /*eb60*/  LDC.64 R2, c[0x0][0xb10] ;  /* 0x0002c400ff027b82 */ /* 0x000e620000000a00 */
[----:B----4-:R2:W-:Y:S01]  /*eb70*/  @P0 STS.128 [UR20+-0x990], R4 ;  /* 0xfff67004ff000988 */ /* 0x0105e20008000c14 */
[----:B------:R-:W-:Y:S01]  /*eb80*/  UIADD3 UR20, UPT, UPT, UR20, -0xa00, URZ ;  /* 0xfffff60014147890 */ /* 0x000fe2000fffe0ff */
[----:B------:R-:W-:-:S06]  /*eb90*/  NOP ;  /* 0x0000000000007918 */ /* 0x000fcc0000000000 */
.L_x_200:
[----:B------:R-:W-:Y:S09]  /*eba0*/  UISETP.NE.AND UP0, UPT, UR37, 0x1, UPT ;  /* 0x000000012500788c */ /* 0x000ff2000bf05270 */
[----:B----4-:R-:W-:Y:S05]  /*ebb0*/  BRA.U UP0, `(.L_x_187) ;  /* 0x0000000100047547 */ /* 0x010fea000b800000 */
[----:B------:R-:W-:Y:S05]  /*ebc0*/  BPT.TRAP 0x1 ;  /* 0x000000040000795c */ /* 0x000fea0000300000 */
.L_x_187:
[----:B------:R-:W-:Y:S01]  /*ebd0*/  ULEA UR24, UR7, UR4, 0x3 ;  /* 0x0000000407187291 */ /* 0x000fe2000f8e18ff */
[----:B--2---:R-:W-:Y:S08]  /*ebe0*/  SHF.L.U32 R5, R17, 0x1f, RZ ;  /* 0x0000001f11057819 */ /* 0x004ff000000006ff */
[----:B------:R-:W2:Y:S02]  /*ebf0*/  SYNCS.PHASECHK.TRANS64.TRYWAIT P0, [UR24+0xa0], R5 ;  /* 0x0000a005ff0075a7 */ /* 0x000ea40008001118 */
[----:B--2---:R-:W-:Y:S05]  /*ec00*/  @!P0 BRA `(.L_x_188) ;  /* 0x0000002c00548947 */ /* 0x004fea0003800000 */
.L_x_264:
[----:B------:R-:W-:Y:S09]  /*ec10*/  UIMAD UR6, UR7, 0x14, UR36 ;  /* 0x00000014070678a4 */ /* 0x000ff2000f8e0224 */
[----:B------:R-:W4:Y:S04]  /*ec20*/  LDS R10, [UR6+0x10] ;  /* 0x00001006ff0a7984 */ /* 0x000f280008000800 */
        /* <DEDUP_REMOVED lines=10> */
[----:B----4-:R-:W-:Y:S01]  /*ecd0*/  PRMT R21, R10, 0x7632, R21 ;  /* 0x000076320a157816 */ /* 0x010fe20000000015 */
[----:B------:R-:W-:Y:S06]  /*ece0*/  BRA.U UP0, `(.L_x_189) ;  /* 0x0000000100047547 */ /* 0x000fec000b800000 */
[----:B------:R-:W-:Y:S05]  /*ecf0*/  BPT.TRAP 0x1 ;  /* 0x000000040000795c */ /* 0x000fea0000300000 */
.L_x_189:
[----:B------:R-:W-:Y:S02]  /*ed00*/  UIADD3 UR6, UPT, UPT, UR24, 0xe0, URZ ;  /* 0x000000e018067890 */ /* 0x000fe4000fffe0ff */
[----:B------:R-:W-:Y:S02]  /*ed10*/  UISETP.NE.AND UP0, UPT, UR37, 0x8, UPT ;  /* 0x000000082500788c */ /* 0x000fe4000bf05270 */
[----:B------:R-:W-:Y:S09]  /*ed20*/  UPRMT UR6, UR5, 0x654, UR6 ;  /* 0x0000065405067896 */ /* 0x000ff20008000006 */
[----:B-1----:R-:W-:Y:S01]  /*ed30*/  SYNCS.ARRIVE.TRANS64.RED.A1T0 RZ, [UR6], RZ ;  /* 0x000000ffffff79a7 */ /* 0x002fe20008100406 */
[----:B------:R-:W-:Y:S05]  /*ed40*/  BRA.U !UP0, `(.L_x_190) ;  /* 0x0000000108047547 */ /* 0x000fea000b800000 */
[----:B------:R-:W-:Y:S05]  /*ed50*/  BPT.TRAP 0x1 ;  /* 0x000000040000795c */ /* 0x000fea0000300000 */
.L_x_190:
[----:B------:R-:W-:Y:S01]  /*ed60*/  ULEA UR24, UR8, UR4, 0x3 ;  /* 0x0000000408187291 */ /* 0x000fe2000f8e18ff */
[----:B--2---:R-:W-:Y:S02]  /*ed70*/  SHF.L.U32 R5, R0, 0x1f, RZ ;  /* 0x0000001f00057819 */ /* 0x004fe400000006ff */
[----:B------:R-:W-:Y:S04]  /*ed80*/  PRMT R4, R10, 0x9910, RZ ;  /* 0x000099100a047816 */ /* 0x000fe800000000ff */
[----:B------:R-:W-:Y:S02]  /*ed90*/  ISETP.NE.AND P0, PT, R4, RZ, PT ;  /* 0x000000ff0400720c */ /* 0x000fe40003f05270 */
[----:B------:R-:W1:Y:S02]  /*eda0*/  SYNCS.PHASECHK.TRANS64.TRYWAIT P1, [UR24+0x1c0], R5 ;  /* 0x0001c005ff0075a7 */ /* 0x000e640008021118 */
[----:B------:R-:W-:Y:S01]  /*edb0*/  ISETP.EQ.OR P0, PT, R11, RZ, !P0 ;  /* 0x000000ff0b00720c */ /* 0x000fe20004702670 */
[----:B------:R-:W-:Y:S01]  /*edc0*/  @!UPT UIADD3 URZ, UPT, UPT, URZ, URZ, URZ ;  /* 0x000000fffffff290 */ /* 0x000fe2000fffe0ff */
[----:B-1----:R-:W-:Y:S11]  /*edd0*/  @!P1 BRA `(.L_x_191) ;  /* 0x0000002800f89947 */ /* 0x002ff60003800000 */
.L_x_266:
[----:B------:R-:W-:Y:S05]  /*ede0*/  @P0 BRA `(.L_x_192) ;  /* 0x0000000c00e40947 */ /* 0x000fea0003800000 */
[----:B------:R-:W-:Y:S01]  /*edf0*/  ELECT P0, URZ, PT ;  /* 0x0000000000ff782f */ /* 0x000fe20003800000 */
[----:B------:R-:W2:Y:S01]  /*ee00*/  LDC.64 R8, c[0x0][0x838] ;  /* 0x00020e00ff087b82 */ /* 0x000ea20000000a00 */
[----:B------:R-:W-:Y:S07]  /*ee10*/  BSSY.RECONVERGENT B0, `(.L_x_193) ;  /* 0x00000a1000007945 */ /* 0x000fee0003800200 */
[----:B-1----:R-:W1:Y:S08]  /*ee20*/  LDC.64 R4, c[0x0][0x830] ;  /* 0x00020c00ff047b82 */ /* 0x002e700000000a00 */
[----:B------:R-:W4:Y:S08]  /*ee30*/  @P0 LDC.64 R32, c[0x0][0x828] ;  /* 0x00020a00ff200b82 */ /* 0x000f300000000a00 */
[----:B------:R-:W5:Y:S08]  /*ee40*/  @P0 LDC.64 R28, c[0x0][0x390] ;  /* 0x0000e400ff1c0b82 */ /* 0x000f700000000a00 */
[----:B------:R-:W3:Y:S02]  /*ee50*/  @P0 LDC.64 R6, c[0x0][0x840] ;  /* 0x00021000ff060b82 */ /* 0x000ee40000000a00 */
[C---:B---3--:R-:W-:Y:S04]  /*ee60*/  @P0 IMAD.WIDE R6, R14.reuse, 0x8, R6 ;  /* 0x000000080e060825 */ /* 0x048fe800078e0206 */
[C---:B----4-:R-:W-:Y:S01]  /*ee70*/  @P0 IMAD.WIDE R32, R14.reuse, 0x8, R32 ;  /* 0x000000080e200825 */ /* 0x050fe200078e0220 */
[----:B------:R3:W4:Y:S03]  /*ee80*/  @P0 LDG.E.64 R26, desc[UR50][R6.64] ;  /* 0x00000032061a0981 */ /* 0x000726000c1e1b00 */
[C---:B--2---:R-:W-:Y:S02]  /*ee90*/  @P0 IMAD.WIDE R8, R14.reuse, 0x8, R8 ;  /* 0x000000080e080825 */ /* 0x044fe400078e0208 */
[----:B------:R-:W2:Y:S02]  /*eea0*/  @P0 LDG.E.64 R32, desc[UR50][R32.64] ;  /* 0x0000003220200981 */ /* 0x000ea4000c1e1b00 */
[C---:B-1----:R-:W-:Y:S02]  /*eeb0*/  @P0 IMAD.WIDE R4, R14.reuse, 0x8, R4 ;  /* 0x000000080e040825 */ /* 0x042fe400078e0204 */
[----:B------:R-:W3:Y:S02]  /*eec0*/  @P0 LDG.E.64 R8, desc[UR50][R8.64] ;  /* 0x0000003208080981 */ /* 0x000ee4000c1e1b00 */
[----:B-----5:R-:W-:Y:S02]  /*eed0*/  @P0 IMAD.WIDE R28, R14, 0xc, R28 ;  /* 0x0000000c0e1c0825 */ /* 0x020fe400078e021c */
[----:B------:R-:W5:Y:S04]  /*eee0*/  @P0 LDG.E.64 R24, desc[UR50][R4.64] ;  /* 0x0000003204180981 */ /* 0x000f68000c1e1b00 */
[----:B------:R1:W4:Y:S04]  /*eef0*/  @P0 LDG.E R20, desc[UR50][R28.64+0x4] ;  /* 0x000004321c140981 */ /* 0x000328000c1e1900 */
[----:B------:R-:W4:Y:S04]  /*ef00*/  @P0 LDG.E R5, desc[UR50][R28.64] ;  /* 0x000000321c050981 */ /* 0x000f28000c1e1900 */
[----:B------:R-:W4:Y:S04]  /*ef10*/  @P0 LDG.E R4, desc[UR50][R28.64+0x8] ;  /* 0x000008321c040981 */ /* 0x000f28000c1e1900 */
[----:B--2---:R-:W-:Y:S04]  /*ef20*/  @P0 STS.64 [UR23], R32 ;  /* 0x00000020ff000988 */ /* 0x004fe80008000a17 */
[----:B---3--:R-:W-:Y:S04]  /*ef30*/  @P0 STS.64 [UR22], R8 ;  /* 0x00000008ff000988 */ /* 0x008fe80008000a16 */
[----:B------:R-:W2:Y:S01]  /*ef40*/  @P0 LDS R7, [UR23+0x1c] ;  /* 0x00001c17ff070984 */ /* 0x000ea20008000800 */
[C---:B-----5:R-:W-:Y:S01]  /*ef50*/  @P0 SHF.L.U64.HI R23, R24.reuse, 0x1, R25 ;  /* 0x0000000118170819 */ /* 0x060fe20000010219 */
[----:B------:R-:W-:Y:S02]  /*ef60*/  @P0 IMAD.SHL.U32 R24, R24, 0x2, RZ ;  /* 0x0000000218180824 */ /* 0x000fe400078e00ff */
[----:B------:R-:W-:Y:S01]  /*ef70*/  @P0 STS [UR23+0x30], RZ ;  /* 0x000030ffff000988 */ /* 0x000fe20008000817 */
[----:B------:R-:W-:Y:S02]  /*ef80*/  @P0 LOP3.LUT R23, R23, 0x1fffffff, RZ, 0xc0, !PT ;  /* 0x1fffffff17170812 */ /* 0x000fe400078ec0ff */
[----:B------:R-:W-:Y:S02]  /*ef90*/  @P0 LOP3.LUT R24, R24, 0xfffffffe, RZ, 0xc0, !PT ;  /* 0xfffffffe18180812 */ /* 0x000fe400078ec0ff */
[--C-:B------:R-:W-:Y:S02]  /*efa0*/  @P0 SHF.R.U32.HI R6, RZ, 0x4, R23.reuse ;  /* 0x00000004ff060819 */ /* 0x100fe40000011617 */
[----:B------:R-:W-:Y:S05]  /*efb0*/  @P0 SHF.R.U64 R23, R24, 0x4, R23 ;  /* 0x0000000418170819 */ /* 0x000fea0000001217 */
[----:B------:R3:W-:Y:S01]  /*efc0*/  @P0 STS [UR23+0xc], R23 ;  /* 0x00000c17ff000988 */ /* 0x0007e20008000817 */
[----:B----4-:R-:W-:Y:S02]  /*efd0*/  @P0 VIADD R5, R5, 0xffffffff ;  /* 0xffffffff05050836 */ /* 0x010fe40000000000 */
[----:B------:R-:W-:Y:S01]  /*efe0*/  @P0 VIADD R4, R4, 0xffffffff ;  /* 0xffffffff04040836 */ /* 0x000fe20000000000 */
[----:B---3--:R-:W-:Y:S02]  /*eff0*/  PRMT R23, R10, 0x7732, RZ ;  /* 0x000077320a177816 */ /* 0x008fe400000000ff */
[----:B--2---:R-:W-:Y:S01]  /*f000*/  @P0 LOP3.LUT R25, R7, 0xf, R6, 0xb8, !PT ;  /* 0x0000000f07190812 */ /* 0x004fe200078eb806 */
[----:B------:R-:W-:Y:S04]  /*f010*/  IMAD.U32 R7, RZ, RZ, UR23 ;  /* 0x00000017ff077e24 */ /* 0x000fe8000f8e00ff */
[----:B------:R-:W-:Y:S01]  /*f020*/  @P0 STS [UR23+0x1c], R25 ;  /* 0x00001c19ff000988 */ /* 0x000fe20008000817 */
[----:B------:R-:W-:Y:S03]  /*f030*/  @P0 SHF.R.U64 R8, R7, 0x4, RZ ;  /* 0x0000000407080819 */ /* 0x000fe600000012ff */
[----:B------:R-:W2:Y:S04]  /*f040*/  @P0 LDS R6, [UR23+0x1c] ;  /* 0x00001c17ff060984 */ /* 0x000ea80008000800 */
[----:B------:R-:W-:Y:S04]  /*f050*/  @P0 STS [UR23+0x10], R8 ;  /* 0x00001008ff000988 */ /* 0x000fe80008000817 */
[----:B------:R-:W-:Y:S01]  /*f060*/  @P0 STS [UR23+0x14], R8 ;  /* 0x00001408ff000988 */ /* 0x000fe20008000817 */
[----:B--2---:R-:W-:Y:S05]  /*f070*/  @P0 LOP3.LUT R30, R6, 0xf0, RZ, 0xb8, !PT ;  /* 0x000000f0061e0812 */ /* 0x004fea00078eb8ff */
[----:B------:R-:W-:Y:S04]  /*f080*/  @P0 STS [UR23+0x1c], R30 ;  /* 0x00001c1eff000988 */ /* 0x000fe80008000817 */
[----:B------:R-:W2:Y:S02]  /*f090*/  @P0 LDS R6, [UR23+0x1c] ;  /* 0x00001c17ff060984 */ /* 0x000ea40008000800 */
[----:B--2---:R-:W-:Y:S02]  /*f0a0*/  @P0 LOP3.LUT R9, R6, 0xf00, RZ, 0xb8, !PT ;  /* 0x00000f0006090812 */ /* 0x004fe400078eb8ff */
[----:B------:R-:W-:Y:S03]  /*f0b0*/  CS2R R6, SRZ ;  /* 0x0000000000067805 */ /* 0x000fe6000001ff00 */
[----:B------:R-:W-:Y:S04]  /*f0c0*/  @P0 STS.64 [UR23+0x18], R8 ;  /* 0x00001808ff000988 */ /* 0x000fe80008000a17 */
[----:B------:R-:W2:Y:S04]  /*f0d0*/  @P0 LDS R22, [UR23+0x1c] ;  /* 0x00001c17ff160984 */ /* 0x000ea80008000800 */
[----:B------:R3:W-:Y:S02]  /*f0e0*/  @P0 STS.128 [UR23+0x20], R4 ;  /* 0x00002004ff000988 */ /* 0x0007e40008000c17 */
[----:B---3--:R-:W-:Y:S05]  /*f0f0*/  IMAD.U32 R6, RZ, RZ, UR22 ;  /* 0x00000016ff067e24 */ /* 0x008fea000f8e00ff */
[----:B------:R-:W-:Y:S01]  /*f100*/  @P0 SHF.R.U64 R8, R6, 0x4, RZ ;  /* 0x0000000406080819 */ /* 0x000fe200000012ff */
[----:B------:R-:W-:Y:S01]  /*f110*/  IMAD.MOV.U32 R6, RZ, RZ, RZ ;  /* 0x000000ffff067224 */ /* 0x000fe200078e00ff */
[----:B--2---:R-:W-:Y:S02]  /*f120*/  @P0 LOP3.LUT R24, R22, 0xf000, RZ, 0xb8, !PT ;  /* 0x0000f00016180812 */ /* 0x004fe400078eb8ff */
[C---:B------:R-:W-:Y:S01]  /*f130*/  @P0 SHF.L.U64.HI R22, R26.reuse, 0x1, R27 ;  /* 0x000000011a160819 */ /* 0x040fe2000001021b */
[----:B------:R-:W-:Y:S02]  /*f140*/  @P0 IMAD.SHL.U32 R26, R26, 0x2, RZ ;  /* 0x000000021a1a0824 */ /* 0x000fe400078e00ff */
[----:B------:R2:W-:Y:S01]  /*f150*/  @P0 STS [UR23+0x1c], R24 ;  /* 0x00001c18ff000988 */ /* 0x0005e20008000817 */
[----:B------:R-:W-:Y:S03]  /*f160*/  @P0 LOP3.LUT R22, R22, 0x1fffffff, RZ, 0xc0, !PT ;  /* 0x1fffffff16160812 */ /* 0x000fe600078ec0ff */
[----:B-1----:R-:W1:Y:S01]  /*f170*/  @P0 LDS R28, [UR22+0x1c] ;  /* 0x00001c16ff1c0984 */ /* 0x002e620008000800 */
[--C-:B------:R-:W-:Y:S03]  /*f180*/  @P0 SHF.R.U32.HI R25, RZ, 0x4, R22.reuse ;  /* 0x00000004ff190819 */ /* 0x100fe60000011616 */
[----:B------:R-:W-:Y:S04]  /*f190*/  @P0 STS [UR22+0x10], R8 ;  /* 0x00001008ff000988 */ /* 0x000fe80008000816 */
[----:B------:R-:W-:Y:S04]  /*f1a0*/  @P0 STS [UR22+0x14], R8 ;  /* 0x00001408ff000988 */ /* 0x000fe80008000816 */
[----:B------:R-:W-:Y:S01]  /*f1b0*/  @P0 STS [UR22+0x30], RZ ;  /* 0x000030ffff000988 */ /* 0x000fe20008000816 */
[----:B--2---:R-:W2:Y:S01]  /*f1c0*/  S2R R24, SR_LANEID ;  /* 0x0000000000187919 */ /* 0x004ea20000000000 */
[----:B-1----:R-:W-:Y:S05]  /*f1d0*/  @P0 LOP3.LUT R29, R28, 0xf, R25, 0xb8, !PT ;  /* 0x0000000f1c1d0812 */ /* 0x002fea00078eb819 */
[----:B------:R-:W-:Y:S04]  /*f1e0*/  @P0 STS [UR22+0x1c], R29 ;  /* 0x00001c1dff000988 */ /* 0x000fe80008000816 */
[----:B------:R-:W1:Y:S02]  /*f1f0*/  @P0 LDS R25, [UR22+0x1c] ;  /* 0x00001c16ff190984 */ /* 0x000e640008000800 */
[----:B-1----:R-:W-:Y:S05]  /*f200*/  @P0 LOP3.LUT R27, R25, 0xf0, RZ, 0xb8, !PT ;  /* 0x000000f0191b0812 */ /* 0x002fea00078eb8ff */
[----:B------:R-:W-:Y:S04]  /*f210*/  @P0 STS [UR22+0x1c], R27 ;  /* 0x00001c1bff000988 */ /* 0x000fe80008000816 */
[----:B------:R-:W1:Y:S02]  /*f220*/  @P0 LDS R5, [UR22+0x1c] ;  /* 0x00001c16ff050984 */ /* 0x000e640008000800 */
[----:B-1----:R-:W-:Y:S01]  /*f230*/  @P0 LOP3.LUT R9, R5, 0xf00, RZ, 0xb8, !PT ;  /* 0x00000f0005090812 */ /* 0x002fe200078eb8ff */
[----:B------:R-:W-:Y:S01]  /*f240*/  IMAD R5, R23, 0x8889, RZ ;  /* 0x0000888917057824 */ /* 0x000fe200078e02ff */
[----:B------:R-:W-:Y:S03]  /*f250*/  SHF.R.U32.HI R23, RZ, 0x1, R23 ;  /* 0x00000001ff177819 */ /* 0x000fe60000011617 */
[----:B------:R1:W-:Y:S01]  /*f260*/  @P0 STS.64 [UR22+0x18], R8 ;  /* 0x00001808ff000988 */ /* 0x0003e20008000a16 */
[----:B------:R-:W-:Y:S01]  /*f270*/  SHF.R.U32.HI R27, RZ, 0x13, R5 ;  /* 0x00000013ff1b7819 */ /* 0x000fe20000011605 */
[----:B------:R-:W-:Y:S02]  /*f280*/  @P0 VIADD R5, R20, 0xffffffff ;  /* 0xffffffff14050836 */ /* 0x000fe40000000000 */
[----:B------:R-:W3:Y:S01]  /*f290*/  @P0 LDS R25, [UR22+0x1c] ;  /* 0x00001c16ff190984 */ /* 0x000ee20008000800 */
[----:B------:R-:W-:Y:S01]  /*f2a0*/  PRMT R27, R27, 0x9910, RZ ;  /* 0x000099101b1b7816 */ /* 0x000fe200000000ff */
[----:B--2---:R-:W-:Y:S02]  /*f2b0*/  IMAD.SHL.U32 R20, R24, 0x4, RZ ;  /* 0x0000000418147824 */ /* 0x004fe400078e00ff */
[----:B------:R2:W-:Y:S02]  /*f2c0*/  @P0 STS.128 [UR22+0x20], R4 ;  /* 0x00002004ff000988 */ /* 0x0005e40008000c16 */
[----:B------:R-:W-:Y:S04]  /*f2d0*/  IMAD R27, R27, 0xf, RZ ;  /* 0x0000000f1b1b7824 */ /* 0x000fe800078e02ff */
[----:B------:R-:W-:Y:S01]  /*f2e0*/  IMAD.MOV R27, RZ, RZ, -R27 ;  /* 0x000000ffff1b7224 */ /* 0x000fe200078e0a1b */
[----:B-1----:R-:W-:Y:S04]  /*f2f0*/  @P0 LOP3.LUT R9, R26, 0xfffffffe, RZ, 0xc0, !PT ;  /* 0xfffffffe1a090812 */ /* 0x002fe800078ec0ff */
[----:B------:R-:W-:Y:S02]  /*f300*/  PRMT R26, R27, 0x7710, RZ ;  /* 0x000077101b1a7816 */ /* 0x000fe400000000ff */
[----:B------:R-:W-:Y:S03]  /*f310*/  @P0 SHF.R.U64 R22, R9, 0x4, R22 ;  /* 0x0000000409160819 */ /* 0x000fe60000001216 */
[----:B------:R-:W-:Y:S02]  /*f320*/  IMAD.IADD R26, R21, 0x1, R26 ;  /* 0x00000001151a7824 */ /* 0x000fe400078e021a */
[----:B------:R1:W-:Y:S03]  /*f330*/  @P0 STS [UR22+0xc], R22 ;  /* 0x00000c16ff000988 */ /* 0x0003e60008000816 */
[----:B------:R-:W-:Y:S02]  /*f340*/  R2UR UR6, R26 ;  /* 0x000000001a0672ca */ /* 0x000fe400000e0000 */
[----:B--2---:R-:W-:Y:S02]  /*f350*/  LOP3.LUT R4, R23, 0xffff, RZ, 0xc0, !PT ;  /* 0x0000ffff17047812 */ /* 0x004fe400078ec0ff */
[----:B---3--:R-:W-:Y:S03]  /*f360*/  @P0 LOP3.LUT R25, R25, 0xf000, RZ, 0xb8, !PT ;  /* 0x0000f00019190812 */ /* 0x008fe600078eb8ff */
[----:B------:R-:W-:Y:S02]  /*f370*/  IMAD R4, R4, 0x4925, RZ ;  /* 0x0000492504047824 */ /* 0x000fe400078e02ff */
[----:B------:R-:W-:Y:S04]  /*f380*/  @P0 STS [UR22+0x1c], R25 ;  /* 0x00001c19ff000988 */ /* 0x000fe80008000816 */
[----:B------:R-:W-:Y:S01]  /*f390*/  ULOP3.LUT UR6, UR6, 0xffff, URZ, 0xc0, !UPT ;  /* 0x0000ffff06067892 */ /* 0x000fe2000f8ec0ff */
[----:B------:R-:W-:Y:S03]  /*f3a0*/  NOP ;  /* 0x0000000000007918 */ /* 0x000fe60000000000 */
[----:B------:R-:W-:Y:S01]  /*f3b0*/  UIADD3 UR25, UP1, UPT, UR26, UR6, URZ ;  /* 0x000000061a197290 */ /* 0x000fe2000ff3e0ff */
[----:B------:R-:W2:Y:S01]  /*f3c0*/  LDS R6, [R20+UR23] ;  /* 0x0000001714067984 */ /* 0x000ea20008000800 */
[----:B------:R-:W-:Y:S01]  /*f3d0*/  UIADD3 UR6, UP0, UPT, UR18, UR6, URZ ;  /* 0x0000000612067290 */ /* 0x000fe2000ff1e0ff */
[----:B------:R-:W-:Y:S01]  /*f3e0*/  SHF.R.U32.HI R4, RZ, 0x11, R4 ;  /* 0x00000011ff047819 */ /* 0x000fe20000011604 */
[----:B------:R-:W-:Y:S01]  /*f3f0*/  UIADD3.X UR31, UPT, UPT, URZ, URZ, URZ, UP1, !UPT ;  /* 0x000000ffff1f7290 */ /* 0x000fe20008ffe4ff */
[----:B------:R-:W3:Y:S01]  /*f400*/  LDS R5, [R20+UR23+0x80] ;  /* 0x0000801714057984 */ /* 0x000ee20008000800 */
[----:B------:R-:W-:Y:S01]  /*f410*/  ULEA UR32, UP1, UR25, UR16, 0x7 ;  /* 0x0000001019207291 */ /* 0x000fe2000f8238ff */
[----:B------:R-:W-:Y:S01]  /*f420*/  PRMT R4, R4, 0x9910, RZ ;  /* 0x0000991004047816 */ /* 0x000fe200000000ff */
[----:B------:R-:W-:Y:S02]  /*f430*/  UIADD3.X UR29, UPT, UPT, URZ, URZ, URZ, UP0, !UPT ;  /* 0x000000ffff1d7290 */ /* 0x000fe400087fe4ff */
[----:B------:R-:W-:Y:S02]  /*f440*/  ULEA UR30, UP0, UR6, UR16, 0x7 ;  /* 0x00000010061e7291 */ /* 0x000fe4000f8038ff */
[----:B------:R-:W-:Y:S01]  /*f450*/  IMAD R4, R4, 0xe, RZ ;  /* 0x0000000e04047824 */ /* 0x000fe200078e02ff */
[----:B------:R-:W-:Y:S01]  /*f460*/  ULEA.HI.X UR31, UR25, UR17, UR31, 0x7, UP1 ;  /* 0x00000011191f7291 */ /* 0x000fe200088f3c1f */
[C---:B-1----:R-:W-:Y:S01]  /*f470*/  IADD3 R22, P1, PT, R20.reuse, UR32, RZ ;  /* 0x0000002014167c10 */ /* 0x042fe2000ff3e0ff */
[----:B------:R-:W-:Y:S01]  /*f480*/  ULEA.HI.X UR29, UR6, UR17, UR29, 0x7, UP0 ;  /* 0x00000011061d7291 */ /* 0x000fe200080f3c1d */
[----:B------:R-:W-:Y:S01]  /*f490*/  IADD3 R8, P0, PT, R20, UR30, RZ ;  /* 0x0000001e14087c10 */ /* 0x000fe2000ff1e0ff */
[----:B------:R-:W-:Y:S02]  /*f4a0*/  IMAD.MOV R4, RZ, RZ, -R4 ;  /* 0x000000ffff047224 */ /* 0x000fe400078e0a04 */
[----:B------:R-:W-:Y:S02]  /*f4b0*/  IMAD.X R23, RZ, RZ, UR31, P1 ;  /* 0x0000001fff177e24 */ /* 0x000fe400088e06ff */
[----:B------:R-:W-:Y:S01]  /*f4c0*/  IMAD.X R9, RZ, RZ, UR29, P0 ;  /* 0x0000001dff097e24 */ /* 0x000fe200080e06ff */
[----:B------:R-:W-:Y:S05]  /*f4d0*/  PRMT R4, R4, 0x7710, RZ ;  /* 0x0000771004047816 */ /* 0x000fea00000000ff */
[----:B------:R-:W-:Y:S05]  /*f4e0*/  IMAD.IADD R4, R21, 0x1, R4 ;  /* 0x0000000115047824 */ /* 0x000fea00078e0204 */
[----:B------:R-:W-:Y:S01]  /*f4f0*/  R2UR UR25, R4 ;  /* 0x00000000041972ca */ /* 0x000fe200000e0000 */
[----:B--2---:R1:W2:Y:S04]  /*f500*/  ATOMG.E.EXCH.STRONG.GPU PT, RZ, [R22], R6 ;  /* 0x0000000616ff73a8 */ /* 0x0042a800041ee100 */
[----:B---3--:R1:W2:Y:S02]  /*f510*/  ATOMG.E.EXCH.STRONG.GPU PT, RZ, [R8], R5 ;  /* 0x0000000508ff73a8 */ /* 0x0082a400041ee100 */
[----:B--2---:R-:W-:Y:S11]  /*f520*/  ELECT P0, URZ, PT ;  /* 0x0000000000ff782f */ /* 0x004ff60003800000 */
[----:B------:R-:W-:Y:S02]  /*f530*/  @!UPT UIADD3 URZ, UPT, UPT, URZ, URZ, URZ ;  /* 0x000000fffffff290 */ /* 0x000fe4000fffe0ff */
[----:B------:R-:W-:Y:S05]  /*f540*/  @!P0 BRA `(.L_x_194) ;  /* 0x0000000000b48947 */ /* 0x000fea0003800000 */
[----:B------:R-:W-:Y:S01]  /*f550*/  STS [UR21+0x30], RZ ;  /* 0x000030ffff007988 */ /* 0x000fe20008000815 */
[----:B------:R-:W-:Y:S01]  /*f560*/  ISETP.NE.U32.AND P0, PT, R2, RZ, PT ;  /* 0x000000ff0200720c */ /* 0x000fe20003f05070 */
[----:B-1----:R-:W-:Y:S01]  /*f570*/  IMAD.WIDE R8, R14, 0xc, R18 ;  /* 0x0000000c0e087825 */ /* 0x002fe200078e0212 */
[----:B------:R-:W-:Y:S02]  /*f580*/  ISETP.NE.U32.AND P1, PT, R12, RZ, PT ;  /* 0x000000ff0c00720c */ /* 0x000fe40003f25070 */
[----:B------:R-:W-:Y:S02]  /*f590*/  ISETP.NE.AND.EX P0, PT, R3, RZ, PT, P0 ;  /* 0x000000ff0300720c */ /* 0x000fe40003f05300 */
[----:B------:R-:W2:Y:S01]  /*f5a0*/  LDG.E R28, desc[UR50][R8.64] ;  /* 0x00000032081c7981 */ /* 0x000ea2000c1e1900 */
[----:B------:R-:W-:Y:S10]  /*f5b0*/  ISETP.NE.AND.EX P1, PT, R13, RZ, PT, P1 ;  /* 0x000000ff0d00720c */ /* 0x000ff40003f25310 */
[----:B------:R-:W1:Y:S08]  /*f5c0*/  @P0 LDC.64 R4, c[0x0][0xb10] ;  /* 0x0002c400ff040b82 */ /* 0x000e700000000a00 */
[----:B------:R-:W3:Y:S01]  /*f5d0*/  @P1 LDC.64 R6, c[0x0][0xb08] ;  /* 0x0002c200ff061b82 */ /* 0x000ee20000000a00 */
[----:B--2---:R-:W-:Y:S01]  /*f5e0*/  SHF.R.S32.HI R29, RZ, 0x1f, R28 ;  /* 0x0000001fff1d7819 */ /* 0x004fe2000001141c */
[C---:B-1----:R-:W-:Y:S04]  /*f5f0*/  @P0 IMAD.WIDE R4, R14.reuse, 0x8, R4 ;  /* 0x000000080e040825 */ /* 0x042fe800078e0204 */
[----:B---3--:R-:W-:Y:S01]  /*f600*/  @P1 IMAD.WIDE R6, R14, 0x8, R6 ;  /* 0x000000080e061825 */ /* 0x008fe200078e0206 */
[----:B------:R-:W2:Y:S04]  /*f610*/  @P0 LDG.E.64 R24, desc[UR50][R4.64] ;  /* 0x0000003204180981 */ /* 0x000ea8000c1e1b00 */
[----:B------:R1:W3:Y:S04]  /*f620*/  @P1 LDG.E.64 R26, desc[UR50][R6.64] ;  /* 0x00000032061a1981 */ /* 0x0002e8000c1e1b00 */
[----:B------:R4:W5:Y:S04]  /*f630*/  LDG.E R5, desc[UR50][R8.64+0x4] ;  /* 0x0000043208057981 */ /* 0x000968000c1e1900 */
[----:B-1----:R-:W1:Y:S01]  /*f640*/  LDS R7, [UR21+0x1c] ;  /* 0x00001c15ff077984 */ /* 0x002e620008000800 */
[----:B------:R-:W-:Y:S05]  /*f650*/  IMAD.U32 R6, RZ, RZ, UR21 ;  /* 0x00000015ff067e24 */ /* 0x000fea000f8e00ff */
[----:B----4-:R-:W-:Y:S05]  /*f660*/  SHF.R.U64 R8, R6, 0x4, RZ ;  /* 0x0000000406087819 */ /* 0x010fea00000012ff */
[----:B------:R-:W-:Y:S04]  /*f670*/  STS [UR21+0x10], R8 ;  /* 0x00001008ff007988 */ /* 0x000fe80008000815 */
[----:B------:R-:W-:Y:S01]  /*f680*/  STS [UR21+0x14], R8 ;  /* 0x00001408ff007988 */ /* 0x000fe20008000815 */
[----:B------:R-:W-:Y:S02]  /*f690*/  @!P0 IMAD.MOV.U32 R24, RZ, RZ, R28 ;  /* 0x000000ffff188224 */ /* 0x000fe400078e001c */
[----:B------:R-:W-:Y:S01]  /*f6a0*/  @!P0 IMAD.MOV.U32 R25, RZ, RZ, R29 ;  /* 0x000000ffff198224 */ /* 0x000fe200078e001d */
[----:B---3--:R-:W-:Y:S04]  /*f6b0*/  @P1 STS.64 [UR21], R26 ;  /* 0x0000001aff001988 */ /* 0x008fe80008000a15 */
[C---:B--2---:R-:W-:Y:S01]  /*f6c0*/  SHF.L.U64.HI R21, R24.reuse, 0x1, R25 ;  /* 0x0000000118157819 */ /* 0x044fe20000010219 */
[----:B------:R-:W-:Y:S03]  /*f6d0*/  IMAD.SHL.U32 R24, R24, 0x2, RZ ;  /* 0x0000000218187824 */ /* 0x000fe600078e00ff */
[----:B------:R-:W-:Y:S02]  /*f6e0*/  LOP3.LUT R21, R21, 0x1fffffff, RZ, 0xc0, !PT ;  /* 0x1fffffff15157812 */ /* 0x000fe400078ec0ff */
[----:B------:R-:W-:Y:S02]  /*f6f0*/  LOP3.LUT R24, R24, 0xfffffffe, RZ, 0xc0, !PT ;  /* 0xfffffffe18187812 */ /* 0x000fe400078ec0ff */
[--C-:B------:R-:W-:Y:S02]  /*f700*/  SHF.R.U32.HI R4, RZ, 0x4, R21.reuse ;  /* 0x00000004ff047819 */ /* 0x100fe40000011615 */
[----:B------:R-:W-:Y:S02]  /*f710*/  SHF.R.U64 R21, R24, 0x4, R21 ;  /* 0x0000000418157819 */ /* 0x000fe40000001215 */
[----:B-1----:R-:W-:Y:S02]  /*f720*/  LOP3.LUT R30, R7, 0xf, R4, 0xb8, !PT ;  /* 0x0000000f071e7812 */ /* 0x002fe400078eb804 */
[----:B------:R-:W-:Y:S01]  /*f730*/  CS2R R6, SRZ ;  /* 0x0000000000067805 */ /* 0x000fe2000001ff00 */
[----:B------:R-:W-:Y:S01]  /*f740*/  STS [UR21+0xc], R21 ;  /* 0x00000c15ff007988 */ /* 0x000fe20008000815 */
[----:B-----5:R-:W-:Y:S03]  /*f750*/  VIADD R5, R5, 0xffffffff ;  /* 0xffffffff05057836 */ /* 0x020fe60000000000 */
[----:B------:R-:W-:Y:S04]  /*f760*/  STS [UR21+0x1c], R30 ;  /* 0x00001c1eff007988 */ /* 0x000fe80008000815 */
[----:B------:R-:W1:Y:S02]  /*f770*/  LDS R4, [UR21+0x1c] ;  /* 0x00001c15ff047984 */ /* 0x000e640008000800 */
[----:B-1----:R-:W-:Y:S05]  /*f780*/  LOP3.LUT R23, R4, 0xf0, RZ, 0xb8, !PT ;  /* 0x000000f004177812 */ /* 0x002fea00078eb8ff */
        /* <DEDUP_REMOVED lines=9> */
.L_x_194:
[----:B------:R-:W-:Y:S05]  /*f820*/  BSYNC.RECONVERGENT B0 ;  /* 0x0000000000007941 */ /* 0x000fea0003800200 */
.L_x_193:
[----:B------:R-:W-:Y:S01]  /*f830*/  ULOP3.LUT UR25, UR25, 0xffff, URZ, 0xc0, !UPT ;  /* 0x0000ffff19197892 */ /* 0x000fe2000f8ec0ff */
[----:B------:R-:W-:Y:S03]  /*f840*/  NOP ;  /* 0x0000000000007918 */ /* 0x000fe60000000000 */
[----:B------:R-:W-:Y:S01]  /*f850*/  UIADD3 UR6, UP0, UPT, UR9, UR25, URZ ;  /* 0x0000001909067290 */ /* 0x000fe2000ff1e0ff */
[----:B--2---:R-:W2:Y:S01]  /*f860*/  LDS R4, [R20+UR21] ;  /* 0x0000001514047984 */ /* 0x004ea20008000800 */
[----:B------:R-:W-:Y:S02]  /*f870*/  BSSY.RECONVERGENT B0, `(.L_x_195) ;  /* 0x0000039000007945 */ /* 0x000fe40003800200 */
[----:B------:R-:W-:Y:S02]  /*f880*/  UIADD3.X UR27, UPT, UPT, URZ, URZ, URZ, UP0, !UPT ;  /* 0x000000ffff1b7290 */ /* 0x000fe400087fe4ff */
[----:B------:R-:W-:Y:S04]  /*f890*/  ULEA UR28, UP0, UR6, UR14, 0x7 ;  /* 0x0000000e061c7291 */ /* 0x000fe8000f8038ff */
[----:B------:R-:W-:Y:S02]  /*f8a0*/  ULEA.HI.X UR27, UR6, UR15, UR27, 0x7, UP0 ;  /* 0x0000000f061b7291 */ /* 0x000fe400080f3c1b */
[----:B------:R-:W-:Y:S01]  /*f8b0*/  UIADD3 UR25, UP0, UPT, UR19, UR25, URZ ;  /* 0x0000001913197290 */ /* 0x000fe2000ff1e0ff */
[----:B-1----:R-:W-:Y:S03]  /*f8c0*/  IADD3 R6, P0, PT, R20, UR28, RZ ;  /* 0x0000001c14067c10 */ /* 0x002fe6000ff1e0ff */
[----:B------:R-:W-:Y:S02]  /*f8d0*/  UIADD3.X UR6, UPT, UPT, URZ, URZ, URZ, UP0, !UPT ;  /* 0x000000ffff067290 */ /* 0x000fe400087fe4ff */
[----:B------:R-:W-:Y:S05]  /*f8e0*/  IMAD.X R7, RZ, RZ, UR27, P0 ;  /* 0x0000001bff077e24 */ /* 0x000fea00080e06ff */
[----:B--2---:R1:W2:Y:S02]  /*f8f0*/  ATOMG.E.EXCH.STRONG.GPU PT, RZ, [R6], R4 ;  /* 0x0000000406ff73a8 */ /* 0x0042a400041ee100 */
[----:B--2---:R-:W-:Y:S11]  /*f900*/  ELECT P0, URZ, PT ;  /* 0x0000000000ff782f */ /* 0x004ff60003800000 */
[----:B------:R-:W-:Y:S02]  /*f910*/  @!UPT UIADD3 URZ, UPT, UPT, URZ, URZ, URZ ;  /* 0x000000fffffff290 */ /* 0x000fe4000fffe0ff */
[----:B------:R-:W-:Y:S05]  /*f920*/  @!P0 BRA `(.L_x_196) ;  /* 0x0000000000b48947 */ /* 0x000fea0003800000 */
[----:B------:R-:W-:Y:S01]  /*f930*/  STS [UR20+0x30], RZ ;  /* 0x000030ffff007988 */ /* 0x000fe20008000814 */
[----:B------:R-:W-:Y:S01]  /*f940*/  ISETP.NE.U32.AND P0, PT, RZ, UR12, PT ;  /* 0x0000000cff007c0c */ /* 0x000fe2000bf05070 */
[C---:B------:R-:W-:Y:S03]  /*f950*/  IMAD.WIDE R8, R14.reuse, 0xc, R18 ;  /* 0x0000000c0e087825 */ /* 0x040fe600078e0212 */
[----:B------:R-:W-:Y:S02]  /*f960*/  ISETP.NE.AND.EX P1, PT, RZ, UR13, PT, P0 ;  /* 0x0000000dff007c0c */ /* 0x000fe4000bf25300 */
[----:B------:R-:W2:Y:S01]  /*f970*/  LDG.E R28, desc[UR50][R8.64] ;  /* 0x00000032081c7981 */ /* 0x000ea2000c1e1900 */
[C---:B-1----:R-:W-:Y:S03]  /*f980*/  LEA R6, P0, R14.reuse, RZ, 0x3 ;  /* 0x000000ff0e067211 */ /* 0x042fe600078018ff */
[----:B------:R1:W3:Y:S01]  /*f990*/  LDG.E R5, desc[UR50][R8.64+0x4] ;  /* 0x0000043208057981 */ /* 0x0002e2000c1e1900 */
[----:B------:R-:W-:Y:S06]  /*f9a0*/  LEA.HI.X.SX32 R7, R14, RZ, 0x3, P0 ;  /* 0x000000ff0e077211 */ /* 0x000fec00000f1eff */
[C---:B------:R-:W-:Y:S04]  /*f9b0*/  @P1 IADD3 R22, P0, PT, R6.reuse, UR12, RZ ;  /* 0x0000000c06161c10 */ /* 0x040fe8000ff1e0ff */
[C---:B------:R-:W-:Y:S02]  /*f9c0*/  @P1 IADD3.X R23, PT, PT, R7.reuse, UR13, RZ, P0, !PT ;  /* 0x0000000d07171c10 */ /* 0x040fe400087fe4ff */
[----:B------:R-:W-:Y:S01]  /*f9d0*/  IADD3 R26, P0, PT, R6, UR10, RZ ;  /* 0x0000000a061a7c10 */ /* 0x000fe2000ff1e0ff */
[----:B------:R-:W-:Y:S02]  /*f9e0*/  IMAD.U32 R6, RZ, RZ, UR20 ;  /* 0x00000014ff067e24 */ /* 0x000fe4000f8e00ff */
[----:B------:R-:W4:Y:S01]  /*f9f0*/  @P1 LDG.E.64 R24, desc[UR50][R22.64] ;  /* 0x0000003216181981 */ /* 0x000f22000c1e1b00 */
[----:B------:R-:W-:Y:S03]  /*fa00*/  IADD3.X R27, PT, PT, R7, UR11, RZ, P0, !PT ;  /* 0x0000000b071b7c10 */ /* 0x000fe600087fe4ff */
[----:B------:R-:W5:Y:S04]  /*fa10*/  LDS R7, [UR20+0x1c] ;  /* 0x00001c14ff077984 */ /* 0x000f680008000800 */
[----:B------:R-:W5:Y:S01]  /*fa20*/  LDG.E.64 R26, desc[UR50][R26.64] ;  /* 0x000000321a1a7981 */ /* 0x000f62000c1e1b00 */
[----:B-1----:R-:W-:Y:S05]  /*fa30*/  SHF.R.U64 R8, R6, 0x4, RZ ;  /* 0x0000000406087819 */ /* 0x002fea00000012ff */
[----:B------:R-:W-:Y:S04]  /*fa40*/  STS [UR20+0x10], R8 ;  /* 0x00001008ff007988 */ /* 0x000fe80008000814 */
[----:B------:R-:W-:Y:S04]  /*fa50*/  STS [UR20+0x14], R8 ;  /* 0x00001408ff007988 */ /* 0x000fe80008000814 */
[----:B-----5:R-:W-:Y:S01]  /*fa60*/  STS.64 [UR20], R26 ;  /* 0x0000001aff007988 */ /* 0x020fe20008000a14 */
[--C-:B--2---:R-:W-:Y:S01]  /*fa70*/  SHF.R.S32.HI R29, RZ, 0x1f, R28.reuse ;  /* 0x0000001fff1d7819 */ /* 0x104fe2000001141c */
[----:B------:R-:W-:Y:S02]  /*fa80*/  @!P1 IMAD.MOV.U32 R24, RZ, RZ, R28 ;  /* 0x000000ffff189224 */ /* 0x000fe400078e001c */
[----:B---3--:R-:W-:Y:S02]  /*fa90*/  VIADD R5, R5, 0xffffffff ;  /* 0xffffffff05057836 */ /* 0x008fe40000000000 */
[----:B------:R-:W-:Y:S05]  /*faa0*/  @!P1 IMAD.MOV.U32 R25, RZ, RZ, R29 ;  /* 0x000000ffff199224 */ /* 0x000fea00078e001d */
[C---:B----4-:R-:W-:Y:S01]  /*fab0*/  SHF.L.U64.HI R21, R24.reuse, 0x1, R25 ;  /* 0x0000000118157819 */ /* 0x050fe20000010219 */
[----:B------:R-:W-:Y:S03]  /*fac0*/  IMAD.SHL.U32 R24, R24, 0x2, RZ ;  /* 0x0000000218187824 */ /* 0x000fe600078e00ff */
[----:B------:R-:W-:Y:S02]  /*fad0*/  LOP3.LUT R21, R21, 0x1fffffff, RZ, 0xc0, !PT ;  /* 0x1fffffff15157812 */ /* 0x000fe400078ec0ff */
[----:B------:R-:W-:Y:S02]  /*fae0*/  LOP3.LUT R24, R24, 0xfffffffe, RZ, 0xc0, !PT ;  /* 0xfffffffe18187812 */ /* 0x000fe400078ec0ff */
[--C-:B------:R-:W-:Y:S02]  /*faf0*/  SHF.R.U32.HI R4, RZ, 0x4, R21.reuse ;  /* 0x00000004ff047819 */ /* 0x100fe40000011615 */
[----:B------:R-:W-:Y:S02]  /*fb00*/  SHF.R.U64 R21, R24, 0x4, R21 ;  /* 0x0000000418157819 */ /* 0x000fe40000001215 */
[----:B------:R-:W-:Y:S02]  /*fb10*/  LOP3.LUT R30, R7, 0xf, R4, 0xb8, !PT ;  /* 0x0000000f071e7812 */ /* 0x000fe400078eb804 */
[----:B------:R-:W-:Y:S01]  /*fb20*/  CS2R R6, SRZ ;  /* 0x0000000000067805 */ /* 0x000fe2000001ff00 */
[----:B------:R-:W-:Y:S04]  /*fb30*/  STS [UR20+0xc], R21 ;  /* 0x00000c15ff007988 */ /* 0x000fe80008000814 */
        /* <DEDUP_REMOVED lines=12> */
.L_x_196:
[----:B------:R-:W-:Y:S05]  /*fc00*/  BSYNC.RECONVERGENT B0 ;  /* 0x0000000000007941 */ /* 0x000fea0003800200 */
.L_x_195:
[----:B------:R-:W-:Y:S01]  /*fc10*/  NOP ;  /* 0x0000000000007918 */ /* 0x000fe20000000000 */
[----:B-12---:R-:W1:Y:S01]  /*fc20*/  LDS R4, [R20+UR20] ;  /* 0x0000001414047984 */ /* 0x006e620008000800 */
[----:B------:R-:W-:Y:S01]  /*fc30*/  ULEA UR34, UP0, UR25, UR14, 0x7 ;  /* 0x0000000e19227291 */ /* 0x000fe2000f8038ff */
[----:B------:R-:W-:Y:S01]  /*fc40*/  UMOV UR33, UR31 ;  /* 0x0000001f00217c82 */ /* 0x000fe20008000000 */
[----:B------:R-:W-:Y:S02]  /*fc50*/  UMOV UR31, UR29 ;  /* 0x0000001d001f7c82 */ /* 0x000fe40008000000 */
[----:B------:R-:W-:Y:S02]  /*fc60*/  ULEA.HI.X UR35, UR25, UR15, UR6, 0x7, UP0 ;  /* 0x0000000f19237291 */ /* 0x000fe400080f3c06 */
[----:B------:R-:W-:Y:S01]  /*fc70*/  IADD3 R6, P0, PT, R20, UR34, RZ ;  /* 0x0000002214067c10 */ /* 0x000fe2000ff1e0ff */
[----:B------:R-:W-:Y:S03]  /*fc80*/  UMOV UR29, UR27 ;  /* 0x0000001b001d7c82 */ /* 0x000fe60008000000 */
[----:B------:R-:W-:Y:S05]  /*fc90*/  IADD3.X R7, PT, PT, RZ, UR35, RZ, P0, !PT ;  /* 0x00000023ff077c10 */ /* 0x000fea00087fe4ff */
[----:B-1----:R2:W5:Y:S01]  /*fca0*/  ATOMG.E.EXCH.STRONG.GPU PT, RZ, [R6], R4 ;  /* 0x0000000406ff73a8 */ /* 0x00256200041ee100 */
[----:B------:R-:W-:Y:S04]  /*fcb0*/  DEPBAR {5,4,3,2,1,0} ;  /* 0x0000003f0000791a */ /* 0x000fe80000000000 */
[----:B------:R-:W1:Y:S02]  /*fcc0*/  CCTL.E.C.LDCU.IV.DEEP [UR32] ;  /* 0x0000000020007540 */ /* 0x000e640009c08000 */
[----:B-1----:R2:W-:Y:S01]  /*fcd0*/  UTMACCTL.IV [UR32] ;  /* 0x00000000200079b9 */ /* 0x0025e20008000000 */
        /* <DEDUP_REMOVED lines=9> */
[----:B------:R-:W-:Y:S01]  /*fd70*/  NOP ;  /* 0x0000000000007918 */ /* 0x000fe20000000000 */
.L_x_192:
[----:B-----5:R-:W-:Y:S01]  /*fd80*/  ELECT P0, URZ, PT ;  /* 0x0000000000ff782f */ /* 0x020fe20003800000 */
[----:B------:R-:W-:Y:S11]  /*fd90*/  BSSY.RECONVERGENT B0, `(.L_x_197) ;  /* 0x0000011000007945 */ /* 0x000ff60003800200 */
[----:B------:R-:W-:Y:S01]  /*fda0*/  @!UPT UIADD3 URZ, UPT, UPT, URZ, URZ, URZ ;  /* 0x000000fffffff290 */ /* 0x000fe2000fffe0ff */
[----:B------:R-:W-:Y:S05]  /*fdb0*/  @!P0 BRA `(.L_x_198) ;  /* 0x0000000000388947 */ /* 0x000fea0003800000 */
[----:B------:R0:W-:Y:S01]  /*fdc0*/  UTMACMDFLUSH ;  /* 0x00000000000079b7 */ /* 0x0001e20000000000 */
[----:B------:R-:W-:Y:S09]  /*fdd0*/  UIMAD UR6, UR8, 0x14, UR4 ;  /* 0x00000014080678a4 */ /* 0x000ff2000f8e0204 */
[----:B------:R4:W-:Y:S04]  /*fde0*/  STS [UR6+0x2a0], R16 ;  /* 0x0002a010ff007988 */ /* 0x0009e80008000806 */
        /* <DEDUP_REMOVED lines=9> */
[----:B-----5:R-:W1:Y:S01]  /*fe80*/  FENCE.VIEW.ASYNC.S ;  /* 0x00000000000073c6 */ /* 0x020e620000000000 */
[----:B------:R-:W-:Y:S04]  /*fe90*/  DEPBAR.LE SB0, 0x0 ;  /* 0x000080000000791a */ /* 0x000fe80000000000 */
.L_x_198:
[----:B--2---:R-:W-:Y:S05]  /*fea0*/  BSYNC.RECONVERGENT B0 ;  /* 0x0000000000007941 */ /* 0x004fea0003800200 */
.L_x_197:
[----:B------:R-:W-:Y:S09]  /*feb0*/  UISETP.NE.AND UP0, UPT, UR37, 0x8, UPT ;  /* 0x000000082500788c */ /* 0x000ff2000bf05270 */
[----:B------:R-:W-:Y:S05]  /*fec0*/  BRA.U !UP0, `(.L_x_199) ;  /* 0x0000000108047547 */ /* 0x000fea000b800000 */
[----:B------:R-:W-:Y:S05]  /*fed0*/  BPT.TRAP 0x1 ;  /* 0x000000040000795c */ /* 0x000fea0000300000 */
.L_x_199:
[----:B------:R-:W-:Y:S01]  /*fee0*/  UIADD3 UR6, UPT, UPT, UR8, -0x4, URZ ;  /* 0xfffffffc08067890 */ /* 0x000fe2000fffe0ff */
[----:B-1----:R-:W-:Y:S01]  /*fef0*/  SYNCS.ARRIVE.TRANS64.A1T0 RZ, [UR24+0x180], RZ ;  /* 0x000180ffffff79a7 */ /* 0x002fe20008100018 */
[----:B------:R-:W-:Y:S01]  /*ff00*/  UIADD3 UR24, UPT, UPT, UR7, -0x4, URZ ;  /* 0xfffffffc07187890 */ /* 0x000fe2000fffe0ff */
[----:B------:R-:W-:Y:S01]  /*ff10*/  ISETP.NE.AND P0, PT, R11, RZ, PT ;  /* 0x000000ff0b00720c */ /* 0x000fe20003f05270 */
[----:B------:R-:W-:Y:S02]  /*ff20*/  UISETP.GE.U32.AND UP1, UPT, UR6, -0x8, UPT ;  /* 0xfffffff80600788c */ /* 0x000fe4000bf26070 */
[----:B------:R-:W-:Y:S02]  /*ff30*/  UISETP.GE.U32.AND UP0, UPT, UR24, -0x8, UPT ;  /* 0xfffffff81800788c */ /* 0x000fe4000bf06070 */
[----:B------:R-:W-:Y:S02]  /*ff40*/  USEL UR24, URZ, 0x1, UP1 ;  /* 0x00000001ff187887 */ /* 0x000fe40008800000 */
[----:B------:R-:W-:Y:S02]  /*ff50*/  USEL UR6, URZ, 0x1, UP0 ;  /* 0x00000001ff067887 */ /* 0x000fe40008000000 */
[----:B------:R-:W-:Y:S02]  /*ff60*/  ULOP3.LUT UR27, UR8, 0x7, URZ, 0xc0, !UPT ;  /* 0x00000007081b7892 */ /* 0x000fe4000f8ec0ff */
[----:B------:R-:W-:Y:S01]  /*ff70*/  ULOP3.LUT UR25, UR7, 0x7, URZ, 0xc0, !UPT ;  /* 0x0000000707197892 */ /* 0x000fe2000f8ec0ff */
[----:B------:R-:W-:Y:S01]  /*ff80*/  LOP3.LUT R0, R0, UR24, RZ, 0x3c, !PT ;  /* 0x0000001800007c12 */ /* 0x000fe2000f8e3cff */
[----:B------:R-:W-:Y:S01]  /*ff90*/  ULOP3.LUT UR8, UR27, 0x4, URZ, 0x3c, !UPT ;  /* 0x000000041b087892 */ /* 0x000fe2000f8e3cff */
[----:B------:R-:W-:Y:S01]  /*ffa0*/  LOP3.LUT R17, R17, UR6, RZ, 0x3c, !PT ;  /* 0x0000000611117c12 */ /* 0x000fe2000f8e3cff */
[----:B------:R-:W-:Y:S01]  /*ffb0*/  ULOP3.LUT UR7, UR25, 0x4, URZ, 0x3c, !UPT ;  /* 0x0000000419077892 */ /* 0x000fe2000f8e3cff */
[----:B------:R-:W-:Y:S11]  /*ffc0*/  @!P0 EXIT ;  /* 0x000000000000894d */ /* 0x000ff60003800000 */
[----:B------:R-:W-:Y:S05]  /*ffd0*/  BRA `(.L_x_200) ;  /* 0xffffffe800f07947 */ /* 0x000fea000383ffff */
.L_x_282:
[----:B------:R-:W-:Y:S01]  /*ffe0*/  UMOV UR4, 0x40 ;  /* 0x0000004000047882 */ /* 0x000fe20000000000 */
[----:B------:R-:W-:Y:S01]  /*fff0*/  NOP ;  /* 0x0000000000007918 */ /* 0x000fe20000000000 */
[----:B------:R-:W-:Y:S01]  /*10000*/  ULEA UR4, UR5, UR4, 0x18 ;  /* 0x0000000405047291 */ /* 0x000fe2000f8ec0ff */
[----:B------:R-:W-:Y:S02]  /*10010*/  UMOV UR6, 0x400 ;  /* 0x0000040000067882 */ /* 0x000fe40000000000 */
[----:B------:R-:W-:-:S06]  /*10020*/  ULEA UR6, UR5, UR6, 0x18 ;  /* 0x0000000605067291 */ /* 0x000fcc000f8ec0ff */
[----:B------:R-:W3:Y:S02]  /*10030*/  LDS.U8 R0, [UR4+0x1c] ;  /* 0x00001c04ff007984 */ /* 0x000ee40008000000 */
[----:B---3--:R-:W-:-:S13]  /*10040*/  ISETP.NE.AND P0, PT, R0, RZ, PT ;  /* 0x000000ff0000720c */ /* 0x008fda0003f05270 */
[----:B------:R-:W-:Y:S05]  /*10050*/  @P0 BRA `(.L_x_201) ;  /* 0x0000000000580947 */ /* 0x000fea0003800000 */
[----:B------:R-:W-:-:S13]  /*10060*/  ELECT P0, URZ, PT ;  /* 0x0000000000ff782f */ /* 0x000fda0003800000 */
[----:B------:R-:W-:Y:S05]  /*10070*/  @!P0 BRA `(.L_x_202) ;  /* 0x0000000000608947 */ /* 0x000fea0003800000 */
[----:B------:R-:W-:Y:S01]  /*10080*/  UMOV UR5, 0x10 ;  /* 0x0000001000057882 */ /* 0x000fe20000000000 */
[----:B------:R-:W-:Y:S01]  /*10090*/  HFMA2 R0, -RZ, RZ, 0, 5.9604644775390625e-08 ;  /* 0x00000001ff007431 */ /* 0x000fe200000001ff */
[----:B--2---:R-:W-:-:S03]  /*100a0*/  MOV R2, 0xffff ;  /* 0x0000ffff00027802 */ /* 0x004fc60000000f00 */
[----:B------:R-:W-:Y:S04]  /*100b0*/  DEPBAR.LE SB2, 0x36 ;  /* 0x0000ad800000791a */ /* 0x000fe80000000000 */
[----:B------:R-:W2:Y:S02]  /*100c0*/  UTCATOMSWS.FIND_AND_SET.ALIGN UP0, UR5, UR5 ;  /* 0x00000005000575e3 */ /* 0x000ea40008000800 */
[----:B--2---:R-:W-:Y:S01]  /*100d0*/  MOV R3, UR5 ;  /* 0x0000000500037c02 */ /* 0x004fe20008000f00 */
[----:B------:R-:W-:Y:S06]  /*100e0*/  BRA.U UP0, `(.L_x_203) ;  /* 0x0000000100187547 */ /* 0x000fec000b800000 */
.L_x_204:
[----:B------:R-:W-:Y:S05]  /*100f0*/  NANOSLEEP 0x64 ;  /* 0x000000640000795d */ /* 0x000fea0003800000 */
[----:B------:R-:W-:-:S05]  /*10100*/  UMOV UR5, 0x10 ;  /* 0x0000001000057882 */ /* 0x000fca0000000000 */
[----:B------:R-:W-:Y:S04]  /*10110*/  DEPBAR.LE SB2, 0x36 ;  /* 0x0000ad800000791a */ /* 0x000fe80000000000 */
[----:B------:R-:W2:Y:S02]  /*10120*/  UTCATOMSWS.FIND_AND_SET.ALIGN UP0, UR5, UR5 ;  /* 0x00000005000575e3 */ /* 0x000ea40008000800 */
[----:B--2---:R-:W-:Y:S01]  /*10130*/  MOV R3, UR5 ;  /* 0x0000000500037c02 */ /* 0x004fe20008000f00 */
[----:B------:R-:W-:Y:S05]  /*10140*/  BRA.U !UP0, `(.L_x_204) ;  /* 0xfffffffd08e87547 */ /* 0x000fea000b83ffff */
.L_x_203:
[-C--:B------:R-:W-:Y:S02]  /*10150*/  SHF.L.U32 R2, R2, R3.reuse, RZ ;  /* 0x0000000302027219 */ /* 0x080fe400000006ff */
[----:B------:R-:W-:Y:S01]  /*10160*/  SHF.L.U32 R0, R0, R3, RZ ;  /* 0x0000000300007219 */ /* 0x000fe200000006ff */
[----:B------:R-:W-:Y:S02]  /*10170*/  IMAD.SHL.U32 R3, R3, 0x20, RZ ;  /* 0x0000002003037824 */ /* 0x000fe400078e00ff */
[----:B------:R3:W-:Y:S04]  /*10180*/  ATOMS.OR RZ, [UR4+0x14], R2 ;  /* 0x00001402ffff798c */ /* 0x0007e8000b000004 */
[----:B------:R3:W-:Y:S04]  /*10190*/  ATOMS.OR RZ, [UR4+0x18], R0 ;  /* 0x00001800ffff798c */ /* 0x0007e8000b000004 */
[----:B------:R3:W-:Y:S01]  /*101a0*/  STS [UR6+0x340], R3 ;  /* 0x00034003ff007988 */ /* 0x0007e20008000806 */
[----:B------:R-:W-:Y:S05]  /*101b0*/  BRA `(.L_x_202) ;  /* 0x0000000000107947 */ /* 0x000fea0003800000 */
.L_x_201:
[----:B------:R-:W-:Y:S02]  /*101c0*/  MOV R0, 0xffffffff ;  /* 0xffffffff00007802 */ /* 0x000fe40000000f00 */
[----:B--2---:R-:W-:-:S03]  /*101d0*/  MOV R2, 0x10200 ;  /* 0x0001020000027802 */ /* 0x004fc60000000f00 */
[----:B------:R2:W-:Y:S04]  /*101e0*/  STS [UR6+0x340], R0 ;  /* 0x00034000ff007988 */ /* 0x0005e80008000806 */
[----:B-12--5:R-:W-:Y:S05]  /*101f0*/  CALL.REL.NOINC `($__internal_1_$__cuda_sm10x_tcgen05_guardrail_trap_phase_invalid_during_alloc) ;  /* 0x0000001800bc7944 */ /* 0x026fea0003c00000 */
.L_x_202:
[----:B------:R-:W-:Y:S05]  /*10200*/  WARPSYNC.ALL ;  /* 0x0000000000007948 */ /* 0x000fea0003800000 */
[----:B------:R-:W4:Y:S01]  /*10210*/  S2UR UR5, SR_CgaCtaId ;  /* 0x00000000000579c3 */ /* 0x000f220000008800 */
[----:B------:R-:W-:Y:S01]  /*10220*/  UMOV UR4, 0x400 ;  /* 0x0000040000047882 */ /* 0x000fe20000000000 */
[----:B------:R-:W-:-:S06]  /*10230*/  NOP ;  /* 0x0000000000007918 */ /* 0x000fcc0000000000 */
[----:B------:R-:W-:Y:S06]  /*10240*/  BAR.ARV 0x6, 0xa0 ;  /* 0x0182800000007b1d */ /* 0x000fec0000002000 */
[----:B----4-:R-:W-:-:S04]  /*10250*/  ULEA UR4, UR5, UR4, 0x18 ;  /* 0x0000000405047291 */ /* 0x010fc8000f8ec0ff */
[----:B------:R-:W-:Y:S02]  /*10260*/  UIADD3 UR10, UPT, UPT, UR4, 0x9400, URZ ;  /* 0x00009400040a7890 */ /* 0x000fe4000fffe0ff */
[----:B------:R-:W-:Y:S02]  /*10270*/  UIADD3 UR11, UPT, UPT, UR4, 0x1d400, URZ ;  /* 0x0001d400040b7890 */ /* 0x000fe4000fffe0ff */
[----:B------:R-:W-:Y:S01]  /*10280*/  USHF.R.U32.HI UR10, URZ, 0x4, UR10 ;  /* 0x00000004ff0a7899 */ /* 0x000fe2000801160a */
[----:B---3--:R-:W3:Y:S01]  /*10290*/  LDS R0, [UR4+0x340] ;  /* 0x00034004ff007984 */ /* 0x008ee20008000800 */
[----:B------:R-:W-:Y:S02]  /*102a0*/  USHF.R.U32.HI UR11, URZ, 0x4, UR11 ;  /* 0x00000004ff0b7899 */ /* 0x000fe4000801160b */
[----:B------:R-:W-:Y:S02]  /*102b0*/  ULOP3.LUT UR10, UR10, 0x3fff, URZ, 0xc0, !UPT ;  /* 0x00003fff0a0a7892 */ /* 0x000fe4000f8ec0ff */
[----:B------:R-:W-:-:S02]  /*102c0*/  ULOP3.LUT UR11, UR11, 0x3fff, URZ, 0xc0, !UPT ;  /* 0x00003fff0b0b7892 */ /* 0x000fc4000f8ec0ff */
[----:B------:R-:W-:Y:S02]  /*102d0*/  ULOP3.LUT UR10, UR10, 0x10000, URZ, 0xfc, !UPT ;  /* 0x000100000a0a7892 */ /* 0x000fe4000f8efcff */
[----:B------:R-:W-:Y:S01]  /*102e0*/  ULOP3.LUT UR11, UR11, 0x10000, URZ, 0xfc, !UPT ;  /* 0x000100000b0b7892 */ /* 0x000fe2000f8efcff */
[----:B---3--:R-:W-:Y:S01]  /*102f0*/  R2UR UR16, R0 ;  /* 0x00000000001072ca */ /* 0x008fe200000e0000 */
[----:B-12--5:R-:W1:-:S00]  /*10300*/  USETMAXREG.DEALLOC.CTAPOOL 0x88 ;  /* 0x00000088000079c8 */ /* 0x026e4000080e0500 */
[----:B-1----:R-:W-:Y:S01]  /*10310*/  HFMA2 R3, -RZ, RZ, 0, 5.9604644775390625e-08 ;  /* 0x00000001ff037431 */ /* 0x002fe200000001ff */
[----:B------:R-:W-:Y:S01]  /*10320*/  MOV R2, RZ ;  /* 0x000000ff00027202 */ /* 0x000fe20000000f00 */
[----:B------:R-:W-:Y:S01]  /*10330*/  HFMA2 R0, -RZ, RZ, 0, 0 ;  /* 0x00000000ff007431 */ /* 0x000fe200000001ff */
[----:B------:R-:W-:Y:S01]  /*10340*/  UMOV UR15, URZ ;  /* 0x000000ff000f7c82 */ /* 0x000fe20008000000 */
[----:B------:R-:W-:Y:S01]  /*10350*/  UMOV UR14, URZ ;  /* 0x000000ff000e7c82 */ /* 0x000fe20008000000 */
[----:B------:R-:W-:-:S07]  /*10360*/  UMOV UR17, URZ ;  /* 0x000000ff00117c82 */ /* 0x000fce0008000000 */
.L_x_215:
[----:B-1----:R-:W1:Y:S02]  /*10370*/  LDC.64 R4, c[0x0][0x390] ;  /* 0x0000e400ff047b82 */ /* 0x002e640000000a00 */
[----:B-1-3--:R-:W-:-:S06]  /*10380*/  IMAD.WIDE R4, R17, 0xc, R4 ;  /* 0x0000000c11047825 */ /* 0x00afcc00078e0204 */
[----:B------:R-:W2:Y:S02]  /*10390*/  LDG.E R4, desc[UR50][R4.64+0x8] ;  /* 0x0000083204047981 */ /* 0x000ea4000c1e1900 */
[----:B--2---:R-:W-:-:S13]  /*103a0*/  R2UR UR7, R4 ;  /* 0x00000000040772ca */ /* 0x004fda00000e0000 */
[----:B------:R-:W-:-:S09]  /*103b0*/  UISETP.GE.AND UP0, UPT, UR7, 0x1, UPT ;  /* 0x000000010700788c */ /* 0x000fd2000bf06270 */
[----:B------:R-:W-:Y:S05]  /*103c0*/  BRA.U !UP0, `(.L_x_205) ;  /* 0x0000000508507547 */ /* 0x000fea000b800000 */
[----:B------:R-:W-:Y:S01]  /*103d0*/  UISETP.NE.AND UP0, UPT, UR37, URZ, UPT ;  /* 0x000000ff2500728c */ /* 0x000fe2000bf05270 */
[----:B------:R-:W-:Y:S01]  /*103e0*/  SHF.L.U32 R4, R0, 0x1f, RZ ;  /* 0x0000001f00047819 */ /* 0x000fe200000006ff */
[----:B------:R-:W-:Y:S02]  /*103f0*/  ULEA UR6, UR17, UR4, 0x3 ;  /* 0x0000000411067291 */ /* 0x000fe4000f8e18ff */
[----:B------:R-:W-:Y:S02]  /*10400*/  UISETP.EQ.OR UP0, UPT, UR20, 0x4, UP0 ;  /* 0x000000041400788c */ /* 0x000fe40008702670 */
[----:B------:R-:W-:-:S05]  /*10410*/  ULEA UR9, UR15, UR16, 0x7 ;  /* 0x000000100f097291 */ /* 0x000fca000f8e38ff */
[----:B------:R1:W2:Y:S01]  /*10420*/  SYNCS.PHASECHK.TRANS64.TRYWAIT P1, [UR6], R4 ;  /* 0x00000004ff0075a7 */ /* 0x0002a20008021106 */
[----:B------:R-:W-:Y:S01]  /*10430*/  UIADD3 UR6, UPT, UPT, UR7, 0x3f, URZ ;  /* 0x0000003f07067890 */ /* 0x000fe2000fffe0ff */
[----:B------:R-:W-:Y:S11]  /*10440*/  BRA.U !UP0, `(.L_x_206) ;  /* 0x0000000108047547 */ /* 0x000ff6000b800000 */
[----:B------:R-:W-:Y:S05]  /*10450*/  BPT.TRAP 0x1 ;  /* 0x000000040000795c */ /* 0x000fea0000300000 */
.L_x_206:
[----:B------:R-:W-:Y:S01]  /*10460*/  ULEA UR8, UR15, UR4, 0x3 ;  /* 0x000000040f087291 */ /* 0x000fe2000f8e18ff */
[----:B------:R-:W-:Y:S01]  /*10470*/  SHF.L.U32 R5, R3, 0x1f, RZ ;  /* 0x0000001f03057819 */ /* 0x000fe200000006ff */
[----:B------:R-:W-:-:S04]  /*10480*/  USHF.R.S32.HI UR7, URZ, 0x1f, UR6 ;  /* 0x0000001fff077899 */ /* 0x000fc80008011406 */
[----:B------:R-:W-:-:S03]  /*10490*/  ULEA.HI UR7, UR7, UR6, URZ, 0x6 ;  /* 0x0000000607077291 */ /* 0x000fc6000f8f30ff */
[----:B------:R-:W3:Y:S01]  /*104a0*/  SYNCS.PHASECHK.TRANS64.TRYWAIT P0, [UR8+0x140], R5 ;  /* 0x00014005ff0075a7 */ /* 0x000ee20008001108 */
[----:B------:R-:W-:Y:S01]  /*104b0*/  USHF.R.S32.HI UR12, URZ, 0x6, UR7 ;  /* 0x00000006ff0c7899 */ /* 0x000fe20008011407 */
[----:B---3--:R-:W-:Y:S11]  /*104c0*/  @!P0 BRA `(.L_x_207) ;  /* 0x0000001400548947 */ /* 0x008ff60003800000 */
.L_x_268:
[----:B------:R-:W-:Y:S01]  /*104d0*/  UISETP.LT.AND UP1, UPT, UR12, 0x1, UPT ;  /* 0x000000010c00788c */ /* 0x000fe2000bf21270 */
[----:B--2---:R-:W-:Y:S01]  /*104e0*/  PLOP3.LUT P0, PT, P1, PT, PT, 0x80, 0x8 ;  /* 0x000000000008781c */ /* 0x004fe20000f0f070 */
[----:B------:R-:W-:Y:S02]  /*104f0*/  UIADD3 UR13, UPT, UPT, UR12, 0x1, URZ ;  /* 0x000000010c0d7890 */ /* 0x000fe4000fffe0ff */
[----:B------:R-:W-:Y:S02]  /*10500*/  USEL UR6, UR12, 0x1, UP1 ;  /* 0x000000010c067887 */ /* 0x000fe40008800000 */
[----:B------:R-:W-:Y:S02]  /*10510*/  UPLOP3.LUT UP3, UPT, UPT, UPT, UPT, 0x40, 0x4 ;  /* 0x000000000004789c */ /* 0x000fe40003f6e870 */
[----:B------:R-:W-:Y:S01]  /*10520*/  UIADD3 UR12, UPT, UPT, -UR12, UR6, URZ ;  /* 0x000000060c0c7290 */ /* 0x000fe2000fffe1ff */
[----:B------:R-:W-:Y:S01]  /*10530*/  UMOV UR26, 0x0 ;  /* 0x00000000001a7882 */ /* 0x000fe20000000000 */
[----:B------:R-:W-:Y:S01]  /*10540*/  UMOV UR27, 0x8200010 ;  /* 0x08200010001b7882 */ /* 0x000fe20000000000 */
[----:B------:R-:W-:Y:S01]  /*10550*/  UMOV UR24, 0x0 ;  /* 0x0000000000187882 */ /* 0x000fe20000000000 */
[----:B------:R-:W-:Y:S01]  /*10560*/  UMOV UR25, 0x8200010 ;  /* 0x0820001000197882 */ /* 0x000fe20000000000 */
[----:B------:R-:W-:Y:S01]  /*10570*/  UMOV UR22, 0x0 ;  /* 0x0000000000167882 */ /* 0x000fe20000000000 */
[----:B------:R-:W-:Y:S01]  /*10580*/  UMOV UR23, 0x8200010 ;  /* 0x0820001000177882 */ /* 0x000fe20000000000 */
[----:B------:R-:W-:Y:S01]  /*10590*/  UMOV UR18, 0x0 ;  /* 0x0000000000127882 */ /* 0x000fe20000000000 */
[----:B------:R-:W-:-:S05]  /*105a0*/  UMOV UR19, 0x8200010 ;  /* 0x0820001000137882 */ /* 0x000fca0000000000 */
.L_x_210:
[----:B--2---:R-:W-:Y:S01]  /*105b0*/  ULEA UR7, UR17, UR4, 0x3 ;  /* 0x0000000411077291 */ /* 0x004fe2000f8e18ff */
[----:B---3--:R-:W-:Y:S11]  /*105c0*/  @P0 BRA `(.L_x_208) ;  /* 0x00000000000c0947 */ /* 0x008ff60003800000 */
[----:B-1----:R-:W-:Y:S04]  /*105d0*/  SHF.L.U32 R5, R0, 0x1f, RZ ;  /* 0x0000001f00057819 */ /* 0x002fe800000006ff */
[----:B------:R-:W1:Y:S02]  /*105e0*/  SYNCS.PHASECHK.TRANS64.TRYWAIT P0, [UR7], R5 ;  /* 0x00000005ff0075a7 */ /* 0x000e640008001107 */
[----:B-1----:R-:W-:Y:S05]  /*105f0*/  @!P0 BRA `(.L_x_209) ;  /* 0x0000001400208947 */ /* 0x002fea0003800000 */
.L_x_208:
[----:B------:R-:W-:Y:S01]  /*10600*/  UISETP.NE.AND UP1, UPT, UR13, 0x2, UPT ;  /* 0x000000020d00788c */ /* 0x000fe2000bf25270 */
[----:B------:R-:W-:Y:S01]  /*10610*/  PLOP3.LUT P0, PT, PT, PT, PT, 0x80, 0x8 ;  /* 0x000000000008781c */ /* 0x000fe20003f0f070 */
[----:B------:R-:W-:Y:S02]  /*10620*/  UIADD3 UR6, UPT, UPT, UR17, 0x1, URZ ;  /* 0x0000000111067890 */ /* 0x000fe4000fffe0ff */
[----:B------:R-:W-:Y:S02]  /*10630*/  ULEA UR30, UR17, UR11, 0xa ;  /* 0x0000000b111e7291 */ /* 0x000fe4000f8e50ff */
[----:B------:R-:W-:Y:S01]  /*10640*/  UISETP.NE.AND UP2, UPT, UR6, 0x5, UPT ;  /* 0x000000050600788c */ /* 0x000fe2000bf45270 */
[----:B------:R-:W-:Y:S01]  /*10650*/  PLOP3.LUT P1, PT, PT, PT, UP1, 0x80, 0x8 ;  /* 0x000000000008781c */ /* 0x000fe20003f2f018 */
[----:B------:R-:W-:Y:S02]  /*10660*/  UIADD3 UR44, UPT, UPT, UR30, 0x2, URZ ;  /* 0x000000021e2c7890 */ /* 0x000fe4000fffe0ff */
[----:B------:R-:W-:Y:S02]  /*10670*/  USEL UR28, URZ, 0x1, UP2 ;  /* 0x00000001ff1c7887 */ /* 0x000fe40009000000 */
[----:B------:R-:W-:Y:S02]  /*10680*/  USEL UR6, UR6, URZ, UP2 ;  /* 0x000000ff06067287 */ /* 0x000fe40009000000 */
[----:B------:R-:W-:Y:S02]  /*10690*/  UIADD3 UR40, UPT, UPT, UR30, 0x4, URZ ;  /* 0x000000041e287890 */ /* 0x000fe4000fffe0ff */
[----:B------:R-:W-:Y:S01]  /*106a0*/  @UP1 ULEA UR21, UR6, UR4, 0x3 ;  /* 0x0000000406151291 */ /* 0x000fe2000f8e18ff */
[----:B------:R-:W-:Y:S01]  /*106b0*/  LOP3.LUT R0, R0, UR28, RZ, 0x3c, !PT ;  /* 0x0000001c00007c12 */ /* 0x000fe2000f8e3cff */
[----:B------:R-:W-:Y:S02]  /*106c0*/  ULEA UR28, UR17, UR10, 0xa ;  /* 0x0000000a111c7291 */ /* 0x000fe4000f8e50ff */
[----:B------:R-:W-:Y:S01]  /*106d0*/  UIADD3 UR34, UPT, UPT, UR30, 0x6, URZ ;  /* 0x000000061e227890 */ /* 0x000fe2000fffe0ff */
[----:B-1----:R-:W-:Y:S01]  /*106e0*/  @P1 SHF.L.U32 R4, R0, 0x1f, RZ ;  /* 0x0000001f00041819 */ /* 0x002fe200000006ff */
[----:B------:R-:W-:Y:S02]  /*106f0*/  UIADD3 UR42, UPT, UPT, UR28, 0x2, URZ ;  /* 0x000000021c2a7890 */ /* 0x000fe4000fffe0ff */
[----:B------:R-:W-:Y:S01]  /*10700*/  UIADD3 UR38, UPT, UPT, UR28, 0x4, URZ ;  /* 0x000000041c267890 */ /* 0x000fe2000fffe0ff */
[----:B------:R2:W3:Y:S01]  /*10710*/  @P1 SYNCS.PHASECHK.TRANS64.TRYWAIT P0, [UR21], R4 ;  /* 0x00000004ff0015a7 */ /* 0x0004e20008001115 */
[----:B------:R-:W-:Y:S02]  /*10720*/  UIADD3 UR32, UPT, UPT, UR28, 0x6, URZ ;  /* 0x000000061c207890 */ /* 0x000fe4000fffe0ff */
[----:B------:R-:W-:Y:S02]  /*10730*/  UIADD3 UR7, UPT, UPT, UR7, 0x28, URZ ;  /* 0x0000002807077890 */ /* 0x000fe4000fffe0ff */
[----:B------:R-:W-:Y:S02]  /*10740*/  UIADD3 UR12, UPT, UPT, UR12, 0x1, URZ ;  /* 0x000000010c0c7890 */ /* 0x000fe4000fffe0ff */
[----:B------:R-:W-:Y:S02]  /*10750*/  UIADD3 UR13, UPT, UPT, UR13, -0x1, URZ ;  /* 0xffffffff0d0d7890 */ /* 0x000fe4000fffe0ff */
[----:B------:R-:W-:Y:S01]  /*10760*/  UISETP.NE.AND UP1, UPT, UR12, 0x1, UPT ;  /* 0x000000010c00788c */ /* 0x000fe2000bf25270 */
[----:B------:R-:W-:Y:S01]  /*10770*/  UMOV UR31, 0x40004040 ;  /* 0x40004040001f7882 */ /* 0x000fe20000000000 */
[----:B------:R-:W-:Y:S01]  /*10780*/  UMOV UR29, 0x40004040 ;  /* 0x40004040001d7882 */ /* 0x000fe20000000000 */
[----:B------:R-:W-:Y:S01]  /*10790*/  UMOV UR45, 0x40004040 ;  /* 0x40004040002d7882 */ /* 0x000fe20000000000 */
[----:B------:R2:W-:Y:S01]  /*107a0*/  UTCHMMA gdesc[UR28], gdesc[UR30], tmem[UR9], tmem[UR26], idesc[UR27], UP3 ;  /* 0x00ff1a1e1c0075ea */ /* 0x0005e20009800009 */
[----:B------:R-:W-:Y:S01]  /*107b0*/  UPLOP3.LUT UP3, UPT, UPT, UPT, UPT, 0x80, 0x8 ;  /* 0x000000000008789c */ /* 0x000fe20003f6f070 */
[----:B------:R-:W-:Y:S01]  /*107c0*/  UMOV UR43, 0x40004040 ;  /* 0x40004040002b7882 */ /* 0x000fe20000000000 */
[----:B------:R-:W-:Y:S01]  /*107d0*/  UMOV UR41, 0x40004040 ;  /* 0x4000404000297882 */ /* 0x000fe20000000000 */
[----:B------:R2:W-:Y:S01]  /*107e0*/  UTCHMMA gdesc[UR42], gdesc[UR44], tmem[UR9], tmem[UR24], idesc[UR25], UPT ;  /* 0x00ff182c2a0075ea */ /* 0x0005e2000b800009 */
[----:B------:R-:W-:Y:S01]  /*107f0*/  UMOV UR39, 0x40004040 ;  /* 0x4000404000277882 */ /* 0x000fe20000000000 */
[----:B------:R-:W-:Y:S01]  /*10800*/  UMOV UR35, 0x40004040 ;  /* 0x4000404000237882 */ /* 0x000fe20000000000 */
[----:B------:R-:W-:Y:S01]  /*10810*/  UMOV UR33, 0x40004040 ;  /* 0x4000404000217882 */ /* 0x000fe20000000000 */
[----:B------:R2:W-:Y:S01]  /*10820*/  UTCHMMA gdesc[UR38], gdesc[UR40], tmem[UR9], tmem[UR22], idesc[UR23], UPT ;  /* 0x00ff1628260075ea */ /* 0x0005e2000b800009 */
[----:B------:R2:W-:Y:S01]  /*10830*/  UTCHMMA gdesc[UR32], gdesc[UR34], tmem[UR9], tmem[UR18], idesc[UR19], UPT ;  /* 0x00ff1222200075ea */ /* 0x0005e2000b800009 */
[----:B------:R2:W-:Y:S01]  /*10840*/  UTCBAR [UR7], URZ ;  /* 0x000000ff070073e9 */ /* 0x0005e200080000ff */
[----:B------:R-:W-:Y:S01]  /*10850*/  UMOV UR17, UR6 ;  /* 0x0000000600117c82 */ /* 0x000fe20008000000 */
[----:B------:R-:W-:Y:S05]  /*10860*/  BRA.U UP1, `(.L_x_210) ;  /* 0xfffffffd01507547 */ /* 0x000fea000b83ffff */
[----:B------:R-:W-:Y:S05]  /*10870*/  BRA.U !UP0, `(.L_x_211) ;  /* 0x0000000108047547 */ /* 0x000fea000b800000 */
[----:B--2---:R-:W-:Y:S05]  /*10880*/  BPT.TRAP 0x1 ;  /* 0x000000040000795c */ /* 0x004fea0000300000 */
.L_x_211:
[----:B------:R-:W-:Y:S02]  /*10890*/  UIADD3 UR8, UPT, UPT, UR8, 0x120, URZ ;  /* 0x0000012008087890 */ /* 0x000fe4000fffe0ff */
[----:B------:R-:W-:Y:S01]  /*108a0*/  UIADD3 UR15, UPT, UPT, UR15, 0x1, URZ ;  /* 0x000000010f0f7890 */ /* 0x000fe2000fffe0ff */
[----:B------:R-:W-:-:S03]  /*108b0*/  UMOV UR17, UR6 ;  /* 0x0000000600117c82 */ /* 0x000fc60008000000 */
[----:B------:R-:W-:-:S03]  /*108c0*/  UISETP.NE.AND UP0, UPT, UR15, 0x4, UPT ;  /* 0x000000040f00788c */ /* 0x000fc6000bf05270 */
[----:B------:R1:W-:Y:S01]  /*108d0*/  UTCBAR [UR8], URZ ;  /* 0x000000ff080073e9 */ /* 0x0003e200080000ff */
[----:B--2---:R-:W-:Y:S02]  /*108e0*/  USEL UR7, URZ, 0x1, UP0 ;  /* 0x00000001ff077887 */ /* 0x004fe40008000000 */
[----:B------:R-:W-:-:S04]  /*108f0*/  USEL UR15, UR15, URZ, UP0 ;  /* 0x000000ff0f0f7287 */ /* 0x000fc80008000000 */
[----:B------:R-:W-:-:S08]  /*10900*/  LOP3.LUT R3, R3, UR7, RZ, 0x3c, !PT ;  /* 0x0000000703037c12 */ /* 0x000fd0000f8e3cff */
.L_x_205:
[----:B------:R-:W-:-:S09]  /*10910*/  UISETP.NE.AND UP0, UPT, UR37, 0x8, UPT ;  /* 0x000000082500788c */ /* 0x000fd2000bf05270 */
[----:B------:R-:W-:Y:S05]  /*10920*/  BRA.U UP0, `(.L_x_212) ;  /* 0x0000000100047547 */ /* 0x000fea000b800000 */
[----:B-1----:R-:W-:Y:S05]  /*10930*/  BPT.TRAP 0x1 ;  /* 0x000000040000795c */ /* 0x002fea0000300000 */
.L_x_212:
[----:B------:R-:W-:Y:S01]  /*10940*/  ULEA UR6, UR14, UR4, 0x3 ;  /* 0x000000040e067291 */ /* 0x000fe2000f8e18ff */
[----:B------:R-:W-:-:S08]  /*10950*/  SHF.L.U32 R5, R2, 0x1f, RZ ;  /* 0x0000001f02057819 */ /* 0x000fd000000006ff */
[----:B---3--:R-:W2:Y:S02]  /*10960*/  SYNCS.PHASECHK.TRANS64.TRYWAIT P0, [UR6+0x180], R5 ;  /* 0x00018005ff0075a7 */ /* 0x008ea40008001106 */
[----:B--2---:R-:W-:Y:S05]  /*10970*/  @!P0 BRA `(.L_x_213) ;  /* 0x0000001000588947 */ /* 0x004fea0003800000 */
.L_x_271:
[----:B------:R-:W-:-:S09]  /*10980*/  UIMAD UR7, UR14, 0x14, UR36 ;  /* 0x000000140e0778a4 */ /* 0x000fd2000f8e0224 */
[----:B------:R-:W3:Y:S04]  /*10990*/  LDS R17, [UR7+0x8] ;  /* 0x00000807ff117984 */ /* 0x000ee80008000800 */
[----:B--2---:R-:W2:Y:S01]  /*109a0*/  LDS R4, [UR7+0xc] ;  /* 0x00000c07ff047984 */ /* 0x004ea20008000800 */
[----:B------:R-:W-:Y:S01]  /*109b0*/  @!PT LDS RZ, [RZ] ;  /* 0x00000000fffff984 */ /* 0x000fe20000000800 */
[----:B------:R-:W-:Y:S01]  /*109c0*/  @!PT LDS RZ, [RZ] ;  /* 0x00000000fffff984 */ /* 0x000fe20000000800 */
[----:B------:R-:W-:Y:S01]  /*109d0*/  @!PT LDS RZ, [RZ] ;  /* 0x00000000fffff984 */ /* 0x000fe20000000800 */
[----:B------:R-:W-:Y:S01]  /*109e0*/  @!PT LDS RZ, [RZ] ;  /* 0x00000000fffff984 */ /* 0x000fe20000000800 */
[----:B------:R4:W-:Y:S06]  /*109f0*/  MEMBAR.ALL.CTA ;  /* 0x0000000000007992 */ /* 0x0009ec0000008000 */
[----:B----4-:R-:W4:Y:S01]  /*10a00*/  FENCE.VIEW.ASYNC.S ;  /* 0x00000000000073c6 */ /* 0x010f220000000000 */
[----:B------:R-:W-:Y:S05]  /*10a10*/  BRA.U UP0, `(.L_x_214) ;  /* 0x0000000100047547 */ /* 0x000fea000b800000 */
[----:B-1----:R-:W-:Y:S05]  /*10a20*/  BPT.TRAP 0x1 ;  /* 0x000000040000795c */ /* 0x002fea0000300000 */
.L_x_214:
[----:B------:R-:W-:Y:S01]  /*10a30*/  UIADD3 UR6, UPT, UPT, UR6, 0x1c0, URZ ;  /* 0x000001c006067890 */ /* 0x000fe2000fffe0ff */
[----:B--2---:R-:W-:Y:S01]  /*10a40*/  ISETP.NE.AND P0, PT, R4, RZ, PT ;  /* 0x000000ff0400720c */ /* 0x004fe20003f05270 */
[----:B------:R-:W-:Y:S02]  /*10a50*/  UIADD3 UR14, UPT, UPT, UR14, 0x1, URZ ;  /* 0x000000010e0e7890 */ /* 0x000fe4000fffe0ff */
[----:B------:R-:W-:Y:S02]  /*10a60*/  UPRMT UR6, UR5, 0x654, UR6 ;  /* 0x0000065405067896 */ /* 0x000fe40008000006 */
[----:B------:R-:W-:-:S04]  /*10a70*/  UISETP.NE.AND UP0, UPT, UR14, 0x8, UPT ;  /* 0x000000080e00788c */ /* 0x000fc8000bf05270 */
[----:B------:R-:W-:-:S03]  /*10a80*/  USEL UR14, UR14, URZ, UP0 ;  /* 0x000000ff0e0e7287 */ /* 0x000fc60008000000 */
[----:B----4-:R-:W-:Y:S01]  /*10a90*/  SYNCS.ARRIVE.TRANS64.RED.A1T0 RZ, [UR6], RZ ;  /* 0x000000ffffff79a7 */ /* 0x010fe20008100406 */
[----:B------:R-:W-:-:S06]  /*10aa0*/  USEL UR6, URZ, 0x1, UP0 ;  /* 0x00000001ff067887 */ /* 0x000fcc0008000000 */
[----:B------:R-:W-:Y:S01]  /*10ab0*/  LOP3.LUT R2, R2, UR6, RZ, 0x3c, !PT ;  /* 0x0000000602027c12 */ /* 0x000fe2000f8e3cff */
[----:B------:R-:W-:Y:S06]  /*10ac0*/  @P0 BRA `(.L_x_215) ;  /* 0xfffffff800280947 */ /* 0x000fec000383ffff */
[----:B------:R-:W2:Y:S01]  /*10ad0*/  S2UR UR5, SR_CgaCtaId ;  /* 0x00000000000579c3 */ /* 0x000ea20000008800 */
[----:B------:R-:W-:Y:S01]  /*10ae0*/  ELECT P0, URZ, PT ;  /* 0x0000000000ff782f */ /* 0x000fe20003800000 */
[----:B------:R-:W-:Y:S01]  /*10af0*/  HFMA2 R0, -RZ, RZ, 0, 5.9604644775390625e-08 ;  /* 0x00000001ff007431 */ /* 0x000fe200000001ff */
[----:B------:R-:W-:-:S05]  /*10b00*/  UMOV UR6, 0x40 ;  /* 0x0000004000067882 */ /* 0x000fca0000000000 */
[----:B------:R-:W-:Y:S01]  /*10b10*/  UVIRTCOUNT.DEALLOC.SMPOOL 0x80 ;  /* 0x000000800000784c */ /* 0x000fe20000000000 */
[----:B------:R-:W-:-:S04]  /*10b20*/  UISETP.NE.AND UP0, UPT, UR37, URZ, UPT ;  /* 0x000000ff2500728c */ /* 0x000fc8000bf05270 */
[----:B------:R-:W-:Y:S02]  /*10b30*/  UISETP.EQ.OR UP0, UPT, UR20, 0x4, UP0 ;  /* 0x000000041400788c */ /* 0x000fe40008702670 */
[----:B--2---:R-:W-:-:S09]  /*10b40*/  ULEA UR5, UR5, UR6, 0x18 ;  /* 0x0000000605057291 */ /* 0x004fd2000f8ec0ff */
[----:B------:R2:W-:Y:S01]  /*10b50*/  @P0 STS.U8 [UR5+0x1c], R0 ;  /* 0x00001c00ff000988 */ /* 0x0005e20008000005 */
[----:B------:R-:W-:Y:S05]  /*10b60*/  BRA.U !UP0, `(.L_x_216) ;  /* 0x0000000108047547 */ /* 0x000fea000b800000 */
[----:B-1----:R-:W-:Y:S05]  /*10b70*/  BPT.TRAP 0x1 ;  /* 0x000000040000795c */ /* 0x002fea0000300000 */
.L_x_216:
[----:B------:R-:W-:Y:S01]  /*10b80*/  ULEA UR6, UR15, UR4, 0x3 ;  /* 0x000000040f067291 */ /* 0x000fe2000f8e18ff */
[----:B------:R-:W-:Y:S01]  /*10b90*/  SHF.L.U32 R5, R3, 0x1f, RZ ;  /* 0x0000001f03057819 */ /* 0x000fe200000006ff */
[----:B------:R-:W-:-:S07]  /*10ba0*/  UIADD3 UR15, UPT, UPT, UR15, 0x1, URZ ;  /* 0x000000010f0f7890 */ /* 0x000fce000fffe0ff */
[----:B------:R-:W4:Y:S02]  /*10bb0*/  SYNCS.PHASECHK.TRANS64.TRYWAIT P0, [UR6+0x140], R5 ;  /* 0x00014005ff0075a7 */ /* 0x000f240008001106 */
[----:B----4-:R-:W-:Y:S05]  /*10bc0*/  @!P0 BRA `(.L_x_217) ;  /* 0x0000000c00dc8947 */ /* 0x010fea0003800000 */
.L_x_273:
[----:B------:R-:W-:Y:S05]  /*10bd0*/  BRA.U !UP0, `(.L_x_218) ;  /* 0x0000000108047547 */ /* 0x000fea000b800000 */
[----:B-1----:R-:W-:Y:S05]  /*10be0*/  BPT.TRAP 0x1 ;  /* 0x000000040000795c */ /* 0x002fea0000300000 */
.L_x_218:
[----:B------:R-:W-:-:S04]  /*10bf0*/  UISETP.NE.AND UP1, UPT, UR15, 0x4, UPT ;  /* 0x000000040f00788c */ /* 0x000fc8000bf25270 */
[----:B------:R-:W-:Y:S02]  /*10c00*/  USEL UR7, URZ, 0x1, UP1 ;  /* 0x00000001ff077887 */ /* 0x000fe40008800000 */
[----:B------:R-:W-:-:S04]  /*10c10*/  USEL UR15, UR15, URZ, UP1 ;  /* 0x000000ff0f0f7287 */ /* 0x000fc80008800000 */
[----:B------:R-:W-:Y:S01]  /*10c20*/  ULEA UR6, UR15, UR4, 0x3 ;  /* 0x000000040f067291 */ /* 0x000fe2000f8e18ff */
[----:B------:R-:W-:Y:S01]  /*10c30*/  LOP3.LUT R2, R3, UR7, RZ, 0x3c, !PT ;  /* 0x0000000703027c12 */ /* 0x000fe2000f8e3cff */
[----:B------:R-:W-:-:S03]  /*10c40*/  UIADD3 UR7, UPT, UPT, UR15, 0x1, URZ ;  /* 0x000000010f077890 */ /* 0x000fc6000fffe0ff */
[----:B------:R-:W-:-:S04]  /*10c50*/  SHF.L.U32 R3, R2, 0x1f, RZ ;  /* 0x0000001f02037819 */ /* 0x000fc800000006ff */
[----:B------:R-:W4:Y:S02]  /*10c60*/  SYNCS.PHASECHK.TRANS64.TRYWAIT P0, [UR6+0x140], R3 ;  /* 0x00014003ff0075a7 */ /* 0x000f240008001106 */
[----:B----4-:R-:W-:Y:S05]  /*10c70*/  @!P0 BRA `(.L_x_219) ;  /* 0x0000000c00c88947 */ /* 0x010fea0003800000 */
.L_x_275:
[----:B------:R-:W-:Y:S05]  /*10c80*/  BRA.U !UP0, `(.L_x_220) ;  /* 0x0000000108047547 */ /* 0x000fea000b800000 */
[----:B-1----:R-:W-:Y:S05]  /*10c90*/  BPT.TRAP 0x1 ;  /* 0x000000040000795c */ /* 0x002fea0000300000 */
.L_x_220:
[----:B------:R-:W-:-:S04]  /*10ca0*/  UISETP.NE.AND UP1, UPT, UR7, 0x4, UPT ;  /* 0x000000040700788c */ /* 0x000fc8000bf25270 */
[----:B-1----:R-:W-:Y:S02]  /*10cb0*/  USEL UR8, URZ, 0x1, UP1 ;  /* 0x00000001ff087887 */ /* 0x002fe40008800000 */
[----:B------:R-:W-:-:S04]  /*10cc0*/  USEL UR7, UR7, URZ, UP1 ;  /* 0x000000ff07077287 */ /* 0x000fc80008800000 */
[----:B------:R-:W-:Y:S01]  /*10cd0*/  ULEA UR6, UR7, UR4, 0x3 ;  /* 0x0000000407067291 */ /* 0x000fe2000f8e18ff */
[----:B------:R-:W-:Y:S01]  /*10ce0*/  LOP3.LUT R2, R2, UR8, RZ, 0x3c, !PT ;  /* 0x0000000802027c12 */ /* 0x000fe2000f8e3cff */
[----:B------:R-:W-:-:S03]  /*10cf0*/  UIADD3 UR7, UPT, UPT, UR7, 0x1, URZ ;  /* 0x0000000107077890 */ /* 0x000fc6000fffe0ff */
[----:B--2---:R-:W-:-:S04]  /*10d00*/  SHF.L.U32 R3, R2, 0x1f, RZ ;  /* 0x0000001f02037819 */ /* 0x004fc800000006ff */
[----:B------:R-:W1:Y:S02]  /*10d10*/  SYNCS.PHASECHK.TRANS64.TRYWAIT P0, [UR6+0x140], R3 ;  /* 0x00014003ff0075a7 */ /* 0x000e640008001106 */
[----:B-1----:R-:W-:Y:S05]  /*10d20*/  @!P0 BRA `(.L_x_221) ;  /* 0x0000000c00b48947 */ /* 0x002fea0003800000 */
.L_x_277:
[----:B------:R-:W-:Y:S05]  /*10d30*/  BRA.U !UP0, `(.L_x_222) ;  /* 0x0000000108047547 */ /* 0x000fea000b800000 */
[----:B------:R-:W-:Y:S05]  /*10d40*/  BPT.TRAP 0x1 ;  /* 0x000000040000795c */ /* 0x000fea0000300000 */
.L_x_222:
[----:B------:R-:W-:-:S04]  /*10d50*/  UISETP.NE.AND UP0, UPT, UR7, 0x4, UPT ;  /* 0x000000040700788c */ /* 0x000fc8000bf05270 */
[----:B------:R-:W-:Y:S02]  /*10d60*/  USEL UR6, URZ, 0x1, UP0 ;  /* 0x00000001ff067887 */ /* 0x000fe40008000000 */
[----:B------:R-:W-:-:S04]  /*10d70*/  USEL UR7, UR7, URZ, UP0 ;  /* 0x000000ff07077287 */ /* 0x000fc80008000000 */
[----:B------:R-:W-:Y:S01]  /*10d80*/  ULEA UR7, UR7, UR4, 0x3 ;  /* 0x0000000407077291 */ /* 0x000fe2000f8e18ff */
[----:B-1----:R-:W-:-:S04]  /*10d90*/  LOP3.LUT R3, R2, UR6, RZ, 0x3c, !PT ;  /* 0x0000000602037c12 */ /* 0x002fc8000f8e3cff */
[----:B------:R-:W-:-:S04]  /*10da0*/  SHF.L.U32 R3, R3, 0x1f, RZ ;  /* 0x0000001f03037819 */ /* 0x000fc800000006ff */
[----:B------:R-:W1:Y:S02]  /*10db0*/  SYNCS.PHASECHK.TRANS64.TRYWAIT P0, [UR7+0x140], R3 ;  /* 0x00014003ff0075a7 */ /* 0x000e640008001107 */
[----:B-1----:R-:W-:Y:S05]  /*10dc0*/  @!P0 BRA `(.L_x_223) ;  /* 0x0000000c00a48947 */ /* 0x002fea0003800000 */
.L_x_279:
[----:B------:R-:W-:Y:S01]  /*10dd0*/  NOP ;  /* 0x0000000000007918 */ /* 0x000fe20000000000 */
[----:B-1----:R-:W1:Y:S01]  /*10de0*/  LDS R0, [UR5+0x14] ;  /* 0x00001405ff007984 */ /* 0x002e620008000800 */
[----:B------:R-:W-:Y:S01]  /*10df0*/  ULOP3.LUT UR6, UR16, 0xffff, URZ, 0xc0, !UPT ;  /* 0x0000ffff10067892 */ /* 0x000fe2000f8ec0ff */
[----:B------:R-:W-:Y:S01]  /*10e00*/  UMOV UR8, 0xffff ;  /* 0x0000ffff00087882 */ /* 0x000fe20000000000 */
[----:B------:R-:W-:Y:S02]  /*10e10*/  UMOV UR4, 0x1 ;  /* 0x0000000100047882 */ /* 0x000fe40000000000 */
[----:B------:R-:W-:-:S04]  /*10e20*/  USHF.R.U32.HI UR6, URZ, 0x5, UR6 ;  /* 0x00000005ff067899 */ /* 0x000fc80008011606 */
[----:B------:R-:W-:Y:S02]  /*10e30*/  USHF.L.U32 UR8, UR8, UR6, URZ ;  /* 0x0000000608087299 */ /* 0x000fe400080006ff */
[----:B------:R-:W-:-:S04]  /*10e40*/  USHF.L.U32 UR4, UR4, UR6, URZ ;  /* 0x0000000604047299 */ /* 0x000fc800080006ff */
[----:B-1----:R-:W-:-:S04]  /*10e50*/  LOP3.LUT R0, R0, UR8, RZ, 0xc0, !PT ;  /* 0x0000000800007c12 */ /* 0x002fc8000f8ec0ff */
[----:B------:R-:W-:-:S13]  /*10e60*/  ISETP.NE.AND P0, PT, R0, UR8, PT ;  /* 0x0000000800007c0c */ /* 0x000fda000bf05270 */
[----:B------:R-:W-:Y:S05]  /*10e70*/  @P0 BRA `(.L_x_224) ;  /* 0x0000000000580947 */ /* 0x000fea0003800000 */
[----:B------:R-:W1:Y:S02]  /*10e80*/  LDS R0, [UR5+0x18] ;  /* 0x00001805ff007984 */ /* 0x000e640008000800 */
[----:B-1----:R-:W-:-:S04]  /*10e90*/  LOP3.LUT R0, R0, UR4, RZ, 0xc0, !PT ;  /* 0x0000000400007c12 */ /* 0x002fc8000f8ec0ff */
[----:B------:R-:W-:-:S13]  /*10ea0*/  ISETP.NE.AND P0, PT, R0, UR4, PT ;  /* 0x0000000400007c0c */ /* 0x000fda000bf05270 */
[----:B------:R-:W-:Y:S05]  /*10eb0*/  @P0 BRA `(.L_x_225) ;  /* 0x00000000003c0947 */ /* 0x000fea0003800000 */
[----:B------:R-:W1:Y:S01]  /*10ec0*/  S2R R2, SR_LANEID ;  /* 0x0000000000027919 */ /* 0x000e620000000000 */
[----:B------:R-:W-:Y:S01]  /*10ed0*/  ULOP3.LUT UR8, URZ, UR8, URZ, 0x33, !UPT ;  /* 0x00000008ff087292 */ /* 0x000fe2000f8e33ff */
[----:B------:R-:W-:Y:S01]  /*10ee0*/  LOP3.LUT R4, RZ, UR4, RZ, 0x33, !PT ;  /* 0x00000004ff047c12 */ /* 0x000fe2000f8e33ff */
[----:B------:R-:W-:Y:S02]  /*10ef0*/  VOTEU.ANY UR7, UPT, PT ;  /* 0x0000000000077886 */ /* 0x000fe400038e0100 */
[----:B------:R-:W-:Y:S01]  /*10f00*/  UFLO.U32 UR7, UR7 ;  /* 0x00000007000772bd */ /* 0x000fe200080e0000 */
[----:B------:R-:W2:Y:S01]  /*10f10*/  REDUX UR4, R4 ;  /* 0x00000000040473c4 */ /* 0x000ea20000000000 */
[----:B------:R-:W-:-:S06]  /*10f20*/  IMAD.U32 R0, RZ, RZ, UR8 ;  /* 0x00000008ff007e24 */ /* 0x000fcc000f8e00ff */
[----:B------:R4:W-:Y:S01]  /*10f30*/  UTCATOMSWS.AND URZ, UR8 ;  /* 0x0000000800ff79e3 */ /* 0x0009e20008000000 */
[----:B------:R-:W5:Y:S01]  /*10f40*/  REDUX UR6, R0 ;  /* 0x00000000000673c4 */ /* 0x000f620000000000 */
[----:B-1----:R-:W-:Y:S01]  /*10f50*/  ISETP.EQ.U32.AND P0, PT, R2, UR7, PT ;  /* 0x0000000702007c0c */ /* 0x002fe2000bf02070 */
[----:B--2---:R-:W-:Y:S01]  /*10f60*/  IMAD.U32 R2, RZ, RZ, UR4 ;  /* 0x00000004ff027e24 */ /* 0x004fe2000f8e00ff */
[----:B-----5:R-:W-:-:S11]  /*10f70*/  MOV R3, UR6 ;  /* 0x0000000600037c02 */ /* 0x020fd60008000f00 */
[----:B------:R4:W-:Y:S04]  /*10f80*/  @P0 ATOMS.AND RZ, [UR5+0x14], R3 ;  /* 0x00001403ffff098c */ /* 0x0009e8000a800005 */
[----:B------:R4:W-:Y:S01]  /*10f90*/  @P0 ATOMS.AND RZ, [UR5+0x18], R2 ;  /* 0x00001802ffff098c */ /* 0x0009e2000a800005 */
[----:B------:R-:W-:Y:S05]  /*10fa0*/  BRA `(.L_x_226) ;  /* 0x0000000000147947 */ /* 0x000fea0003800000 */
.L_x_225:
[----:B------:R-:W-:Y:S02]  /*10fb0*/  MOV R2, 0x10fd0 ;  /* 0x00010fd000027802 */ /* 0x000fe40000000f00 */
[----:B---3--:R-:W-:Y:S05]  /*10fc0*/  CALL.REL.NOINC `($__internal_0_$__cuda_sm10x_tcgen05_guardrail_trap_col_being_dealloced_not_returned_by_alloc) ;  /* 0x0000000c003c7944 */ /* 0x008fea0003c00000 */
[----:B------:R-:W-:Y:S05]  /*10fd0*/  BRA `(.L_x_226) ;  /* 0x0000000000087947 */ /* 0x000fea0003800000 */
.L_x_224:
[----:B------:R-:W-:Y:S02]  /*10fe0*/  MOV R2, 0x11000 ;  /* 0x0001100000027802 */ /* 0x000fe40000000f00 */
[----:B---3--:R-:W-:Y:S05]  /*10ff0*/  CALL.REL.NOINC `($__internal_2_$__cuda_sm10x_tcgen05_guardrail_trap_unallocated_columns_being_dealloced) ;  /* 0x0000000c00487944 */ /* 0x008fea0003c00000 */
.L_x_226:
[----:B------:R-:W-:Y:S01]  /*11000*/  NOP ;  /* 0x0000000000007918 */ /* 0x000fe20000000000 */
[----:B----4-:R-:W-:Y:S05]  /*11010*/  EXIT ;  /* 0x000000000000794d */ /* 0x010fea0003800000 */
.L_x_31:
[----:B------:R-:W-:-:S07]  /*11020*/  MOV R0, UR9 ;  /* 0x0000000900007c02 */ /* 0x000fce0008000f00 */
.L_x_227:
[----:B--2---:R2:W3:Y:S02]  /*11030*/  SYNCS.PHASECHK.TRANS64.TRYWAIT P0, [R0+URZ+0x28], R3 ;  /* 0x00002803000075a7 */ /* 0x0044e400080011ff */
[----:B---3--:R-:W-:Y:S05]  /*11040*/  @!P0 NANOSLEEP.SYNCS 0x989680 ;  /* 0x009896800000895d */ /* 0x008fea0003900000 */
[----:B------:R-:W3:Y:S02]  /*11050*/  @!P0 SYNCS.PHASECHK.TRANS64 P0, [R0+URZ+0x28], R3 ;  /* 0x00002803000085a7 */ /* 0x000ee400080010ff */
[----:B---3--:R-:W-:Y:S05]  /*11060*/  @!P0 BRA `(.L_x_227) ;  /* 0xfffffffc00f08947 */ /* 0x008fea000383ffff */
[----:B------:R-:W-:Y:S05]  /*11070*/  BRA `(.L_x_30) ;  /* 0xffffff2c00c87947 */ /* 0x000fea000383ffff */
.L_x_38:
[----:B--2---:R-:W-:-:S07]  /*11080*/  MOV R0, UR9 ;  /* 0x0000000900007c02 */ /* 0x004fce0008000f00 */
.L_x_228:
[----:B--2---:R2:W3:Y:S02]  /*11090*/  SYNCS.PHASECHK.TRANS64.TRYWAIT P0, [R0+URZ+0x28], R3 ;  /* 0x00002803000075a7 */ /* 0x0044e400080011ff */
[----:B---3--:R-:W-:Y:S05]  /*110a0*/  @!P0 NANOSLEEP.SYNCS 0x989680 ;  /* 0x009896800000895d */ /* 0x008fea0003900000 */
[----:B------:R-:W3:Y:S02]  /*110b0*/  @!P0 SYNCS.PHASECHK.TRANS64 P0, [R0+URZ+0x28], R3 ;  /* 0x00002803000085a7 */ /* 0x000ee400080010ff */
[----:B---3--:R-:W-:Y:S05]  /*110c0*/  @!P0 BRA `(.L_x_228) ;  /* 0xfffffffc00f08947 */ /* 0x008fea000383ffff */
[----:B------:R-:W-:Y:S05]  /*110d0*/  BRA `(.L_x_37) ;  /* 0xffffff3000687947 */ /* 0x000fea000383ffff */
.L_x_44:
[----:B--2---:R-:W-:-:S07]  /*110e0*/  MOV R0, UR4 ;  /* 0x0000000400007c02 */ /* 0x004fce0008000f00 */
.L_x_229:
[----:B-1----:R1:W2:Y:S02]  /*110f0*/  SYNCS.PHASECHK.TRANS64.TRYWAIT P0, [R0+URZ+0x180], R3 ;  /* 0x00018003000075a7 */ /* 0x0022a400080011ff */
[----:B--2---:R-:W-:Y:S05]  /*11100*/  @!P0 NANOSLEEP.SYNCS 0x989680 ;  /* 0x009896800000895d */ /* 0x004fea0003900000 */
[----:B------:R-:W2:Y:S02]  /*11110*/  @!P0 SYNCS.PHASECHK.TRANS64 P0, [R0+URZ+0x180], R3 ;  /* 0x00018003000085a7 */ /* 0x000ea400080010ff */
[----:B--2---:R-:W-:Y:S05]  /*11120*/  @!P0 BRA `(.L_x_229) ;  /* 0xfffffffc00f08947 */ /* 0x004fea000383ffff */
[----:B------:R-:W-:Y:S05]  /*11130*/  BRA `(.L_x_230) ;  /* 0xffffff3000ec7947 */ /* 0x000fea000383ffff */
.L_x_47:
[----:B------:R-:W-:-:S07]  /*11140*/  MOV R0, UR4 ;  /* 0x0000000400007c02 */ /* 0x000fce0008000f00 */
.L_x_231:
[----:B-1----:R1:W2:Y:S02]  /*11150*/  SYNCS.PHASECHK.TRANS64.TRYWAIT P0, [R0+URZ], R3 ;  /* 0x00000003000075a7 */ /* 0x0022a400080011ff */
[----:B--2---:R-:W-:Y:S05]  /*11160*/  @!P0 NANOSLEEP.SYNCS 0x989680 ;  /* 0x009896800000895d */ /* 0x004fea0003900000 */
[----:B------:R-:W2:Y:S02]  /*11170*/  @!P0 SYNCS.PHASECHK.TRANS64 P0, [R0+URZ], R3 ;  /* 0x00000003000085a7 */ /* 0x000ea400080010ff */
[----:B--2---:R-:W-:Y:S05]  /*11180*/  @!P0 BRA `(.L_x_231) ;  /* 0xfffffffc00f08947 */ /* 0x004fea000383ffff */
[----:B------:R-:W-:Y:S05]  /*11190*/  BRA `(.L_x_232) ;  /* 0xffffff34004c7947 */ /* 0x000fea000383ffff */
.L_x_48:
[----:B------:R-:W-:-:S07]  /*111a0*/  MOV R0, UR4 ;  /* 0x0000000400007c02 */ /* 0x000fce0008000f00 */
.L_x_233:
[----:B-1----:R1:W2:Y:S02]  /*111b0*/  SYNCS.PHASECHK.TRANS64.TRYWAIT P0, [R0+URZ], R3 ;  /* 0x00000003000075a7 */ /* 0x0022a400080011ff */
[----:B--2---:R-:W-:Y:S05]  /*111c0*/  @!P0 NANOSLEEP.SYNCS 0x989680 ;  /* 0x009896800000895d */ /* 0x004fea0003900000 */
[----:B------:R-:W2:Y:S02]  /*111d0*/  @!P0 SYNCS.PHASECHK.TRANS64 P0, [R0+URZ], R3 ;  /* 0x00000003000085a7 */ /* 0x000ea400080010ff */
[----:B--2---:R-:W-:Y:S05]  /*111e0*/  @!P0 BRA `(.L_x_233) ;  /* 0xfffffffc00f08947 */ /* 0x004fea000383ffff */
[----:B------:R-:W-:Y:S05]  /*111f0*/  BRA `(.L_x_234) ;  /* 0xffffff3400587947 */ /* 0x000fea000383ffff */
.L_x_49:
[----:B------:R-:W-:-:S07]  /*11200*/  MOV R0, UR4 ;  /* 0x0000000400007c02 */ /* 0x000fce0008000f00 */
.L_x_235:
[----:B-1----:R1:W2:Y:S02]  /*11210*/  SYNCS.PHASECHK.TRANS64.TRYWAIT P0, [R0+URZ], R3 ;  /* 0x00000003000075a7 */ /* 0x0022a400080011ff */
[----:B--2---:R-:W-:Y:S05]  /*11220*/  @!P0 NANOSLEEP.SYNCS 0x989680 ;  /* 0x009896800000895d */ /* 0x004fea0003900000 */
[----:B------:R-:W2:Y:S02]  /*11230*/  @!P0 SYNCS.PHASECHK.TRANS64 P0, [R0+URZ], R3 ;  /* 0x00000003000085a7 */ /* 0x000ea400080010ff */
[----:B--2---:R-:W-:Y:S05]  /*11240*/  @!P0 BRA `(.L_x_235) ;  /* 0xfffffffc00f08947 */ /* 0x004fea000383ffff */
[----:B------:R-:W-:Y:S05]  /*11250*/  BRA `(.L_x_236) ;  /* 0xffffff3400647947 */ /* 0x000fea000383ffff */
.L_x_50:
[----:B------:R-:W-:-:S07]  /*11260*/  MOV R0, UR4 ;  /* 0x0000000400007c02 */ /* 0x000fce0008000f00 */
.L_x_237:
[----:B-1----:R1:W2:Y:S02]  /*11270*/  SYNCS.PHASECHK.TRANS64.TRYWAIT P0, [R0+URZ], R3 ;  /* 0x00000003000075a7 */ /* 0x0022a400080011ff */
[----:B--2---:R-:W-:Y:S05]  /*11280*/  @!P0 NANOSLEEP.SYNCS 0x989680 ;  /* 0x009896800000895d */ /* 0x004fea0003900000 */
[----:B------:R-:W2:Y:S02]  /*11290*/  @!P0 SYNCS.PHASECHK.TRANS64 P0, [R0+URZ], R3 ;  /* 0x00000003000085a7 */ /* 0x000ea400080010ff */
[----:B--2---:R-:W-:Y:S05]  /*112a0*/  @!P0 BRA `(.L_x_237) ;  /* 0xfffffffc00f08947 */ /* 0x004fea000383ffff */
[----:B------:R-:W-:Y:S05]  /*112b0*/  BRA `(.L_x_238) ;  /* 0xffffff3400707947 */ /* 0x000fea000383ffff */
.L_x_65:
[----:B------:R-:W-:-:S07]  /*112c0*/  MOV R17, UR4 ;  /* 0x0000000400117c02 */ /* 0x000fce0008000f00 */
.L_x_239:
[----:B-1----:R1:W2:Y:S02]  /*112d0*/  SYNCS.PHASECHK.TRANS64.TRYWAIT P0, [R17+URZ+0xe0], R20 ;  /* 0x0000e014110075a7 */ /* 0x0022a400080011ff */
[----:B--2---:R-:W-:Y:S05]  /*112e0*/  @!P0 NANOSLEEP.SYNCS 0x989680 ;  /* 0x009896800000895d */ /* 0x004fea0003900000 */
[----:B------:R-:W2:Y:S02]  /*112f0*/  @!P0 SYNCS.PHASECHK.TRANS64 P0, [R17+URZ+0xe0], R20 ;  /* 0x0000e014110085a7 */ /* 0x000ea400080010ff */
[----:B--2---:R-:W-:Y:S05]  /*11300*/  @!P0 BRA `(.L_x_239) ;  /* 0xfffffffc00f08947 */ /* 0x004fea000383ffff */
[----:B------:R-:W-:Y:S05]  /*11310*/  BRA `(.L_x_240) ;  /* 0xffffff5000507947 */ /* 0x000fea000383ffff */
.L_x_81:
[----:B------:R-:W-:-:S07]  /*11320*/  MOV R23, UR4 ;  /* 0x0000000400177c02 */ /* 0x000fce0008000f00 */
.L_x_241:
[----:B--2---:R2:W3:Y:S02]  /*11330*/  SYNCS.PHASECHK.TRANS64.TRYWAIT P0, [R23+URZ+0xe0], R20 ;  /* 0x0000e014170075a7 */ /* 0x0044e400080011ff */
[----:B---3--:R-:W-:Y:S05]  /*11340*/  @!P0 NANOSLEEP.SYNCS 0x989680 ;  /* 0x009896800000895d */ /* 0x008fea0003900000 */
[----:B------:R-:W3:Y:S02]  /*11350*/  @!P0 SYNCS.PHASECHK.TRANS64 P0, [R23+URZ+0xe0], R20 ;  /* 0x0000e014170085a7 */ /* 0x000ee400080010ff */
[----:B---3--:R-:W-:Y:S05]  /*11360*/  @!P0 BRA `(.L_x_241) ;  /* 0xfffffffc00f08947 */ /* 0x008fea000383ffff */
[----:B------:R-:W-:Y:S05]  /*11370*/  BRA `(.L_x_242) ;  /* 0xffffff6c00247947 */ /* 0x000fea000383ffff */
.L_x_90:
[----:B--2---:R2:W4:Y:S02]  /*11380*/  SYNCS.PHASECHK.TRANS64.TRYWAIT P0, [R19+URZ+0x98], R6 ;  /* 0x00009806130075a7 */ /* 0x00452400080011ff */
[----:B----4-:R-:W-:Y:S05]  /*11390*/  @!P0 NANOSLEEP.SYNCS 0x989680 ;  /* 0x009896800000895d */ /* 0x010fea0003900000 */
[----:B------:R-:W4:Y:S02]  /*113a0*/  @!P0 SYNCS.PHASECHK.TRANS64 P0, [R19+URZ+0x98], R6 ;  /* 0x00009806130085a7 */ /* 0x000f2400080010ff */
[----:B----4-:R-:W-:Y:S05]  /*113b0*/  @!P0 BRA `(.L_x_90) ;  /* 0xfffffffc00f08947 */ /* 0x010fea000383ffff */
[----:B------:R-:W-:Y:S05]  /*113c0*/  BRA `(.L_x_87) ;  /* 0xffffff74003c7947 */ /* 0x000fea000383ffff */
.L_x_94:
[----:B------:R-:W-:Y:S07]  /*113d0*/  MOV R0, UR21 ;  /* 0x0000001500007c02 */ /* 0x000fee0008000f00 */
.L_x_243:
[----:B------:R1:W1:Y:S02]  /*113e0*/  SYNCS.PHASECHK.TRANS64.TRYWAIT P0, [R0+URZ+0x70], R5 ;  /* 0x00007005000075a7 */ /* 0x00026400080011ff */
[----:B-1----:R-:W-:Y:S05]  /*113f0*/  @!P0 NANOSLEEP.SYNCS 0x989680 ;  /* 0x009896800000895d */ /* 0x002fea0003900000 */
[----:B------:R-:W1:Y:S02]  /*11400*/  @!P0 SYNCS.PHASECHK.TRANS64 P0, [R0+URZ+0x70], R5 ;  /* 0x00007005000085a7 */ /* 0x000e6400080010ff */
[----:B-1----:R-:W-:Y:S05]  /*11410*/  @!P0 BRA `(.L_x_243) ;  /* 0xfffffffc00f08947 */ /* 0x002fea000383ffff */
[----:B------:R-:W-:Y:S05]  /*11420*/  BRA `(.L_x_244) ;  /* 0xffffff7400c87947 */ /* 0x000fea000383ffff */
.L_x_100:
[----:B------:R-:W-:Y:S07]  /*11430*/  MOV R0, UR21 ;  /* 0x0000001500007c02 */ /* 0x000fee0008000f00 */
.L_x_245:
[----:B-1----:R1:W4:Y:S02]  /*11440*/  SYNCS.PHASECHK.TRANS64.TRYWAIT P0, [R0+URZ+0x78], R5 ;  /* 0x00007805000075a7 */ /* 0x00232400080011ff */
[----:B----4-:R-:W-:Y:S05]  /*11450*/  @!P0 NANOSLEEP.SYNCS 0x989680 ;  /* 0x009896800000895d */ /* 0x010fea0003900000 */
[----:B------:R-:W4:Y:S02]  /*11460*/  @!P0 SYNCS.PHASECHK.TRANS64 P0, [R0+URZ+0x78], R5 ;  /* 0x00007805000085a7 */ /* 0x000f2400080010ff */
[----:B----4-:R-:W-:Y:S05]  /*11470*/  @!P0 BRA `(.L_x_245) ;  /* 0xfffffffc00f08947 */ /* 0x010fea000383ffff */
[----:B------:R-:W-:Y:S05]  /*11480*/  BRA `(.L_x_246) ;  /* 0xffffff7800207947 */ /* 0x000fea000383ffff */
.L_x_106:
[----:B-1--4-:R-:W-:Y:S07]  /*11490*/  MOV R0, UR21 ;  /* 0x0000001500007c02 */ /* 0x012fee0008000f00 */
.L_x_247:
[----:B-1----:R1:W4:Y:S02]  /*114a0*/  SYNCS.PHASECHK.TRANS64.TRYWAIT P0, [R0+URZ+0x80], R5 ;  /* 0x00008005000075a7 */ /* 0x00232400080011ff */
[----:B----4-:R-:W-:Y:S05]  /*114b0*/  @!P0 NANOSLEEP.SYNCS 0x989680 ;  /* 0x009896800000895d */ /* 0x010fea0003900000 */
[----:B------:R-:W4:Y:S02]  /*114c0*/  @!P0 SYNCS.PHASECHK.TRANS64 P0, [R0+URZ+0x80], R5 ;  /* 0x00008005000085a7 */ /* 0x000f2400080010ff */
[----:B----4-:R-:W-:Y:S05]  /*114d0*/  @!P0 BRA `(.L_x_247) ;  /* 0xfffffffc00f08947 */ /* 0x010fea000383ffff */
[----:B------:R-:W-:Y:S05]  /*114e0*/  BRA `(.L_x_248) ;  /* 0xffffff7800787947 */ /* 0x000fea000383ffff */
.L_x_112:
[----:B-1--4-:R-:W-:Y:S07]  /*114f0*/  MOV R0, UR21 ;  /* 0x0000001500007c02 */ /* 0x012fee0008000f00 */
.L_x_249:
[----:B-1----:R1:W4:Y:S02]  /*11500*/  SYNCS.PHASECHK.TRANS64.TRYWAIT P0, [R0+URZ+0x88], R5 ;  /* 0x00008805000075a7 */ /* 0x00232400080011ff */
[----:B----4-:R-:W-:Y:S05]  /*11510*/  @!P0 NANOSLEEP.SYNCS 0x989680 ;  /* 0x009896800000895d */ /* 0x010fea0003900000 */
[----:B------:R-:W4:Y:S02]  /*11520*/  @!P0 SYNCS.PHASECHK.TRANS64 P0, [R0+URZ+0x88], R5 ;  /* 0x00008805000085a7 */ /* 0x000f2400080010ff */
[----:B----4-:R-:W-:Y:S05]  /*11530*/  @!P0 BRA `(.L_x_249) ;  /* 0xfffffffc00f08947 */ /* 0x010fea000383ffff */
[----:B------:R-:W-:Y:S05]  /*11540*/  BRA `(.L_x_250) ;  /* 0xffffff7800d07947 */ /* 0x000fea000383ffff */
.L_x_118:
[----:B----4-:R-:W-:Y:S07]  /*11550*/  MOV R0, UR8 ;  /* 0x0000000800007c02 */ /* 0x010fee0008000f00 */
.L_x_251:
[----:B-1----:R1:W4:Y:S02]  /*11560*/  SYNCS.PHASECHK.TRANS64.TRYWAIT P0, [R0+URZ+0x180], R5 ;  /* 0x00018005000075a7 */ /* 0x00232400080011ff */
[----:B----4-:R-:W-:Y:S05]  /*11570*/  @!P0 NANOSLEEP.SYNCS 0x989680 ;  /* 0x009896800000895d */ /* 0x010fea0003900000 */
[----:B------:R-:W4:Y:S02]  /*11580*/  @!P0 SYNCS.PHASECHK.TRANS64 P0, [R0+URZ+0x180], R5 ;  /* 0x00018005000085a7 */ /* 0x000f2400080010ff */
[----:B----4-:R-:W-:Y:S05]  /*11590*/  @!P0 BRA `(.L_x_251) ;  /* 0xfffffffc00f08947 */ /* 0x010fea000383ffff */
[----:B------:R-:W-:Y:S05]  /*115a0*/  BRA `(.L_x_252) ;  /* 0xffffff7c00387947 */ /* 0x000fea000383ffff */
.L_x_122:
[----:B------:R-:W-:-:S07]  /*115b0*/  MOV R0, UR21 ;  /* 0x0000001500007c02 */ /* 0x000fce0008000f00 */
.L_x_253:
[----:B-1----:R1:W4:Y:S02]  /*115c0*/  SYNCS.PHASECHK.TRANS64.TRYWAIT P0, [R0+URZ+0x70], R3 ;  /* 0x00007003000075a7 */ /* 0x00232400080011ff */
[----:B----4-:R-:W-:Y:S05]  /*115d0*/  @!P0 NANOSLEEP.SYNCS 0x989680 ;  /* 0x009896800000895d */ /* 0x010fea0003900000 */
[----:B------:R-:W4:Y:S02]  /*115e0*/  @!P0 SYNCS.PHASECHK.TRANS64 P0, [R0+URZ+0x70], R3 ;  /* 0x00007003000085a7 */ /* 0x000f2400080010ff */
[----:B----4-:R-:W-:Y:S05]  /*115f0*/  @!P0 BRA `(.L_x_253) ;  /* 0xfffffffc00f08947 */ /* 0x010fea000383ffff */
[----:B------:R-:W-:Y:S05]  /*11600*/  BRA `(.L_x_254) ;  /* 0xffffff7c00987947 */ /* 0x000fea000383ffff */
.L_x_124:
[----:B-1----:R-:W-:-:S07]  /*11610*/  MOV R0, UR21 ;  /* 0x0000001500007c02 */ /* 0x002fce0008000f00 */
.L_x_255:
[----:B-1----:R1:W4:Y:S02]  /*11620*/  SYNCS.PHASECHK.TRANS64.TRYWAIT P0, [R0+URZ+0x78], R3 ;  /* 0x00007803000075a7 */ /* 0x00232400080011ff */
[----:B----4-:R-:W-:Y:S05]  /*11630*/  @!P0 NANOSLEEP.SYNCS 0x989680 ;  /* 0x009896800000895d */ /* 0x010fea0003900000 */
[----:B------:R-:W4:Y:S02]  /*11640*/  @!P0 SYNCS.PHASECHK.TRANS64 P0, [R0+URZ+0x78], R3 ;  /* 0x00007803000085a7 */ /* 0x000f2400080010ff */
[----:B----4-:R-:W-:Y:S05]  /*11650*/  @!P0 BRA `(.L_x_255) ;  /* 0xfffffffc00f08947 */ /* 0x010fea000383ffff */
[----:B------:R-:W-:Y:S05]  /*11660*/  BRA `(.L_x_256) ;  /* 0xffffff7c00907947 */ /* 0x000fea000383ffff */
.L_x_126:
[----:B-1----:R-:W-:-:S07]  /*11670*/  MOV R0, UR21 ;  /* 0x0000001500007c02 */ /* 0x002fce0008000f00 */
.L_x_257:
[----:B-1----:R1:W4:Y:S02]  /*11680*/  SYNCS.PHASECHK.TRANS64.TRYWAIT P0, [R0+URZ+0x80], R3 ;  /* 0x00008003000075a7 */ /* 0x00232400080011ff */
[----:B----4-:R-:W-:Y:S05]  /*11690*/  @!P0 NANOSLEEP.SYNCS 0x989680 ;  /* 0x009896800000895d */ /* 0x010fea0003900000 */
[----:B------:R-:W4:Y:S02]  /*116a0*/  @!P0 SYNCS.PHASECHK.TRANS64 P0, [R0+URZ+0x80], R3 ;  /* 0x00008003000085a7 */ /* 0x000f2400080010ff */
[----:B----4-:R-:W-:Y:S05]  /*116b0*/  @!P0 BRA `(.L_x_257) ;  /* 0xfffffffc00f08947 */ /* 0x010fea000383ffff */
[----:B------:R-:W-:Y:S05]  /*116c0*/  BRA `(.L_x_258) ;  /* 0xffffff7c00887947 */ /* 0x000fea000383ffff */
.L_x_135:
[----:B------:R-:W-:Y:S07]  /*116d0*/  MOV R0, UR6 ;  /* 0x0000000600007c02 */ /* 0x000fee0008000f00 */
.L_x_259:
[----:B---3--:R3:W4:Y:S02]  /*116e0*/  SYNCS.PHASECHK.TRANS64.TRYWAIT P0, [R0+URZ+0x180], R3 ;  /* 0x00018003000075a7 */ /* 0x00872400080011ff */
[----:B----4-:R-:W-:Y:S05]  /*116f0*/  @!P0 NANOSLEEP.SYNCS 0x989680 ;  /* 0x009896800000895d */ /* 0x010fea0003900000 */
[----:B------:R-:W4:Y:S02]  /*11700*/  @!P0 SYNCS.PHASECHK.TRANS64 P0, [R0+URZ+0x180], R3 ;  /* 0x00018003000085a7 */ /* 0x000f2400080010ff */
[----:B----4-:R-:W-:Y:S05]  /*11710*/  @!P0 BRA `(.L_x_259) ;  /* 0xfffffffc00f08947 */ /* 0x010fea000383ffff */
[----:B------:R-:W-:Y:S05]  /*11720*/  BRA `(.L_x_260) ;  /* 0xffffff88002c7947 */ /* 0x000fea000383ffff */
.L_x_144:
[----:B------:R-:W-:Y:S07]  /*11730*/  MOV R15, 0xffffffff ;  /* 0xffffffff000f7802 */ /* 0x000fee0000000f00 */
[----:B---345:R-:W-:Y:S05]  /*11740*/  WARPSYNC.COLLECTIVE R15, `(.L_x_261) ;  /* 0x000000000f0c7348 */ /* 0x038fea0003c00000 */
[----:B------:R-:W-:Y:S02]  /*11750*/  ELECT P6, UR79, PT ;  /* 0x00000000004f782f */ /* 0x000fe400038c0000 */
[----:B------:R-:W-:Y:S01]  /*11760*/  MOV R14, UR79 ;  /* 0x0000004f000e7c02 */ /* 0x000fe20008000f00 */
[----:B---345:R-:W-:Y:S10]  /*11770*/  ENDCOLLECTIVE ;  /* 0x000000000000791b */ /* 0x038ff40003800000 */
.L_x_261:
[----:B------:R-:W-:Y:S05]  /*11780*/  BRA `(.L_x_262) ;  /* 0xffffff8c00447947 */ /* 0x000fea000383ffff */
.L_x_149:
[----:B--2---:R-:W-:Y:S04]  /*11790*/  MOV R3, UR43 ;  /* 0x0000002b00037c02 */ /* 0x004fe80008000f00 */
[----:B------:R2:W1:Y:S03]  /*117a0*/  SYNCS.PHASECHK.TRANS64.TRYWAIT P0, [R3+URZ+0x50], R2 ;  /* 0x00005002030075a7 */ /* 0x00046600080011ff */
[----:B-1----:R-:W-:Y:S05]  /*117b0*/  @!P0 NANOSLEEP.SYNCS 0x989680 ;  /* 0x009896800000895d */ /* 0x002fea0003900000 */
[----:B------:R-:W1:Y:S02]  /*117c0*/  @!P0 SYNCS.PHASECHK.TRANS64 P0, [R3+URZ+0x50], R2 ;  /* 0x00005002030085a7 */ /* 0x000e6400080010ff */
[----:B-1----:R-:W-:Y:S05]  /*117d0*/  @!P0 BRA `(.L_x_149) ;  /* 0xfffffffc00ec8947 */ /* 0x002fea000383ffff */
[----:B------:R-:W-:Y:S05]  /*117e0*/  BRA `(.L_x_148) ;  /* 0xffffff8c00e47947 */ /* 0x000fea000383ffff */
.L_x_153:
[----:B------:R1:W1:Y:S02]  /*117f0*/  SYNCS.PHASECHK.TRANS64.TRYWAIT P1, [R97+URZ+0x120], R0 ;  /* 0x00012000610075a7 */ /* 0x00026400080211ff */
[----:B-1----:R-:W-:Y:S05]  /*11800*/  @!P1 NANOSLEEP.SYNCS 0x989680 ;  /* 0x009896800000995d */ /* 0x002fea0003900000 */
[----:B------:R-:W1:Y:S02]  /*11810*/  @!P1 SYNCS.PHASECHK.TRANS64 P1, [R97+URZ+0x120], R0 ;  /* 0x00012000610095a7 */ /* 0x000e6400080210ff */
[----:B-1----:R-:W-:Y:S05]  /*11820*/  @!P1 BRA `(.L_x_153) ;  /* 0xfffffffc00f09947 */ /* 0x002fea000383ffff */
[----:B------:R-:W-:Y:S05]  /*11830*/  BRA `(.L_x_152) ;  /* 0xffffff90007c7947 */ /* 0x000fea000383ffff */
.L_x_160:
[----:B--2---:R-:W-:Y:S04]  /*11840*/  MOV R3, UR43 ;  /* 0x0000002b00037c02 */ /* 0x004fe80008000f00 */
[----:B------:R2:W3:Y:S03]  /*11850*/  SYNCS.PHASECHK.TRANS64.TRYWAIT P1, [R3+URZ+0x58], R0 ;  /* 0x00005800030075a7 */ /* 0x0004e600080211ff */
[----:B---3--:R-:W-:Y:S05]  /*11860*/  @!P1 NANOSLEEP.SYNCS 0x989680 ;  /* 0x009896800000995d */ /* 0x008fea0003900000 */
[----:B------:R-:W3:Y:S02]  /*11870*/  @!P1 SYNCS.PHASECHK.TRANS64 P1, [R3+URZ+0x58], R0 ;  /* 0x00005800030095a7 */ /* 0x000ee400080210ff */
[----:B---3--:R-:W-:Y:S05]  /*11880*/  @!P1 BRA `(.L_x_160) ;  /* 0xfffffffc00ec9947 */ /* 0x008fea000383ffff */
[----:B------:R-:W-:Y:S05]  /*11890*/  BRA `(.L_x_159) ;  /* 0xffffff9c00947947 */ /* 0x000fea000383ffff */
.L_x_168:
[----:B--2---:R-:W-:Y:S04]  /*118a0*/  MOV R0, UR43 ;  /* 0x0000002b00007c02 */ /* 0x004fe80008000f00 */
[----:B------:R2:W1:Y:S03]  /*118b0*/  SYNCS.PHASECHK.TRANS64.TRYWAIT P1, [R0+URZ+0x60], R3 ;  /* 0x00006003000075a7 */ /* 0x00046600080211ff */
[----:B-1----:R-:W-:Y:S05]  /*118c0*/  @!P1 NANOSLEEP.SYNCS 0x989680 ;  /* 0x009896800000995d */ /* 0x002fea0003900000 */
[----:B------:R-:W1:Y:S02]  /*118d0*/  @!P1 SYNCS.PHASECHK.TRANS64 P1, [R0+URZ+0x60], R3 ;  /* 0x00006003000095a7 */ /* 0x000e6400080210ff */
[----:B-1----:R-:W-:Y:S05]  /*118e0*/  @!P1 BRA `(.L_x_168) ;  /* 0xfffffffc00ec9947 */ /* 0x002fea000383ffff */
[----:B------:R-:W-:Y:S05]  /*118f0*/  BRA `(.L_x_167) ;  /* 0xffffffa800fc7947 */ /* 0x000fea000383ffff */
.L_x_176:
[----:B--2---:R-:W-:Y:S04]  /*11900*/  MOV R0, UR43 ;  /* 0x0000002b00007c02 */ /* 0x004fe80008000f00 */
[----:B------:R2:W1:Y:S03]  /*11910*/  SYNCS.PHASECHK.TRANS64.TRYWAIT P1, [R0+URZ+0x68], R3 ;  /* 0x00006803000075a7 */ /* 0x00046600080211ff */
[----:B-1----:R-:W-:Y:S05]  /*11920*/  @!P1 NANOSLEEP.SYNCS 0x989680 ;  /* 0x009896800000995d */ /* 0x002fea0003900000 */
[----:B------:R-:W1:Y:S02]  /*11930*/  @!P1 SYNCS.PHASECHK.TRANS64 P1, [R0+URZ+0x68], R3 ;  /* 0x00006803000095a7 */ /* 0x000e6400080210ff */
[----:B-1----:R-:W-:Y:S05]  /*11940*/  @!P1 BRA `(.L_x_176) ;  /* 0xfffffffc00ec9947 */ /* 0x002fea000383ffff */
[----:B------:R-:W-:Y:S05]  /*11950*/  BRA `(.L_x_175) ;  /* 0xffffffb800747947 */ /* 0x000fea000383ffff */
.L_x_188:
[----:B------:R-:W-:Y:S07]  /*11960*/  MOV R4, UR24 ;  /* 0x0000001800047c02 */ /* 0x000fee0008000f00 */
.L_x_263:
[----:B--2---:R2:W4:Y:S02]  /*11970*/  SYNCS.PHASECHK.TRANS64.TRYWAIT P0, [R4+URZ+0xa0], R5 ;  /* 0x0000a005040075a7 */ /* 0x00452400080011ff */
[----:B----4-:R-:W-:Y:S05]  /*11980*/  @!P0 NANOSLEEP.SYNCS 0x989680 ;  /* 0x009896800000895d */ /* 0x010fea0003900000 */
[----:B------:R-:W4:Y:S02]  /*11990*/  @!P0 SYNCS.PHASECHK.TRANS64 P0, [R4+URZ+0xa0], R5 ;  /* 0x0000a005040085a7 */ /* 0x000f2400080010ff */
[----:B----4-:R-:W-:Y:S05]  /*119a0*/  @!P0 BRA `(.L_x_263) ;  /* 0xfffffffc00f08947 */ /* 0x010fea000383ffff */
[----:B------:R-:W-:Y:S05]  /*119b0*/  BRA `(.L_x_264) ;  /* 0xffffffd000947947 */ /* 0x000fea000383ffff */
.L_x_191:
[----:B------:R-:W-:Y:S07]  /*119c0*/  MOV R4, UR24 ;  /* 0x0000001800047c02 */ /* 0x000fee0008000f00 */
.L_x_265:
[----:B-1----:R1:W2:Y:S02]  /*119d0*/  SYNCS.PHASECHK.TRANS64.TRYWAIT P1, [R4+URZ+0x1c0], R5 ;  /* 0x0001c005040075a7 */ /* 0x0022a400080211ff */
[----:B--2---:R-:W-:Y:S05]  /*119e0*/  @!P1 NANOSLEEP.SYNCS 0x989680 ;  /* 0x009896800000995d */ /* 0x004fea0003900000 */
[----:B------:R-:W2:Y:S02]  /*119f0*/  @!P1 SYNCS.PHASECHK.TRANS64 P1, [R4+URZ+0x1c0], R5 ;  /* 0x0001c005040095a7 */ /* 0x000ea400080210ff */
[----:B--2---:R-:W-:Y:S05]  /*11a00*/  @!P1 BRA `(.L_x_265) ;  /* 0xfffffffc00f09947 */ /* 0x004fea000383ffff */
[----:B------:R-:W-:Y:S05]  /*11a10*/  BRA `(.L_x_266) ;  /* 0xffffffd000f07947 */ /* 0x000fea000383ffff */
.L_x_207:
[----:B-1----:R-:W-:-:S07]  /*11a20*/  MOV R4, UR8 ;  /* 0x0000000800047c02 */ /* 0x002fce0008000f00 */
.L_x_267:
[----:B-1----:R1:W3:Y:S02]  /*11a30*/  SYNCS.PHASECHK.TRANS64.TRYWAIT P0, [R4+URZ+0x140], R5 ;  /* 0x00014005040075a7 */ /* 0x0022e400080011ff */
[----:B---3--:R-:W-:Y:S05]  /*11a40*/  @!P0 NANOSLEEP.SYNCS 0x989680 ;  /* 0x009896800000895d */ /* 0x008fea0003900000 */
[----:B------:R-:W3:Y:S02]  /*11a50*/  @!P0 SYNCS.PHASECHK.TRANS64 P0, [R4+URZ+0x140], R5 ;  /* 0x00014005040085a7 */ /* 0x000ee400080010ff */
[----:B---3--:R-:W-:Y:S05]  /*11a60*/  @!P0 BRA `(.L_x_267) ;  /* 0xfffffffc00f08947 */ /* 0x008fea000383ffff */
[----:B------:R-:W-:Y:S05]  /*11a70*/  BRA `(.L_x_268) ;  /* 0xffffffe800947947 */ /* 0x000fea000383ffff */
.L_x_209:
[----:B------:R-:W-:Y:S07]  /*11a80*/  MOV R4, UR7 ;  /* 0x0000000700047c02 */ /* 0x000fee0008000f00 */
.L_x_269:
[----:B-1----:R1:W2:Y:S02]  /*11a90*/  SYNCS.PHASECHK.TRANS64.TRYWAIT P0, [R4+URZ], R5 ;  /* 0x00000005040075a7 */ /* 0x0022a400080011ff */
[----:B--2---:R-:W-:Y:S05]  /*11aa0*/  @!P0 NANOSLEEP.SYNCS 0x989680 ;  /* 0x009896800000895d */ /* 0x004fea0003900000 */
[----:B------:R-:W2:Y:S02]  /*11ab0*/  @!P0 SYNCS.PHASECHK.TRANS64 P0, [R4+URZ], R5 ;  /* 0x00000005040085a7 */ /* 0x000ea400080010ff */
[----:B--2---:R-:W-:Y:S05]  /*11ac0*/  @!P0 BRA `(.L_x_269) ;  /* 0xfffffffc00f08947 */ /* 0x004fea000383ffff */
[----:B------:R-:W-:Y:S05]  /*11ad0*/  BRA `(.L_x_208) ;  /* 0xffffffe800c87947 */ /* 0x000fea000383ffff */
.L_x_213:
[----:B------:R-:W-:-:S07]  /*11ae0*/  MOV R4, UR6 ;  /* 0x0000000600047c02 */ /* 0x000fce0008000f00 */
.L_x_270:
[----:B--2---:R2:W3:Y:S02]  /*11af0*/  SYNCS.PHASECHK.TRANS64.TRYWAIT P0, [R4+URZ+0x180], R5 ;  /* 0x00018005040075a7 */ /* 0x0044e400080011ff */
[----:B---3--:R-:W-:Y:S05]  /*11b00*/  @!P0 NANOSLEEP.SYNCS 0x989680 ;  /* 0x009896800000895d */ /* 0x008fea0003900000 */
[----:B------:R-:W3:Y:S02]  /*11b10*/  @!P0 SYNCS.PHASECHK.TRANS64 P0, [R4+URZ+0x180], R5 ;  /* 0x00018005040085a7 */ /* 0x000ee400080010ff */
[----:B---3--:R-:W-:Y:S05]  /*11b20*/  @!P0 BRA `(.L_x_270) ;  /* 0xfffffffc00f08947 */ /* 0x008fea000383ffff */
[----:B------:R-:W-:Y:S05]  /*11b30*/  BRA `(.L_x_271) ;  /* 0xffffffec00907947 */ /* 0x000fea000383ffff */
.L_x_217:
[----:B--2---:R-:W-:-:S07]  /*11b40*/  MOV R0, UR6 ;  /* 0x0000000600007c02 */ /* 0x004fce0008000f00 */
.L_x_272:
[----:B--2---:R2:W4:Y:S02]  /*11b50*/  SYNCS.PHASECHK.TRANS64.TRYWAIT P0, [R0+URZ+0x140], R5 ;  /* 0x00014005000075a7 */ /* 0x00452400080011ff */
[----:B----4-:R-:W-:Y:S05]  /*11b60*/  @!P0 NANOSLEEP.SYNCS 0x989680 ;  /* 0x009896800000895d */ /* 0x010fea0003900000 */
[----:B------:R-:W4:Y:S02]  /*11b70*/  @!P0 SYNCS.PHASECHK.TRANS64 P0, [R0+URZ+0x140], R5 ;  /* 0x00014005000085a7 */ /* 0x000f2400080010ff */
[----:B----4-:R-:W-:Y:S05]  /*11b80*/  @!P0 BRA `(.L_x_272) ;  /* 0xfffffffc00f08947 */ /* 0x010fea000383ffff */
[----:B------:R-:W-:Y:S05]  /*11b90*/  BRA `(.L_x_273) ;  /* 0xfffffff0000c7947 */ /* 0x000fea000383ffff */
.L_x_219:
[----:B--2---:R-:W-:-:S07]  /*11ba0*/  MOV R0, UR6 ;  /* 0x0000000600007c02 */ /* 0x004fce0008000f00 */
.L_x_274:
[----:B--2---:R2:W4:Y:S02]  /*11bb0*/  SYNCS.PHASECHK.TRANS64.TRYWAIT P0, [R0+URZ+0x140], R3 ;  /* 0x00014003000075a7 */ /* 0x00452400080011ff */
[----:B----4-:R-:W-:Y:S05]  /*11bc0*/  @!P0 NANOSLEEP.SYNCS 0x989680 ;  /* 0x009896800000895d */ /* 0x010fea0003900000 */
[----:B------:R-:W4:Y:S02]  /*11bd0*/  @!P0 SYNCS.PHASECHK.TRANS64 P0, [R0+URZ+0x140], R3 ;  /* 0x00014003000085a7 */ /* 0x000f2400080010ff */
[----:B----4-:R-:W-:Y:S05]  /*11be0*/  @!P0 BRA `(.L_x_274) ;  /* 0xfffffffc00f08947 */ /* 0x010fea000383ffff */
[----:B------:R-:W-:Y:S05]  /*11bf0*/  BRA `(.L_x_275) ;  /* 0xfffffff000207947 */ /* 0x000fea000383ffff */
.L_x_221:
[----:B------:R-:W-:-:S07]  /*11c00*/  MOV R0, UR6 ;  /* 0x0000000600007c02 */ /* 0x000fce0008000f00 */
.L_x_276:
[----:B-1----:R1:W2:Y:S02]  /*11c10*/  SYNCS.PHASECHK.TRANS64.TRYWAIT P0, [R0+URZ+0x140], R3 ;  /* 0x00014003000075a7 */ /* 0x0022a400080011ff */
[----:B--2---:R-:W-:Y:S05]  /*11c20*/  @!P0 NANOSLEEP.SYNCS 0x989680 ;  /* 0x009896800000895d */ /* 0x004fea0003900000 */
[----:B------:R-:W2:Y:S02]  /*11c30*/  @!P0 SYNCS.PHASECHK.TRANS64 P0, [R0+URZ+0x140], R3 ;  /* 0x00014003000085a7 */ /* 0x000ea400080010ff */
[----:B--2---:R-:W-:Y:S05]  /*11c40*/  @!P0 BRA `(.L_x_276) ;  /* 0xfffffffc00f08947 */ /* 0x004fea000383ffff */
[----:B------:R-:W-:Y:S05]  /*11c50*/  BRA `(.L_x_277) ;  /* 0xfffffff000347947 */ /* 0x000fea000383ffff */
.L_x_223:
[----:B------:R-:W-:-:S07]  /*11c60*/  MOV R0, UR7 ;  /* 0x0000000700007c02 */ /* 0x000fce0008000f00 */
.L_x_278:
[----:B-1----:R1:W2:Y:S02]  /*11c70*/  SYNCS.PHASECHK.TRANS64.TRYWAIT P0, [R0+URZ+0x140], R3 ;  /* 0x00014003000075a7 */ /* 0x0022a400080011ff */
[----:B--2---:R-:W-:Y:S05]  /*11c80*/  @!P0 NANOSLEEP.SYNCS 0x989680 ;  /* 0x009896800000895d */ /* 0x004fea0003900000 */
[----:B------:R-:W2:Y:S02]  /*11c90*/  @!P0 SYNCS.PHASECHK.TRANS64 P0, [R0+URZ+0x140], R3 ;  /* 0x00014003000085a7 */ /* 0x000ea400080010ff */
[----:B--2---:R-:W-:Y:S05]  /*11ca0*/  @!P0 BRA `(.L_x_278) ;  /* 0xfffffffc00f08947 */ /* 0x004fea000383ffff */
[----:B------:R-:W-:Y:S05]  /*11cb0*/  BRA `(.L_x_279) ;  /* 0xfffffff000447947 */ /* 0x000fea000383ffff */
        .weak           $__internal_0_$__cuda_sm10x_tcgen05_guardrail_trap_col_being_dealloced_not_returned_by_alloc
        .type           $__internal_0_$__cuda_sm10x_tcgen05_guardrail_trap_col_being_dealloced_not_returned_by_alloc,@function
        .size           $__internal_0_$__cuda_sm10x_tcgen05_guardrail_trap_col_being_dealloced_not_returned_by_alloc,($__internal_1_$__cuda_sm10x_tcgen05_guardrail_trap_phase_invalid_during_alloc - $__internal_0_$__cuda_sm10x_tcgen05_guardrail_trap_col_being_dealloced_not_returned_by_alloc)
$__internal_0_$__cuda_sm10x_tcgen05_guardrail_trap_col_being_dealloced_not_returned_by_alloc:
[----:B------:R-:W-:Y:S05]  /*11cc0*/  BPT.TRAP 0x1 ;  /* 0x000000040000795c */ /* 0x000fea0000300000 */
[----:B------:R-:W-:-:S04]  /*11cd0*/  HFMA2 R3, -RZ, RZ, 0, 0 ;  /* 0x00000000ff037431 */ /* 0x000fc800000001ff */
[----:B------:R-:W-:Y:S05]  /*11ce0*/  RET.REL.NODEC R2 `(_ZN7cutlass13device_kernelINS_4gemm6kernel13GemmUniversalINS1_17GroupProblemShapeIN4cute5tupleIJiiiEEEEENS1_10collective13CollectiveMmaINS1_40MainloopSm100ArrayTmaUmmaWarpSpecializedILi5ELi8ELi4ENS6_IJNS5_1CILi1EEESD_SD_EEEEENS6_IJNSC_ILi128EEESG_NSC_ILi64EEEEEENS_6half_tEPNS6_IJlSD_NSC_ILi0EEEEEESJ_SM_NS5_8TiledMMAINS5_8MMA_AtomIJNS5_20SM100_MMA_F16BF16_SSISJ_SJ_fLi128ELi128ELNS5_4UMMA5MajorE0ELSR_0ELNSQ_7ScaleInE0ELSS_0EEEEEENS5_6LayoutISE_NS6_IJSK_SK_SK_EEEEENS6_IJNS5_10UnderscoreESY_SY_EEEEENS5_13SM90_TMA_LOADENS5_14ComposedLayoutINS5_7SwizzleILi3ELi4ELi3EEENS5_18smem_ptr_flag_bitsILi16EEENSV_INS6_IJNSC_ILi8EEESH_EEENS6_IJSH_SD_EEEEEEEvNS5_8identityES11_S1B_vS1C_EENS_8epilogue10collective18CollectiveEpilogueINS1E_31Sm100PtrArrayTmaWarpSpecializedILi4ELi2ELi32ELb1ELb0EEEJSI_NS6_IJNSV_ISG_SD_EENSV_INSC_ILi32EEESD_EEEEESJ_PNS6_IJSD_lSK_EEESJ_S1O_NS1E_6fusion15FusionCallbacksIS1I_NS1P_17LinearCombinationISJ_fSJ_fLNS_15FloatRoundStyleE2EEESI_S1M_JEEENS5_5SM1004TMEM4LOAD26SM100_TMEM_LOAD_16dp256b4xES11_NS12_IS14_S16_NSV_INS6_IJSH_S17_EEENS6_IJSD_SH_EEEEEEENS5_17SM75_U16x8_LDSM_TENS5_14SM90_TMA_STOREES22_NS5_17SM90_U16x8_STSM_TENS5_39AutoVectorizingCopyWithAssumedAlignmentILi128EEEEEEvvEEEEvNT_6ParamsE) ;  /* 0xfffffee002c47950 */ /* 0x000fea0003c3ffff */
        .weak           $__internal_1_$__cuda_sm10x_tcgen05_guardrail_trap_phase_invalid_during_alloc
        .type           $__internal_1_$__cuda_sm10x_tcgen05_guardrail_trap_phase_invalid_during_alloc,@function
        .size           $__internal_1_$__cuda_sm10x_tcgen05_guardrail_trap_phase_invalid_during_alloc,($__internal_2_$__cuda_sm10x_tcgen05_guardrail_trap_unallocated_columns_being_dealloced - $__internal_1_$__cuda_sm10x_tcgen05_guardrail_trap_phase_invalid_during_alloc)
$__internal_1_$__cuda_sm10x_tcgen05_guardrail_trap_phase_invalid_during_alloc:
[----:B------:R-:W-:Y:S05]  /*11cf0*/  BPT.TRAP 0x1 ;  /* 0x000000040000795c */ /* 0x000fea0000300000 */
[----:B------:R-:W-:-:S04]  /*11d00*/  MOV R3, 0x0 ;  /* 0x0000000000037802 */ /* 0x000fc80000000f00 */
[----:B------:R-:W-:Y:S05]  /*11d10*/  RET.REL.NODEC R2 `(_ZN7cutlass13device_kernelINS_4gemm6kernel13GemmUniversalINS1_17GroupProblemShapeIN4cute5tupleIJiiiEEEEENS1_10collective13CollectiveMmaINS1_40MainloopSm100ArrayTmaUmmaWarpSpecializedILi5ELi8ELi4ENS6_IJNS5_1CILi1EEESD_SD_EEEEENS6_IJNSC_ILi128EEESG_NSC_ILi64EEEEEENS_6half_tEPNS6_IJlSD_NSC_ILi0EEEEEESJ_SM_NS5_8TiledMMAINS5_8MMA_AtomIJNS5_20SM100_MMA_F16BF16_SSISJ_SJ_fLi128ELi128ELNS5_4UMMA5MajorE0ELSR_0ELNSQ_7ScaleInE0ELSS_0EEEEEENS5_6LayoutISE_NS6_IJSK_SK_SK_EEEEENS6_IJNS5_10UnderscoreESY_SY_EEEEENS5_13SM90_TMA_LOADENS5_14ComposedLayoutINS5_7SwizzleILi3ELi4ELi3EEENS5_18smem_ptr_flag_bitsILi16EEENSV_INS6_IJNSC_ILi8EEESH_EEENS6_IJSH_SD_EEEEEEEvNS5_8identityES11_S1B_vS1C_EENS_8epilogue10collective18CollectiveEpilogueINS1E_31Sm100PtrArrayTmaWarpSpecializedILi4ELi2ELi32ELb1ELb0EEEJSI_NS6_IJNSV_ISG_SD_EENSV_INSC_ILi32EEESD_EEEEESJ_PNS6_IJSD_lSK_EEESJ_S1O_NS1E_6fusion15FusionCallbacksIS1I_NS1P_17LinearCombinationISJ_fSJ_fLNS_15FloatRoundStyleE2EEESI_S1M_JEEENS5_5SM1004TMEM4LOAD26SM100_TMEM_LOAD_16dp256b4xES11_NS12_IS14_S16_NSV_INS6_IJSH_S17_EEENS6_IJSD_SH_EEEEEEENS5_17SM75_U16x8_LDSM_TENS5_14SM90_TMA_STOREES22_NS5_17SM90_U16x8_STSM_TENS5_39AutoVectorizingCopyWithAssumedAlignmentILi128EEEEEEvvEEEEvNT_6ParamsE) ;  /* 0xfffffee002b87950 */ /* 0x000fea0003c3ffff */
        .weak           $__internal_2_$__cuda_sm10x_tcgen05_guardrail_trap_unallocated_columns_being_dealloced
        .type           $__internal_2_$__cuda_sm10x_tcgen05_guardrail_trap_unallocated_columns_being_dealloced,@function
        .size           $__internal_2_$__cuda_sm10x_tcgen05_guardrail_trap_unallocated_columns_being_dealloced,($__internal_3_$__cuda_sm20_div_u64 - $__internal_2_$__cuda_sm10x_tcgen05_guardrail_trap_unallocated_columns_being_dealloced)
$__internal_2_$__cuda_sm10x_tcgen05_guardrail_trap_unallocated_columns_being_dealloced:
[----:B------:R-:W-:Y:S05]  /*11d20*/  BPT.TRAP 0x1 ;  /* 0x000000040000795c */ /* 0x000fea0000300000 */
[----:B------:R-:W-:-:S04]  /*11d30*/  HFMA2 R3, -RZ, RZ, 0, 0 ;  /* 0x00000000ff037431 */ /* 0x000fc800000001ff */
[----:B------:R-:W-:Y:S05]  /*11d40*/  RET.REL.NODEC R2 `(_ZN7cutlass13device_kernelINS_4gemm6kernel13GemmUniversalINS1_17GroupProblemShapeIN4cute5tupleIJiiiEEEEENS1_10collective13CollectiveMmaINS1_40MainloopSm100ArrayTmaUmmaWarpSpecializedILi5ELi8ELi4ENS6_IJNS5_1CILi1EEESD_SD_EEEEENS6_IJNSC_ILi128EEESG_NSC_ILi64EEEEEENS_6half_tEPNS6_IJlSD_NSC_ILi0EEEEEESJ_SM_NS5_8TiledMMAINS5_8MMA_AtomIJNS5_20SM100_MMA_F16BF16_SSISJ_SJ_fLi128ELi128ELNS5_4UMMA5MajorE0ELSR_0ELNSQ_7ScaleInE0ELSS_0EEEEEENS5_6LayoutISE_NS6_IJSK_SK_SK_EEEEENS6_IJNS5_10UnderscoreESY_SY_EEEEENS5_13SM90_TMA_LOADENS5_14ComposedLayoutINS5_7SwizzleILi3ELi4ELi3EEENS5_18smem_ptr_flag_bitsILi16EEENSV_INS6_IJNSC_ILi8EEESH_EEENS6_IJSH_SD_EEEEEEEvNS5_8identityES11_S1B_vS1C_EENS_8epilogue10collective18CollectiveEpilogueINS1E_31Sm100PtrArrayTmaWarpSpecializedILi4ELi2ELi32ELb1ELb0EEEJSI_NS6_IJNSV_ISG_SD_EENSV_INSC_ILi32EEESD_EEEEESJ_PNS6_IJSD_lSK_EEESJ_S1O_NS1E_6fusion15FusionCallbacksIS1I_NS1P_17LinearCombinationISJ_fSJ_fLNS_15FloatRoundStyleE2EEESI_S1M_JEEENS5_5SM1004TMEM4LOAD26SM100_TMEM_LOAD_16dp256b4xES11_NS12_IS14_S16_NSV_INS6_IJSH_S17_EEENS6_IJSD_SH_EEEEEEENS5_17SM75_U16x8_LDSM_TENS5_14SM90_TMA_STOREES22_NS5_17SM90_U16x8_STSM_TENS5_39AutoVectorizingCopyWithAssumedAlignmentILi128EEEEEEvvEEEEvNT_6ParamsE) ;  /* 0xfffffee002ac7950 */ /* 0x000fea0003c3ffff */
        .weak           $__internal_3_$__cuda_sm20_div_u64
        .type           $__internal_3_$__cuda_sm20_div_u64,@function
        .size           $__internal_3_$__cuda_sm20_div_u64,(.L_x_63 - $__internal_3_$__cuda_sm20_div_u64)
$__internal_3_$__cuda_sm20_div_u64:
[----:B------:R-:W-:Y:S01]  /*11d50*/  MOV R30, R14 ;  /* 0x0000000e001e7202 */ /* 0x000fe20000000f00 */
[----:B------:R-:W-:-:S04]  /*11d60*/  IMAD.MOV.U32 R31, RZ, RZ, R3 ;  /* 0x000000ffff1f7224 */ /* 0x000fc800078e0003 */
[----:B------:R-:W1:Y:S08]  /*11d70*/  I2F.U64.RP R23, R30 ;  /* 0x0000001e00177312 */ /* 0x000e700000309000 */
[----:B-1----:R-:W1:Y:S02]  /*11d80*/  MUFU.RCP R24, R23 ;  /* 0x0000001700187308 */ /* 0x002e640000001000 */
[----:B-1----:R-:W-:-:S06]  /*11d90*/  IADD3 R24, PT, PT, R24, 0x1ffffffe, RZ ;  /* 0x1ffffffe18187810 */ /* 0x002fcc0007ffe0ff */
[----:B------:R-:W1:Y:S02]  /*11da0*/  F2I.U64.TRUNC R24, R24 ;  /* 0x0000001800187311 */ /* 0x000e64000020d800 */
[----:B-1----:R-:W-:Y:S01]  /*11db0*/  IMAD.WIDE.U32 R26, R24, R14, RZ ;  /* 0x0000000e181a7225 */ /* 0x002fe200078e00ff */
[----:B------:R-:W-:-:S03]  /*11dc0*/  MOV R29, R24 ;  /* 0x00000018001d7202 */ /* 0x000fc60000000f00 */
[----:B------:R-:W-:Y:S01]  /*11dd0*/  IMAD R21, R24, R3, R27 ;  /* 0x0000000318157224 */ /* 0x000fe200078e021b */
[----:B------:R-:W-:-:S03]  /*11de0*/  IADD3 R27, P0, PT, RZ, -R26, RZ ;  /* 0x8000001aff1b7210 */ /* 0x000fc60007f1e0ff */
[----:B------:R-:W-:Y:S02]  /*11df0*/  IMAD R21, R25, R14, R21 ;  /* 0x0000000e19157224 */ /* 0x000fe400078e0215 */
[----:B------:R-:W-:-:S04]  /*11e00*/  IMAD.HI.U32 R28, R24, R27, RZ ;  /* 0x0000001b181c7227 */ /* 0x000fc800078e00ff */
[----:B------:R-:W-:-:S04]  /*11e10*/  IMAD.X R21, RZ, RZ, ~R21, P0 ;  /* 0x000000ffff157224 */ /* 0x000fc800000e0e15 */
[----:B------:R-:W-:-:S04]  /*11e20*/  IMAD.WIDE.U32 R28, P3, R24, R21, R28 ;  /* 0x00000015181c7225 */ /* 0x000fc8000786001c */
[C---:B------:R-:W-:Y:S02]  /*11e30*/  IMAD R26, R25.reuse, R21, RZ ;  /* 0x00000015191a7224 */ /* 0x040fe400078e02ff */
[----:B------:R-:W-:-:S04]  /*11e40*/  IMAD.HI.U32 R27, P1, R25, R27, R28 ;  /* 0x0000001b191b7227 */ /* 0x000fc8000782001c */
[----:B------:R-:W-:Y:S01]  /*11e50*/  IMAD.HI.U32 R21, R25, R21, RZ ;  /* 0x0000001519157227 */ /* 0x000fe200078e00ff */
[----:B------:R-:W-:-:S03]  /*11e60*/  IADD3 R27, P0, PT, R26, R27, RZ ;  /* 0x0000001b1a1b7210 */ /* 0x000fc60007f1e0ff */
[----:B------:R-:W-:Y:S02]  /*11e70*/  IMAD.X R24, R21, 0x1, R25, P3 ;  /* 0x0000000115187824 */ /* 0x000fe400018e0619 */
[----:B------:R-:W-:-:S03]  /*11e80*/  IMAD.WIDE.U32 R28, R27, R14, RZ ;  /* 0x0000000e1b1c7225 */ /* 0x000fc600078e00ff */
[----:B------:R-:W-:Y:S01]  /*11e90*/  IADD3.X R24, PT, PT, RZ, RZ, R24, P0, P1 ;  /* 0x000000ffff187210 */ /* 0x000fe200007e2418 */
[----:B------:R-:W-:Y:S01]  /*11ea0*/  IMAD R21, R27, R3, R29 ;  /* 0x000000031b157224 */ /* 0x000fe200078e021d */
[----:B------:R-:W-:-:S03]  /*11eb0*/  IADD3 R23, P0, PT, RZ, -R28, RZ ;  /* 0x8000001cff177210 */ /* 0x000fc60007f1e0ff */
[----:B------:R-:W-:Y:S02]  /*11ec0*/  IMAD R21, R24, R14, R21 ;  /* 0x0000000e18157224 */ /* 0x000fe400078e0215 */
[----:B------:R-:W-:-:S03]  /*11ed0*/  IMAD.HI.U32 R26, R27, R23, RZ ;  /* 0x000000171b1a7227 */ /* 0x000fc600078e00ff */
[----:B------:R-:W-:-:S05]  /*11ee0*/  IADD3.X R21, PT, PT, RZ, ~R21, RZ, P0, !PT ;  /* 0x80000015ff157210 */ /* 0x000fca00007fe4ff */
[----:B------:R-:W-:-:S04]  /*11ef0*/  IMAD.WIDE.U32 R26, P3, R27, R21, R26 ;  /* 0x000000151b1a7225 */ /* 0x000fc8000786001a */
[C---:B------:R-:W-:Y:S02]  /*11f00*/  IMAD R25, R24.reuse, R21, RZ ;  /* 0x0000001518197224 */ /* 0x040fe400078e02ff */
[----:B------:R-:W-:-:S04]  /*11f10*/  IMAD.HI.U32 R26, P1, R24, R23, R26 ;  /* 0x00000017181a7227 */ /* 0x000fc8000782001a */
[----:B------:R-:W-:Y:S01]  /*11f20*/  IMAD.HI.U32 R21, R24, R21, RZ ;  /* 0x0000001518157227 */ /* 0x000fe200078e00ff */
[----:B------:R-:W-:-:S03]  /*11f30*/  IADD3 R25, P0, PT, R25, R26, RZ ;  /* 0x0000001a19197210 */ /* 0x000fc60007f1e0ff */
[----:B------:R-:W-:Y:S01]  /*11f40*/  IMAD.MOV.U32 R27, RZ, RZ, RZ ;  /* 0x000000ffff1b7224 */ /* 0x000fe200078e00ff */
[----:B------:R-:W-:Y:S01]  /*11f50*/  IADD3.X R21, PT, PT, R21, R24, RZ, P3, !PT ;  /* 0x0000001815157210 */ /* 0x000fe20001ffe4ff */
[----:B------:R-:W-:-:S03]  /*11f60*/  IMAD.HI.U32 R26, R25, R15, RZ ;  /* 0x0000000f191a7227 */ /* 0x000fc600078e00ff */
[----:B------:R-:W-:Y:S01]  /*11f70*/  IADD3.X R21, PT, PT, RZ, RZ, R21, P0, P1 ;  /* 0x000000ffff157210 */ /* 0x000fe200007e2415 */
[----:B------:R-:W-:-:S04]  /*11f80*/  IMAD.WIDE.U32 R24, R25, R22, R26 ;  /* 0x0000001619187225 */ /* 0x000fc800078e001a */
[C---:B------:R-:W-:Y:S02]  /*11f90*/  IMAD R26, R21.reuse, R22, RZ ;  /* 0x00000016151a7224 */ /* 0x040fe400078e02ff */
[----:B------:R-:W-:-:S04]  /*11fa0*/  IMAD.HI.U32 R23, P1, R21, R15, R24 ;  /* 0x0000000f15177227 */ /* 0x000fc80007820018 */
[----:B------:R-:W-:Y:S01]  /*11fb0*/  IMAD.HI.U32 R21, R21, R22, RZ ;  /* 0x0000001615157227 */ /* 0x000fe200078e00ff */
[----:B------:R-:W-:-:S04]  /*11fc0*/  IADD3 R26, P0, PT, R26, R23, RZ ;  /* 0x000000171a1a7210 */ /* 0x000fc80007f1e0ff */
[----:B------:R-:W-:Y:S01]  /*11fd0*/  IADD3.X R21, PT, PT, R21, RZ, RZ, P1, !PT ;  /* 0x000000ff15157210 */ /* 0x000fe20000ffe4ff */
[C---:B------:R-:W-:Y:S01]  /*11fe0*/  IMAD.WIDE.U32 R28, R26.reuse, R14, RZ ;  /* 0x0000000e1a1c7225 */ /* 0x040fe200078e00ff */
[C---:B------:R-:W-:Y:S02]  /*11ff0*/  IADD3 R25, PT, PT, R26.reuse, 0x1, RZ ;  /* 0x000000011a197810 */ /* 0x040fe40007ffe0ff */
[----:B------:R-:W-:Y:S01]  /*12000*/  IADD3.X R24, PT, PT, RZ, R21, RZ, P0, !PT ;  /* 0x00000015ff187210 */ /* 0x000fe200007fe4ff */
[----:B------:R-:W-:Y:S01]  /*12010*/  IMAD R23, R26, R3, R29 ;  /* 0x000000031a177224 */ /* 0x000fe200078e021d */
[----:B------:R-:W-:-:S03]  /*12020*/  IADD3 R21, P0, PT, -R28, R15, RZ ;  /* 0x0000000f1c157210 */ /* 0x000fc60007f1e1ff */
[-C--:B------:R-:W-:Y:S01]  /*12030*/  IMAD R23, R24, R14.reuse, R23 ;  /* 0x0000000e18177224 */ /* 0x080fe200078e0217 */
[----:B------:R-:W-:Y:S02]  /*12040*/  ISETP.GE.U32.AND P3, PT, R21, R14, PT ;  /* 0x0000000e1500720c */ /* 0x000fe40003f66070 */
[----:B------:R-:W-:Y:S01]  /*12050*/  IADD3 R24, P1, PT, -R14, R21, RZ ;  /* 0x000000150e187210 */ /* 0x000fe20007f3e1ff */
[----:B------:R-:W-:-:S05]  /*12060*/  IMAD.X R22, R22, 0x1, ~R23, P0 ;  /* 0x0000000116167824 */ /* 0x000fca00000e0e17 */
[----:B------:R-:W-:Y:S02]  /*12070*/  ISETP.GE.U32.AND.EX P0, PT, R22, R3, PT, P3 ;  /* 0x000000031600720c */ /* 0x000fe40003f06130 */
[----:B------:R-:W-:Y:S02]  /*12080*/  IADD3.X R23, PT, PT, ~R3, R22, RZ, P1, !PT ;  /* 0x0000001603177210 */ /* 0x000fe40000ffe5ff */
[----:B------:R-:W-:Y:S02]  /*12090*/  SEL R21, R24, R21, P0 ;  /* 0x0000001518157207 */ /* 0x000fe40000000000 */
[----:B------:R-:W-:Y:S02]  /*120a0*/  SEL R25, R25, R26, P0 ;  /* 0x0000001a19197207 */ /* 0x000fe40000000000 */
[----:B------:R-:W-:Y:S01]  /*120b0*/  SEL R22, R23, R22, P0 ;  /* 0x0000001617167207 */ /* 0x000fe20000000000 */
[----:B------:R-:W-:Y:S01]  /*120c0*/  HFMA2 R23, -RZ, RZ, 0, 0 ;  /* 0x00000000ff177431 */ /* 0x000fe200000001ff */
[----:B------:R-:W-:Y:S01]  /*120d0*/  ISETP.GE.U32.AND P1, PT, R21, R14, PT ;  /* 0x0000000e1500720c */ /* 0x000fe20003f26070 */
[----:B------:R-:W-:Y:S01]  /*120e0*/  VIADD R24, R25, 0x1 ;  /* 0x0000000119187836 */ /* 0x000fe20000000000 */
[----:B------:R-:W-:-:S02]  /*120f0*/  ISETP.NE.U32.AND P0, PT, R14, RZ, PT ;  /* 0x000000ff0e00720c */ /* 0x000fc40003f05070 */
[----:B------:R-:W-:Y:S02]  /*12100*/  ISETP.GE.U32.AND.EX P1, PT, R22, R3, PT, P1 ;  /* 0x000000031600720c */ /* 0x000fe40003f26110 */
[----:B------:R-:W-:Y:S02]  /*12110*/  MOV R22, R2 ;  /* 0x0000000200167202 */ /* 0x000fe40000000f00 */
[----:B------:R-:W-:Y:S02]  /*12120*/  ISETP.NE.AND.EX P0, PT, R3, RZ, PT, P0 ;  /* 0x000000ff0300720c */ /* 0x000fe40003f05300 */
[----:B------:R-:W-:-:S04]  /*12130*/  SEL R3, R24, R25, P1 ;  /* 0x0000001918037207 */ /* 0x000fc80000800000 */
[----:B------:R-:W-:Y:S01]  /*12140*/  SEL R3, R3, 0xffffffff, P0 ;  /* 0xffffffff03037807 */ /* 0x000fe20000000000 */
[----:B------:R-:W-:Y:S06]  /*12150*/  RET.REL.NODEC R22 `(_ZN7cutlass13device_kernelINS_4gemm6kernel13GemmUniversalINS1_17GroupProblemShapeIN4cute5tupleIJiiiEEEEENS1_10collective13CollectiveMmaINS1_40MainloopSm100ArrayTmaUmmaWarpSpecializedILi5ELi8ELi4ENS6_IJNS5_1CILi1EEESD_SD_EEEEENS6_IJNSC_ILi128EEESG_NSC_ILi64EEEEEENS_6half_tEPNS6_IJlSD_NSC_ILi0EEEEEESJ_SM_NS5_8TiledMMAINS5_8MMA_AtomIJNS5_20SM100_MMA_F16BF16_SSISJ_SJ_fLi128ELi128ELNS5_4UMMA5MajorE0ELSR_0ELNSQ_7ScaleInE0ELSS_0EEEEEENS5_6LayoutISE_NS6_IJSK_SK_SK_EEEEENS6_IJNS5_10UnderscoreESY_SY_EEEEENS5_13SM90_TMA_LOADENS5_14ComposedLayoutINS5_7SwizzleILi3ELi4ELi3EEENS5_18smem_ptr_flag_bitsILi16EEENSV_INS6_IJNSC_ILi8EEESH_EEENS6_IJSH_SD_EEEEEEEvNS5_8identityES11_S1B_vS1C_EENS_8epilogue10collective18CollectiveEpilogueINS1E_31Sm100PtrArrayTmaWarpSpecializedILi4ELi2ELi32ELb1ELb0EEEJSI_NS6_IJNSV_ISG_SD_EENSV_INSC_ILi32EEESD_EEEEESJ_PNS6_IJSD_lSK_EEESJ_S1O_NS1E_6fusion15FusionCallbacksIS1I_NS1P_17LinearCombinationISJ_fSJ_fLNS_15FloatRoundStyleE2EEESI_S1M_JEEENS5_5SM1004TMEM4LOAD26SM100_TMEM_LOAD_16dp256b4xES11_NS12_IS14_S16_NSV_INS6_IJSH_S17_EEENS6_IJSD_SH_EEEEEEENS5_17SM75_U16x8_LDSM_TENS5_14SM90_TMA_STOREES22_NS5_17SM90_U16x8_STSM_TENS5_39AutoVectorizingCopyWithAssumedAlignmentILi128EEEEEEvvEEEEvNT_6ParamsE) ;  /* 0xfffffedc16a87950 */ /* 0x000fec0003c3ffff */
.L_x_63:
        /* <DEDUP_REMOVED lines=29> */
[----:B------:R-:W-:Y:S02]  /*12330*/  HFMA2 R29, -RZ, RZ, 0, 0 ;  /* 0x00000000ff1d7431 */ /* 0x000fe400000001ff */
[----:B------:R-:W-:Y:S01]  /*12340*/  IMAD.HI.U32 R28, R25, R23, RZ ;  /* 0x00000017191c7227 */ /* 0x000fe200078e00ff */
[----:B------:R-:W-:-:S03]  /*12350*/  IADD3 R27, P0, PT, R27, R24, RZ ;  /* 0x000000181b1b7210 */ /* 0x000fc60007f1e0ff */
[----:B------:R-:W-:Y:S02]  /*12360*/  IMAD.X R24, R28, 0x1, R25, P2 ;  /* 0x000000011c187824 */ /* 0x000fe400010e0619 */
        /* <DEDUP_REMOVED lines=8> */
[----:B------:R-:W-:-:S04]  /*123f0*/  IMAD.WIDE.U32 R28, R23, R20, RZ ;  /* 0x00000014171c7225 */ /* 0x000fc800078e00ff */
[----:B------:R-:W-:Y:S01]  /*12400*/  IMAD.X R24, RZ, RZ, R24, P0 ;  /* 0x000000ffff187224 */ /* 0x000fe200000e0618 */
[----:B------:R-:W-:Y:S01]  /*12410*/  IADD3 R25, P0, PT, -R28, R22, RZ ;  /* 0x000000161c197210 */ /* 0x000fe20007f1e1ff */
[C---:B------:R-:W-:Y:S02]  /*12420*/  IMAD R27, R23.reuse, R3, R29 ;  /* 0x00000003171b7224 */ /* 0x040fe400078e021d */
[----:B------:R-:W-:Y:S01]  /*12430*/  VIADD R30, R23, 0x1 ;  /* 0x00000001171e7836 */ /* 0x000fe20000000000 */
[-C--:B------:R-:W-:Y:S01]  /*12440*/  ISETP.GE.U32.AND P2, PT, R25, R20.reuse, PT ;  /* 0x000000141900720c */ /* 0x080fe20003f46070 */
[----:B------:R-:W-:Y:S01]  /*12450*/  IMAD R24, R24, R20, R27 ;  /* 0x0000001418187224 */ /* 0x000fe200078e021b */
[----:B------:R-:W-:-:S04]  /*12460*/  IADD3 R28, P1, PT, -R20, R25, RZ ;  /* 0x00000019141c7210 */ /* 0x000fc80007f3e1ff */
[----:B------:R-:W-:-:S04]  /*12470*/  IADD3.X R24, PT, PT, ~R24, R21, RZ, P0, !PT ;  /* 0x0000001518187210 */ /* 0x000fc800007fe5ff */
[----:B------:R-:W-:Y:S02]  /*12480*/  ISETP.GE.U32.AND.EX P0, PT, R24, R3, PT, P2 ;  /* 0x000000031800720c */ /* 0x000fe40003f06120 */
[-C--:B------:R-:W-:Y:S02]  /*12490*/  IADD3.X R21, PT, PT, ~R3, R24.reuse, RZ, P1, !PT ;  /* 0x0000001803157210 */ /* 0x080fe40000ffe5ff */
[----:B------:R-:W-:Y:S02]  /*124a0*/  SEL R25, R28, R25, P0 ;  /* 0x000000191c197207 */ /* 0x000fe40000000000 */
[----:B------:R-:W-:Y:S02]  /*124b0*/  SEL R24, R21, R24, P0 ;  /* 0x0000001815187207 */ /* 0x000fe40000000000 */
[----:B------:R-:W-:Y:S02]  /*124c0*/  SEL R30, R30, R23, P0 ;  /* 0x000000171e1e7207 */ /* 0x000fe40000000000 */
[----:B------:R-:W-:-:S02]  /*124d0*/  ISETP.GE.U32.AND P1, PT, R25, R20, PT ;  /* 0x000000141900720c */ /* 0x000fc40003f26070 */
[----:B------:R-:W-:Y:S02]  /*124e0*/  ISETP.NE.U32.AND P0, PT, R20, RZ, PT ;  /* 0x000000ff1400720c */ /* 0x000fe40003f05070 */
[----:B------:R-:W-:Y:S02]  /*124f0*/  IADD3 R21, PT, PT, R30, 0x1, RZ ;  /* 0x000000011e157810 */ /* 0x000fe40007ffe0ff */
[----:B------:R-:W-:Y:S02]  /*12500*/  ISETP.GE.U32.AND.EX P1, PT, R24, R3, PT, P1 ;  /* 0x000000031800720c */ /* 0x000fe40003f26110 */
[----:B------:R-:W-:Y:S02]  /*12510*/  ISETP.NE.AND.EX P0, PT, R3, RZ, PT, P0 ;  /* 0x000000ff0300720c */ /* 0x000fe40003f05300 */
[----:B------:R-:W-:Y:S02]  /*12520*/  MOV R3, 0x0 ;  /* 0x0000000000037802 */ /* 0x000fe40000000f00 */
[----:B------:R-:W-:-:S04]  /*12530*/  SEL R21, R21, R30, P1 ;  /* 0x0000001e15157207 */ /* 0x000fc80000800000 */
[----:B------:R-:W-:Y:S01]  /*12540*/  SEL R21, R21, 0xffffffff, P0 ;  /* 0xffffffff15157807 */ /* 0x000fe20000000000 */
[----:B------:R-:W-:Y:S06]  /*12550*/  RET.REL.NODEC R2 `(_ZN7cutlass13device_kernelINS_4gemm6kernel13GemmUniversalINS1_17GroupProblemShapeIN4cute5tupleIJiiiEEEEENS1_10collective13CollectiveMmaINS1_40MainloopSm100ArrayTmaUmmaWarpSpecializedILi5ELi8ELi4ENS6_IJNS5_1CILi1EEESD_SD_EEEEENS6_IJNSC_ILi128EEESG_NSC_ILi64EEEEEENS_6half_tEPNS6_IJlSD_NSC_ILi0EEEEEESJ_SM_NS5_8TiledMMAINS5_8MMA_AtomIJNS5_20SM100_MMA_F16BF16_SSISJ_SJ_fLi128ELi128ELNS5_4UMMA5MajorE0ELSR_0ELNSQ_7ScaleInE0ELSS_0EEEEEENS5_6LayoutISE_NS6_IJSK_SK_SK_EEEEENS6_IJNS5_10UnderscoreESY_SY_EEEEENS5_13SM90_TMA_LOADENS5_14ComposedLayoutINS5_7SwizzleILi3ELi4ELi3EEENS5_18smem_ptr_flag_bitsILi16EEENSV_INS6_IJNSC_ILi8EEESH_EEENS6_IJSH_SD_EEEEEEEvNS5_8identityES11_S1B_vS1C_EENS_8epilogue10collective18CollectiveEpilogueINS1E_31Sm100PtrArrayTmaWarpSpecializedILi4ELi2ELi32ELb1ELb0EEEJSI_NS6_IJNSV_ISG_SD_EENSV_INSC_ILi32EEESD_EEEEESJ_PNS6_IJSD_lSK_EEESJ_S1O_NS1E_6fusion15FusionCallbacksIS1I_NS1P_17LinearCombinationISJ_fSJ_fLNS_15FloatRoundStyleE2EEESI_S1M_JEEENS5_5SM1004TMEM4LOAD26SM100_TMEM_LOAD_16dp256b4xES11_NS12_IS14_S16_NSV_INS6_IJSH_S17_EEENS6_IJSD_SH_EEEEEEENS5_17SM75_U16x8_LDSM_TENS5_14SM90_TMA_STOREES22_NS5_17SM90_U16x8_STSM_TENS5_39AutoVectorizingCopyWithAssumedAlignmentILi128EEEEEEvvEEEEvNT_6ParamsE) ;  /* 0xfffffed802a87950 */ /* 0x000fec0003c3ffff */
.L_x_280:
[----:B------:R-:W-:-:S00]  /*12560*/  BRA `(.L_x_280) ;  /* 0xfffffffc00fc7947 */ /* 0x000fc0000383ffff */
[----:B------:R-:W-:-:S00]  /*12570*/  NOP ;  /* 0x0000000000007918 */ /* 0x000fc00000000000 */
        /* <DEDUP_REMOVED lines=8> */
.L_x_292:


//--------------------- .nv.global.init           --------------------------
	.section	.nv.global.init,"aw",@progbits
.nv.global.init:
	.type		$str$26,@object
	.size		$str$26,($str$27 - $str$26)
$str$26:
        /*0000*/ 	.byte	0x28, 0x61, 0x64, 0x64, 0x72, 0x65, 0x73, 0x73, 0x20, 0x26, 0x20, 0x6d, 0x61, 0x73, 0x6b, 0x29
        /*0010*/ 	.byte	0x20, 0x3d, 0x3d, 0x20, 0x30, 0x00
	.type		$str$27,@object
	.size		$str$27,($str$25 - $str$27)
$str$27:
        /*0016*/ 	.byte	0x2f, 0x74, 0x6d, 0x70, 0x2f, 0x63, 0x75, 0x74, 0x6c, 0x61, 0x73, 0x73, 0x5f, 0x73, 0x77, 0x65
        /*0026*/ 	.byte	0x65, 0x70, 0x5f, 0x73, 0x72, 0x63, 0x2f, 0x69, 0x6e, 0x63, 0x6c, 0x75, 0x64, 0x65, 0x2f, 0x63
        /*0036*/ 	.byte	0x75, 0x74, 0x65, 0x2f, 0x70, 0x6f, 0x69, 0x6e, 0x74, 0x65, 0x72, 0x5f, 0x66, 0x6c, 0x61, 0x67
        /*0046*/ 	.byte	0x67, 0x65, 0x64, 0x2e, 0x68, 0x70, 0x70, 0x00
	.type		$str$25,@object
	.size		$str$25,($str$24 - $str$25)
$str$25:
        /*004e*/ 	.byte	0x2f, 0x74, 0x6d, 0x70, 0x2f, 0x63, 0x75, 0x74, 0x6c, 0x61, 0x73, 0x73, 0x5f, 0x73, 0x77, 0x65
        /*005e*/ 	.byte	0x65, 0x70, 0x5f, 0x73, 0x72, 0x63, 0x2f, 0x69, 0x6e, 0x63, 0x6c, 0x75, 0x64, 0x65, 0x2f, 0x63
        /*006e*/ 	.byte	0x75, 0x74, 0x65, 0x2f, 0x61, 0x74, 0x6f, 0x6d, 0x2f, 0x63, 0x6f, 0x70, 0x79, 0x5f, 0x74, 0x72
        /*007e*/ 	.byte	0x61, 0x69, 0x74, 0x73, 0x5f, 0x73, 0x6d, 0x31, 0x30, 0x30, 0x2e, 0x68, 0x70, 0x70, 0x00
	.type		$str$24,@object
	.size		$str$24,(__unnamed_1 - $str$24)
$str$24:
        /*008d*/ 	.byte	0x28, 0x28, 0x75, 0x69, 0x6e, 0x74, 0x33, 0x32, 0x5f, 0x74, 0x28, 0x74, 0x68, 0x72, 0x65, 0x61
        /*009d*/ 	.byte	0x64, 0x49, 0x64, 0x78, 0x2e, 0x78, 0x29, 0x20, 0x2f, 0x20, 0x33, 0x32, 0x29, 0x20, 0x25, 0x20
        /*00ad*/ 	.byte	0x34, 0x29, 0x20, 0x3d, 0x3d, 0x20, 0x28, 0x28, 0x28, 0x74, 0x6d, 0x65, 0x6d, 0x5f, 0x61, 0x64
        /*00bd*/ 	.byte	0x64, 0x72, 0x20, 0x3e, 0x3e, 0x20, 0x31, 0x36, 0x29, 0x20, 0x2f, 0x20, 0x33, 0x32, 0x29, 0x20
        /*00cd*/ 	.byte	0x25, 0x20, 0x34, 0x29, 0x00
	.type		__unnamed_1,@object
	.size		__unnamed_1,(__unnamed_2 - __unnamed_1)
__unnamed_1:
        /*00d2*/ 	.byte	0x61, 0x75, 0x74, 0x6f, 0x20, 0x63, 0x75, 0x74, 0x65, 0x3a, 0x3a, 0x61, 0x73, 0x5f, 0x70, 0x6f
        /* <DEDUP_REMOVED lines=24> */
        /*0262*/ 	.byte	0x39, 0x36, 0x3e, 0x3e, 0x3e, 0x3e, 0x5d, 0x00
	.type		__unnamed_2,@object
	.size		__unnamed_2,(.L_2 - __unnamed_2)
__unnamed_2:
        /* <DEDUP_REMOVED lines=42> */
        /*050a*/ 	.byte	0x3e, 0x5d, 0x00
.L_2:


//--------------------- .nv.shared._ZN7cutlass13device_kernelINS_4gemm6kernel13GemmUniversalINS1_17GroupProblemShapeIN4cute5tupleIJiiiEEEEENS1_10collective13CollectiveMmaINS1_40MainloopSm100ArrayTmaUmmaWarpSpecializedILi5ELi8ELi4ENS6_IJNS5_1CILi1EEESD_SD_EEEEENS6_IJNSC_ILi128EEESG_NSC_ILi64EEEEEENS_6half_tEPNS6_IJlSD_NSC_ILi0EEEEEESJ_SM_NS5_8TiledMMAINS5_8MMA_AtomIJNS5_20SM100_MMA_F16BF16_SSISJ_SJ_fLi128ELi128ELNS5_4UMMA5MajorE0ELSR_0ELNSQ_7ScaleInE0ELSS_0EEEEEENS5_6LayoutISE_NS6_IJSK_SK_SK_EEEEENS6_IJNS5_10UnderscoreESY_SY_EEEEENS5_13SM90_TMA_LOADENS5_14ComposedLayoutINS5_7SwizzleILi3ELi4ELi3EEENS5_18smem_ptr_flag_bitsILi16EEENSV_INS6_IJNSC_ILi8EEESH_EEENS6_IJSH_SD_EEEEEEEvNS5_8identityES11_S1B_vS1C_EENS_8epilogue10collective18CollectiveEpilogueINS1E_31Sm100PtrArrayTmaWarpSpecializedILi4ELi2ELi32ELb1ELb0EEEJSI_NS6_IJNSV_ISG_SD_EENSV_INSC_ILi32EEESD_EEEEESJ_PNS6_IJSD_lSK_EEESJ_S1O_NS1E_6fusion15FusionCallbacksIS1I_NS1P_17LinearCombinationISJ_fSJ_fLNS_15FloatRoundStyleE2EEESI_S1M_JEEENS5_5SM1004TMEM4LOAD26SM100_TMEM_LOAD_16dp256b4xES11_NS12_IS14_S16_NSV_INS6_IJSH_S17_EEENS6_IJSD_SH_EEEEEEENS5_17SM75_U16x8_LDSM_TENS5_14SM90_TMA_STOREES22_NS5_17SM90_U16x8_STSM_TENS5_39AutoVectorizingCopyWithAssumedAlignmentILi128EEEEEEvvEEEEvNT_6ParamsE --------------------------
	.section	.nv.shared._ZN7cutlass13device_kernelINS_4gemm6kernel13GemmUniversalINS1_17GroupProblemShapeIN4cute5tupleIJiiiEEEEENS1_10collective13CollectiveMmaINS1_40MainloopSm100ArrayTmaUmmaWarpSpecializedILi5ELi8ELi4ENS6_IJNS5_1CILi1EEESD_SD_EEEEENS6_IJNSC_ILi128EEESG_NSC_ILi64EEEEEENS_6half_tEPNS6_IJlSD_NSC_ILi0EEEEEESJ_SM_NS5_8TiledMMAINS5_8MMA_AtomIJNS5_20SM100_MMA_F16BF16_SSISJ_SJ_fLi128ELi128ELNS5_4UMMA5MajorE0ELSR_0ELNSQ_7ScaleInE0ELSS_0EEEEEENS5_6LayoutISE_NS6_IJSK_SK_SK_EEEEENS6_IJNS5_10UnderscoreESY_SY_EEEEENS5_13SM90_TMA_LOADENS5_14ComposedLayoutINS5_7SwizzleILi3ELi4ELi3EEENS5_18smem_ptr_flag_bitsILi16EEENSV_INS6_IJNSC_ILi8EEESH_EEENS6_IJSH_SD_EEEEEEEvNS5_8identityES11_S1B_vS1C_EENS_8epilogue10collective18CollectiveEpilogueINS1E_31Sm100PtrArrayTmaWarpSpecializedILi4ELi2ELi32ELb1ELb0EEEJSI_NS6_IJNSV_ISG_SD_EENSV_INSC_ILi32EEESD_EEEEESJ_PNS6_IJSD_lSK_EEESJ_S1O_NS1E_6fusion15FusionCallbacksIS1I_NS1P_17LinearCombinationISJ_fSJ_fLNS_15FloatRoundStyleE2EEESI_S1M_JEEENS5_5SM1004TMEM4LOAD26SM100_TMEM_LOAD_16dp256b4xES11_NS12_IS14_S16_NSV_INS6_IJSH_S17_EEENS6_IJSD_SH_EEEEEEENS5_17SM75_U16x8_LDSM_TENS5_14SM90_TMA_STOREES22_NS5_17SM90_U16x8_STSM_TENS5_39AutoVectorizingCopyWithAssumedAlignmentILi128EEEEEEvvEEEEvNT_6ParamsE,"aw",@nobits
	.sectionflags	@""
	.align	16
	.zero		1024


//--------------------- .nv.shared.reserved.0     --------------------------
	.section	.nv.shared.reserved.0,"aw",@nobits
	.weak		__nv_reservedSMEM_offset_0_alias
	.size		__nv_reservedSMEM_offset_0_alias, 0, 64
	.other		__nv_reservedSMEM_offset_0_alias,@"STO_CUDA_RESERVED_SHARED STV_DEFAULT"
__nv_reservedSMEM_offset_0_alias:
	.zero		0
.nv.shared.reserved.0:
	.zero		64
	.weak		__nv_reservedSMEM_tcgen05_partition
	.type		__nv_reservedSMEM_tcgen05_partition,@object
	.size		__nv_reservedSMEM_tcgen05_partition,(.L_0 - __nv_reservedSMEM_tcgen05_partition)
__nv_reservedSMEM_tcgen05_partition:
	.zero		32
.L_0:


//--------------------- .nv.global                --------------------------
	.section	.nv.global,"aw",@nobits
.nv.global:
	.type		_ZN39_INTERNAL_1719311a_4_k_cu_98532924_25454cute1_E,@object
	.size		_ZN39_INTERNAL_1719311a_4_k_cu_98532924_25454cute1_E,(_ZN39_INTERNAL_1719311a_4_k_cu_98532924_25454cuda3std3__45__cpo6cbeginE - _ZN39_INTERNAL_1719311a_4_k_cu_98532924_25454cute1_E)
_ZN39_INTERNAL_1719311a_4_k_cu_98532924_25454cute1_E:
	.zero		1
	.type		_ZN39_INTERNAL_1719311a_4_k_cu_98532924_25454cuda3std3__45__cpo6cbeginE,@object
	.size		_ZN39_INTERNAL_1719311a_4_k_cu_98532924_25454cuda3std3__45__cpo6cbeginE,(_ZN39_INTERNAL_1719311a_4_k_cu_98532924_25454cuda3std3__48in_placeE - _ZN39_INTERNAL_1719311a_4_k_cu_98532924_25454cuda3std3__45__cpo6cbeginE)
_ZN39_INTERNAL_1719311a_4_k_cu_98532924_25454cuda3std3__45__cpo6cbeginE:
	.zero		1
	.type		_ZN39_INTERNAL_1719311a_4_k_cu_98532924_25454cuda3std3__48in_placeE,@object
	.size		_ZN39_INTERNAL_1719311a_4_k_cu_98532924_25454cuda3std3__48in_placeE,(_ZN39_INTERNAL_1719311a_4_k_cu_98532924_25454cuda3std6ranges3__45__cpo9iter_moveE - _ZN39_INTERNAL_1719311a_4_k_cu_98532924_25454cuda3std3__48in_placeE)
_ZN39_INTERNAL_1719311a_4_k_cu_98532924_25454cuda3std3__48in_placeE:
	.zero		1
	.type		_ZN39_INTERNAL_1719311a_4_k_cu_98532924_25454cuda3std6ranges3__45__cpo9iter_moveE,@object
	.size		_ZN39_INTERNAL_1719311a_4_k_cu_98532924_25454cuda3std6ranges3__45__cpo9iter_moveE,(_ZN39_INTERNAL_1719311a_4_k_cu_98532924_25454cuda3std3__45__cpo5beginE - _ZN39_INTERNAL_1719311a_4_k_cu_98532924_25454cuda3std6ranges3__45__cpo9iter_moveE)
_ZN39_INTERNAL_1719311a_4_k_cu_98532924_25454cuda3std6ranges3__45__cpo9iter_moveE:
	.zero		1
	.type		_ZN39_INTERNAL_1719311a_4_k_cu_98532924_25454cuda3std3__45__cpo5beginE,@object
	.size		_ZN39_INTERNAL_1719311a_4_k_cu_98532924_25454cuda3std3__45__cpo5beginE,(_ZN39_INTERNAL_1719311a_4_k_cu_98532924_25454cuda3std3__441_GLOBAL__N__1719311a_4_k_cu_98532924_25456ignoreE - _ZN39_INTERNAL_1719311a_4_k_cu_98532924_25454cuda3std3__45__cpo5beginE)
_ZN39_INTERNAL_1719311a_4_k_cu_98532924_25454cuda3std3__45__cpo5beginE:
	.zero		1
	.type		_ZN39_INTERNAL_1719311a_4_k_cu_98532924_25454cuda3std3__441_GLOBAL__N__1719311a_4_k_cu_98532924_25456ignoreE,@object
	.size		_ZN39_INTERNAL_1719311a_4_k_cu_98532924_25454cuda3std3__441_GLOBAL__N__1719311a_4_k_cu_98532924_25456ignoreE,(_ZN39_INTERNAL_1719311a_4_k_cu_98532924_25454cute7productE - _ZN39_INTERNAL_1719311a_4_k_cu_98532924_25454cuda3std3__441_GLOBAL__N__1719311a_4_k_cu_98532924_25456ignoreE)
_ZN39_INTERNAL_1719311a_4_k_cu_98532924_25454cuda3std3__441_GLOBAL__N__1719311a_4_k_cu_98532924_25456ignoreE:
	.zero		1
	.type		_ZN39_INTERNAL_1719311a_4_k_cu_98532924_25454cute7productE,@object
	.size		_ZN39_INTERNAL_1719311a_4_k_cu_98532924_25454cute7productE,(_ZN39_INTERNAL_1719311a_4_k_cu_98532924_25454cuda3std3__45__cpo3endE - _ZN39_INTERNAL_1719311a_4_k_cu_98532924_25454cute7productE)
_ZN39_INTERNAL_1719311a_4_k_cu_98532924_25454cute7productE:
	.zero		1
	.type		_ZN39_INTERNAL_1719311a_4_k_cu_98532924_25454cuda3std3__45__cpo3endE,@object
	.size		_ZN39_INTERNAL_1719311a_4_k_cu_98532924_25454cuda3std3__45__cpo3endE,(_ZN39_INTERNAL_1719311a_4_k_cu_98532924_25454cuda3std3__419piecewise_constructE - _ZN39_INTERNAL_1719311a_4_k_cu_98532924_25454cuda3std3__45__cpo3endE)
_ZN39_INTERNAL_1719311a_4_k_cu_98532924_25454cuda3std3__45__cpo3endE:
	.zero		1
	.type		_ZN39_INTERNAL_1719311a_4_k_cu_98532924_25454cuda3std3__419piecewise_constructE,@object
	.size		_ZN39_INTERNAL_1719311a_4_k_cu_98532924_25454cuda3std3__419piecewise_constructE,(_ZN39_INTERNAL_1719311a_4_k_cu_98532924_25454cuda3std3__45__cpo4cendE - _ZN39_INTERNAL_1719311a_4_k_cu_98532924_25454cuda3std3__419piecewise_constructE)
_ZN39_INTERNAL_1719311a_4_k_cu_98532924_25454cuda3std3__419piecewise_constructE:
	.zero		1
	.type		_ZN39_INTERNAL_1719311a_4_k_cu_98532924_25454cuda3std3__45__cpo4cendE,@object
	.size		_ZN39_INTERNAL_1719311a_4_k_cu_98532924_25454cuda3std3__45__cpo4cendE,(_ZN39_INTERNAL_1719311a_4_k_cu_98532924_25454cuda3std6ranges3__45__cpo4swapE - _ZN39_INTERNAL_1719311a_4_k_cu_98532924_25454cuda3std3__45__cpo4cendE)
_ZN39_INTERNAL_1719311a_4_k_cu_98532924_25454cuda3std3__45__cpo4cendE:
	.zero		1
	.type		_ZN39_INTERNAL_1719311a_4_k_cu_98532924_25454cuda3std6ranges3__45__cpo4swapE,@object
	.size		_ZN39_INTERNAL_1719311a_4_k_cu_98532924_25454cuda3std6ranges3__45__cpo4swapE,(.L_10 - _ZN39_INTERNAL_1719311a_4_k_cu_98532924_25454cuda3std6ranges3__45__cpo4swapE)
_ZN39_INTERNAL_1719311a_4_k_cu_98532924_25454cuda3std6ranges3__45__cpo4swapE:
	.zero		1
.L_10:


//--------------------- .nv.constant0._ZN7cutlass13device_kernelINS_4gemm6kernel13GemmUniversalINS1_17GroupProblemShapeIN4cute5tupleIJiiiEEEEENS1_10collective13CollectiveMmaINS1_40MainloopSm100ArrayTmaUmmaWarpSpecializedILi5ELi8ELi4ENS6_IJNS5_1CILi1EEESD_SD_EEEEENS6_IJNSC_ILi128EEESG_NSC_ILi64EEEEEENS_6half_tEPNS6_IJlSD_NSC_ILi0EEEEEESJ_SM_NS5_8TiledMMAINS5_8MMA_AtomIJNS5_20SM100_MMA_F16BF16_SSISJ_SJ_fLi128ELi128ELNS5_4UMMA5MajorE0ELSR_0ELNSQ_7ScaleInE0ELSS_0EEEEEENS5_6LayoutISE_NS6_IJSK_SK_SK_EEEEENS6_IJNS5_10UnderscoreESY_SY_EEEEENS5_13SM90_TMA_LOADENS5_14ComposedLayoutINS5_7SwizzleILi3ELi4ELi3EEENS5_18smem_ptr_flag_bitsILi16EEENSV_INS6_IJNSC_ILi8EEESH_EEENS6_IJSH_SD_EEEEEEEvNS5_8identityES11_S1B_vS1C_EENS_8epilogue10collective18CollectiveEpilogueINS1E_31Sm100PtrArrayTmaWarpSpecializedILi4ELi2ELi32ELb1ELb0EEEJSI_NS6_IJNSV_ISG_SD_EENSV_INSC_ILi32EEESD_EEEEESJ_PNS6_IJSD_lSK_EEESJ_S1O_NS1E_6fusion15FusionCallbacksIS1I_NS1P_17LinearCombinationISJ_fSJ_fLNS_15FloatRoundStyleE2EEESI_S1M_JEEENS5_5SM1004TMEM4LOAD26SM100_TMEM_LOAD_16dp256b4xES11_NS12_IS14_S16_NSV_INS6_IJSH_S17_EEENS6_IJSD_SH_EEEEEEENS5_17SM75_U16x8_LDSM_TENS5_14SM90_TMA_STOREES22_NS5_17SM90_U16x8_STSM_TENS5_39AutoVectorizingCopyWithAssumedAlignmentILi128EEEEEEvvEEEEvNT_6ParamsE --------------------------
	.section	.nv.constant0._ZN7cutlass13device_kernelINS_4gemm6kernel13GemmUniversalINS1_17GroupProblemShapeIN4cute5tupleIJiiiEEEEENS1_10collective13CollectiveMmaINS1_40MainloopSm100ArrayTmaUmmaWarpSpecializedILi5ELi8ELi4ENS6_IJNS5_1CILi1EEESD_SD_EEEEENS6_IJNSC_ILi128EEESG_NSC_ILi64EEEEEENS_6half_tEPNS6_IJlSD_NSC_ILi0EEEEEESJ_SM_NS5_8TiledMMAINS5_8MMA_AtomIJNS5_20SM100_MMA_F16BF16_SSISJ_SJ_fLi128ELi128ELNS5_4UMMA5MajorE0ELSR_0ELNSQ_7ScaleInE0ELSS_0EEEEEENS5_6LayoutISE_NS6_IJSK_SK_SK_EEEEENS6_IJNS5_10UnderscoreESY_SY_EEEEENS5_13SM90_TMA_LOADENS5_14ComposedLayoutINS5_7SwizzleILi3ELi4ELi3EEENS5_18smem_ptr_flag_bitsILi16EEENSV_INS6_IJNSC_ILi8EEESH_EEENS6_IJSH_SD_EEEEEEEvNS5_8identityES11_S1B_vS1C_EENS_8epilogue10collective18CollectiveEpilogueINS1E_31Sm100PtrArrayTmaWarpSpecializedILi4ELi2ELi32ELb1ELb0EEEJSI_NS6_IJNSV_ISG_SD_EENSV_INSC_ILi32EEESD_EEEEESJ_PNS6_IJSD_lSK_EEESJ_S1O_NS1E_6fusion15FusionCallbacksIS1I_NS1P_17LinearCombinationISJ_fSJ_fLNS_15FloatRoundStyleE2EEESI_S1M_JEEENS5_5SM1004TMEM4LOAD26SM100_TMEM_LOAD_16dp256b4xES11_NS12_IS14_S16_NSV_INS6_IJSH_S17_EEENS6_IJSD_SH_EEEEEEENS5_17SM75_U16x8_LDSM_TENS5_14SM90_TMA_STOREES22_NS5_17SM90_U16x8_STSM_TENS5_39AutoVectorizingCopyWithAssumedAlignmentILi128EEEEEEvvEEEEvNT_6ParamsE,"a",@progbits
	.sectionflags	@""
	.align	4
.nv.constant0._ZN7cutlass13device_kernelINS_4gemm6kernel13GemmUniversalINS1_17GroupProblemShapeIN4cute5tupleIJiiiEEEEENS1_10collective13CollectiveMmaINS1_40MainloopSm100ArrayTmaUmmaWarpSpecializedILi5ELi8ELi4ENS6_IJNS5_1CILi1EEESD_SD_EEEEENS6_IJNSC_ILi128EEESG_NSC_ILi64EEEEEENS_6half_tEPNS6_IJlSD_NSC_ILi0EEEEEESJ_SM_NS5_8TiledMMAINS5_8MMA_AtomIJNS5_20SM100_MMA_F16BF16_SSISJ_SJ_fLi128ELi128ELNS5_4UMMA5MajorE0ELSR_0ELNSQ_7ScaleInE0ELSS_0EEEEEENS5_6LayoutISE_NS6_IJSK_SK_SK_EEEEENS6_IJNS5_10UnderscoreESY_SY_EEEEENS5_13SM90_TMA_LOADENS5_14ComposedLayoutINS5_7SwizzleILi3ELi4ELi3EEENS5_18smem_ptr_flag_bitsILi16EEENSV_INS6_IJNSC_ILi8EEESH_EEENS6_IJSH_SD_EEEEEEEvNS5_8identityES11_S1B_vS1C_EENS_8epilogue10collective18CollectiveEpilogueINS1E_31Sm100PtrArrayTmaWarpSpecializedILi4ELi2ELi32ELb1ELb0EEEJSI_NS6_IJNSV_ISG_SD_EENSV_INSC_ILi32EEESD_EEEEESJ_PNS6_IJSD_lSK_EEESJ_S1O_NS1E_6fusion15FusionCallbacksIS1I_NS1P_17LinearCombinationISJ_fSJ_fLNS_15FloatRoundStyleE2EEESI_S1M_JEEENS5_5SM1004TMEM4LOAD26SM100_TMEM_LOAD_16dp256b4xES11_NS12_IS14_S16_NSV_INS6_IJSH_S17_EEENS6_IJSD_SH_EEEEEEENS5_17SM75_U16x8_LDSM_TENS5_14SM90_TMA_STOREES22_NS5_17SM90_U16x8_STSM_TENS5_39AutoVectorizingCopyWithAssumedAlignmentILi128EEEEEEvvEEEEvNT_6ParamsE:
	.zero		3200


//--------------------- SYMBOLS --------------------------

	.type		.nv.reservedSmem.offset0,@object
	.size		.nv.reservedSmem.offset0,0x4
	.type		.nv.reservedSmem.cap,@object
	.size		.nv.reservedSmem.cap,0x4
	.type		__assertfail,@function
